def matmul_kernel(
    a_ptr,
    b_ptr,
    c_ptr,
    M,
    N,
    K,
    stride_am,
    stride_ak,
    stride_bk,
    stride_bn,
    stride_cm,
    stride_cn,
    BLOCK_M: tl.constexpr,
    BLOCK_N: tl.constexpr,
    BLOCK_K: tl.constexpr,
    GROUP_M: tl.constexpr,
):
    pid = tl.program_id(axis=0)
    num_pid_m = tl.cdiv(M, BLOCK_M)
    num_pid_n = tl.cdiv(N, BLOCK_N)
    num_pid_in_group = GROUP_M * num_pid_n
    group_id = pid // num_pid_in_group
    first_pid_m = group_id * GROUP_M
    group_size_m = min(num_pid_m - first_pid_m, GROUP_M)
    pid_m = first_pid_m + ((pid % num_pid_in_group) % group_size_m)
    pid_n = (pid % num_pid_in_group) // group_size_m

    offs_am = (pid_m * BLOCK_M + tl.arange(0, BLOCK_M)) % M
    offs_bn = (pid_n * BLOCK_N + tl.arange(0, BLOCK_N)) % N
    offs_k = tl.arange(0, BLOCK_K)
    a_ptrs = a_ptr + offs_am[:, None] * stride_am + offs_k[None, :] * stride_ak
    b_ptrs = b_ptr + offs_k[:, None] * stride_bk + offs_bn[None, :] * stride_bn

    acc = tl.zeros((BLOCK_M, BLOCK_N), dtype=tl.float32)
    for kk in range(0, tl.cdiv(K, BLOCK_K)):
        a = tl.load(a_ptrs, mask=offs_k[None, :] < K - kk * BLOCK_K, other=0.0)
        b = tl.load(b_ptrs, mask=offs_k[:, None] < K - kk * BLOCK_K, other=0.0)
        acc = tl.dot(a, b, acc)
        a_ptrs += BLOCK_K * stride_ak
        b_ptrs += BLOCK_K * stride_bk

    c = acc.to(c_ptr.dtype.element_ty)
    offs_cm = pid_m * BLOCK_M + tl.arange(0, BLOCK_M)
    offs_cn = pid_n * BLOCK_N + tl.arange(0, BLOCK_N)
    c_ptrs = c_ptr + offs_cm[:, None] * stride_cm + offs_cn[None, :] * stride_cn
    mask = (offs_cm[:, None] < M) & (offs_cn[None, :] < N)
    tl.store(c_ptrs, c, mask=mask)

# config = {"BLOCK_K": 128, "BLOCK_M": 64, "BLOCK_N": 64, "GROUP_M": 8, "arch": "sm_90", "dtype": "fp32", "num_ctas": 1, "num_stages": 5, "num_warps": 4}
# arch = sm_90


// ===== COMPILED SASS (sm_90a) =====

	.target	sm_90a

	.elftype	@"ET_EXEC"


//--------------------- .note.nv.tkinfo           --------------------------
	.section	.note.nv.tkinfo,"",@"SHT_NOTE"
	.sectionflags	@"SHF_NOTE_NV_TKINFO"
	.tkinfo
        /*0018*/ 	.word	0x00000002
        /*0030*/ 	.string	""
        /*0030*/ 	.string	"ptxas"
        /*0030*/ 	.string	"Cuda compilation tools, release 13.0, V13.0.88"
        /*0030*/ 	.string	"Build cuda_13.0.r13.0/compiler.36424714_0"
        /*0030*/ 	.string	"-v  -suppress-debug-info  -lineinfo  -arch sm_90a "



//--------------------- .note.nv.cuinfo           --------------------------
	.section	.note.nv.cuinfo,"",@"SHT_NOTE"
	.sectionflags	@"SHF_NOTE_NV_CUINFO"
        /*0018*/ 	.short	0x0002
        /*001a*/ 	.short	0x005a
        /*001c*/ 	.short	0x0082
	.zero		2


//--------------------- .nv.info                  --------------------------
	.section	.nv.info,"",@"SHT_CUDA_INFO"
	.align	4


	//----- nvinfo : EIATTR_REGCOUNT
	.align		4
        /*0000*/ 	.byte	0x04, 0x2f
        /*0002*/ 	.short	(.L_1 - .L_0)
	.align		4
.L_0:
        /*0004*/ 	.word	index@(matmul_kernel)
        /*0008*/ 	.word	0x000000ff


	//----- nvinfo : EIATTR_FRAME_SIZE
	.align		4
.L_1:
        /*000c*/ 	.byte	0x04, 0x11
        /*000e*/ 	.short	(.L_3 - .L_2)
	.align		4
.L_2:
        /*0010*/ 	.word	index@(matmul_kernel)
        /*0014*/ 	.word	0x000006a8


	//----- nvinfo : EIATTR_MIN_STACK_SIZE
	.align		4
.L_3:
        /*0018*/ 	.byte	0x04, 0x12
        /*001a*/ 	.short	(.L_5 - .L_4)
	.align		4
.L_4:
        /*001c*/ 	.word	index@(matmul_kernel)
        /*0020*/ 	.word	0x000006a8
.L_5:


//--------------------- .nv.compat                --------------------------
	.section	.nv.compat,"",@"SHT_CUDA_COMPAT_INFO"
	.align	4
        /*0000*/ 	.byte	0x02, 0x09, 0x01, 0x00, 0x02, 0x02, 0x04, 0x00, 0x02, 0x05, 0x05, 0x00, 0x03, 0x07, 0x01, 0x01
        /*0010*/ 	.byte	0x02, 0x03, 0x00, 0x00, 0x02, 0x06, 0x01, 0x00, 0x04, 0x0b, 0x08, 0x00, 0x00, 0x00, 0x00, 0x00
        /*0020*/ 	.byte	0x00, 0x00, 0x00, 0x00


//--------------------- .nv.info.matmul_kernel    --------------------------
	.section	.nv.info.matmul_kernel,"",@"SHT_CUDA_INFO"
	.sectionflags	@""
	.align	4


	//----- nvinfo : EIATTR_CUDA_API_VERSION
	.align		4
        /*0000*/ 	.byte	0x04, 0x37
        /*0002*/ 	.short	(.L_7 - .L_6)
.L_6:
        /*0004*/ 	.word	0x00000082


	//----- nvinfo : EIATTR_KPARAM_INFO
	.align		4
.L_7:
        /*0008*/ 	.byte	0x04, 0x17
        /*000a*/ 	.short	(.L_9 - .L_8)
.L_8:
        /*000c*/ 	.word	0x00000000
        /*0010*/ 	.short	0x000d
        /*0012*/ 	.short	0x0048
        /*0014*/ 	.byte	0x00, 0xf4, 0x21, 0x00


	//----- nvinfo : EIATTR_KPARAM_INFO
	.align		4
.L_9:
        /*0018*/ 	.byte	0x04, 0x17
        /*001a*/ 	.short	(.L_11 - .L_10)
.L_10:
        /*001c*/ 	.word	0x00000000
        /*0020*/ 	.short	0x000c
        /*0022*/ 	.short	0x0040
        /*0024*/ 	.byte	0x00, 0xf4, 0x21, 0x00


	//----- nvinfo : EIATTR_KPARAM_INFO
	.align		4
.L_11:
        /*0028*/ 	.byte	0x04, 0x17
        /*002a*/ 	.short	(.L_13 - .L_12)
.L_12:
        /*002c*/ 	.word	0x00000000
        /*0030*/ 	.short	0x000b
        /*0032*/ 	.short	0x0038
        /*0034*/ 	.byte	0x00, 0xf0, 0x11, 0x00


	//----- nvinfo : EIATTR_KPARAM_INFO
	.align		4
.L_13:
        /*0038*/ 	.byte	0x04, 0x17
        /*003a*/ 	.short	(.L_15 - .L_14)
.L_14:
        /*003c*/ 	.word	0x00000000
        /*0040*/ 	.short	0x000a
        /*0042*/ 	.short	0x0034
        /*0044*/ 	.byte	0x00, 0xf0, 0x11, 0x00


	//----- nvinfo : EIATTR_KPARAM_INFO
	.align		4
.L_15:
        /*0048*/ 	.byte	0x04, 0x17
        /*004a*/ 	.short	(.L_17 - .L_16)
.L_16:
        /*004c*/ 	.word	0x00000000
        /*0050*/ 	.short	0x0009
        /*0052*/ 	.short	0x0030
        /*0054*/ 	.byte	0x00, 0xf0, 0x11, 0x00


	//----- nvinfo : EIATTR_KPARAM_INFO
	.align		4
.L_17:
        /*0058*/ 	.byte	0x04, 0x17
        /*005a*/ 	.short	(.L_19 - .L_18)
.L_18:
        /*005c*/ 	.word	0x00000000
        /*0060*/ 	.short	0x0008
        /*0062*/ 	.short	0x002c
        /*0064*/ 	.byte	0x00, 0xf0, 0x11, 0x00


	//----- nvinfo : EIATTR_KPARAM_INFO
	.align		4
.L_19:
        /*0068*/ 	.byte	0x04, 0x17
        /*006a*/ 	.short	(.L_21 - .L_20)
.L_20:
        /*006c*/ 	.word	0x00000000
        /*0070*/ 	.short	0x0007
        /*0072*/ 	.short	0x0028
        /*0074*/ 	.byte	0x00, 0xf0, 0x11, 0x00


	//----- nvinfo : EIATTR_KPARAM_INFO
	.align		4
.L_21:
        /*0078*/ 	.byte	0x04, 0x17
        /*007a*/ 	.short	(.L_23 - .L_22)
.L_22:
        /*007c*/ 	.word	0x00000000
        /*0080*/ 	.short	0x0006
        /*0082*/ 	.short	0x0024
        /*0084*/ 	.byte	0x00, 0xf0, 0x11, 0x00


	//----- nvinfo : EIATTR_KPARAM_INFO
	.align		4
.L_23:
        /*0088*/ 	.byte	0x04, 0x17
        /*008a*/ 	.short	(.L_25 - .L_24)
.L_24:
        /*008c*/ 	.word	0x00000000
        /*0090*/ 	.short	0x0005
        /*0092*/ 	.short	0x0020
        /*0094*/ 	.byte	0x00, 0xf0, 0x11, 0x00


	//----- nvinfo : EIATTR_KPARAM_INFO
	.align		4
.L_25:
        /*0098*/ 	.byte	0x04, 0x17
        /*009a*/ 	.short	(.L_27 - .L_26)
.L_26:
        /*009c*/ 	.word	0x00000000
        /*00a0*/ 	.short	0x0004
        /*00a2*/ 	.short	0x001c
        /*00a4*/ 	.byte	0x00, 0xf0, 0x11, 0x00


	//----- nvinfo : EIATTR_KPARAM_INFO
	.align		4
.L_27:
        /*00a8*/ 	.byte	0x04, 0x17
        /*00aa*/ 	.short	(.L_29 - .L_28)
.L_28:
        /*00ac*/ 	.word	0x00000000
        /*00b0*/ 	.short	0x0003
        /*00b2*/ 	.short	0x0018
        /*00b4*/ 	.byte	0x00, 0xf0, 0x11, 0x00


	//----- nvinfo : EIATTR_KPARAM_INFO
	.align		4
.L_29:
        /*00b8*/ 	.byte	0x04, 0x17
        /*00ba*/ 	.short	(.L_31 - .L_30)
.L_30:
        /*00bc*/ 	.word	0x00000000
        /*00c0*/ 	.short	0x0002
        /*00c2*/ 	.short	0x0010
        /*00c4*/ 	.byte	0x00, 0xf4, 0x21, 0x00


	//----- nvinfo : EIATTR_KPARAM_INFO
	.align		4
.L_31:
        /*00c8*/ 	.byte	0x04, 0x17
        /*00ca*/ 	.short	(.L_33 - .L_32)
.L_32:
        /*00cc*/ 	.word	0x00000000
        /*00d0*/ 	.short	0x0001
        /*00d2*/ 	.short	0x0008
        /*00d4*/ 	.byte	0x00, 0xf4, 0x21, 0x00


	//----- nvinfo : EIATTR_KPARAM_INFO
	.align		4
.L_33:
        /*00d8*/ 	.byte	0x04, 0x17
        /*00da*/ 	.short	(.L_35 - .L_34)
.L_34:
        /*00dc*/ 	.word	0x00000000
        /*00e0*/ 	.short	0x0000
        /*00e2*/ 	.short	0x0000
        /*00e4*/ 	.byte	0x00, 0xf4, 0x21, 0x00


	//----- nvinfo : EIATTR_SPARSE_MMA_MASK
	.align		4
.L_35:
        /*00e8*/ 	.byte	0x03, 0x50
        /*00ea*/ 	.short	0x0000


	//----- nvinfo : EIATTR_MAXREG_COUNT
	.align		4
        /*00ec*/ 	.byte	0x03, 0x1b
        /*00ee*/ 	.short	0x00ff


	//----- nvinfo : EIATTR_NUM_BARRIERS
	.align		4
        /*00f0*/ 	.byte	0x02, 0x4c
        /*00f2*/ 	.byte	0x01
	.zero		1


	//----- nvinfo : EIATTR_ANNOTATIONS
	.align		4
        /*00f4*/ 	.byte	0x04, 0x55
        /*00f6*/ 	.short	(.L_37 - .L_36)


	//   ....[0]....
.L_36:
        /*00f8*/ 	.word	0x00000001
        /*00fc*/ 	.byte	0x30, 0x07, 0x00, 0x00, 0x01, 0x00, 0x00, 0x00, 0x30, 0x2d, 0x00, 0x00, 0x01, 0x00, 0x00, 0x00
        /* <DEDUP_REMOVED lines=406> */
        /*1a6c*/ 	.byte	0x40, 0x71, 0x01, 0x00, 0x01, 0x00, 0x00, 0x00, 0xb0, 0x72, 0x01, 0x00


	//----- nvinfo : EIATTR_MERCURY_ISA_VERSION
	.align		4
.L_37:
        /*1a78*/ 	.byte	0x03, 0x5f
        /*1a7a*/ 	.short	0x0101


	//----- nvinfo : EIATTR_EXIT_INSTR_OFFSETS
	.align		4
        /*1a7c*/ 	.byte	0x04, 0x1c
        /*1a7e*/ 	.short	(.L_39 - .L_38)


	//   ....[0]....
.L_38:
        /*1a80*/ 	.word	0x000181a0


	//   ....[1]....
        /*1a84*/ 	.word	0x000181c0


	//----- nvinfo : EIATTR_REQNTID
	.align		4
.L_39:
        /*1a88*/ 	.byte	0x04, 0x10
        /*1a8a*/ 	.short	(.L_41 - .L_40)
.L_40:
        /*1a8c*/ 	.word	0x00000080
        /*1a90*/ 	.word	0x00000001
        /*1a94*/ 	.word	0x00000001


	//----- nvinfo : EIATTR_CBANK_PARAM_SIZE
	.align		4
.L_41:
        /*1a98*/ 	.byte	0x03, 0x19
        /*1a9a*/ 	.short	0x0050


	//----- nvinfo : EIATTR_PARAM_CBANK
	.align		4
        /*1a9c*/ 	.byte	0x04, 0x0a
        /*1a9e*/ 	.short	(.L_43 - .L_42)
	.align		4
.L_42:
        /*1aa0*/ 	.word	index@(.nv.constant0.matmul_kernel)
        /*1aa4*/ 	.short	0x0210
        /*1aa6*/ 	.short	0x0050


	//----- nvinfo : EIATTR_SW_WAR
	.align		4
.L_43:
        /*1aa8*/ 	.byte	0x04, 0x36
        /*1aaa*/ 	.short	(.L_45 - .L_44)
.L_44:
        /*1aac*/ 	.word	0x00000008
.L_45:


//--------------------- .nv.callgraph             --------------------------
	.section	.nv.callgraph,"",@"SHT_CUDA_CALLGRAPH"
	.align	4
	.sectionentsize	8
	.align		4
        /*0000*/ 	.word	0x00000000
	.align		4
        /*0004*/ 	.word	0xffffffff
	.align		4
        /*0008*/ 	.word	0x00000000
	.align		4
        /*000c*/ 	.word	0xfffffffe
	.align		4
        /*0010*/ 	.word	0x00000000
	.align		4
        /*0014*/ 	.word	0xfffffffd
	.align		4
        /*0018*/ 	.word	0x00000000
	.align		4
        /*001c*/ 	.word	0xfffffffc


//--------------------- .text.matmul_kernel       --------------------------
	.section	.text.matmul_kernel,"ax",@progbits
	.align	128
        .global         matmul_kernel
        .type           matmul_kernel,@function
        .size           matmul_kernel,(.L_x_3 - matmul_kernel)
        .other          matmul_kernel,@"STO_CUDA_ENTRY STV_DEFAULT"
matmul_kernel:
.text.matmul_kernel:
[----:B------:R-:W1:Y:S08]  /*0000*/  LDC R1, c[0x0][0x28] ;  /* 0x00000a00ff017b82 */ /* 0x000e700000000800 */
[----:B------:R-:W2:Y:S01]  /*0010*/  LDC.64 R140, c[0x0][0x228] ;  /* 0x00008a00ff8c7b82 */ /* 0x000ea20000000a00 */
[----:B------:R-:W3:Y:S01]  /*0020*/  S2R R5, SR_CTAID.X ;  /* 0x0000000000057919 */ /* 0x000ee20000002500 */
[----:B-1----:R-:W-:Y:S01]  /*0030*/  VIADD R1, R1, 0xfffff958 ;  /* 0xfffff95801017836 */ /* 0x002fe20000000000 */
[----:B------:R-:W-:Y:S01]  /*0040*/  ULDC UR4, c[0x0][0x230] ;  /* 0x00008c0000047ab9 */ /* 0x000fe20000000800 */
        /* <DEDUP_REMOVED lines=20> */
[----:B--2---:R-:W-:Y:S01]  /*0190*/  VIADD R0, R141, 0x3f ;  /* 0x0000003f8d007836 */ /* 0x004fe20000000000 */
[----:B------:R-:W-:-:S04]  /*01a0*/  ULDC UR24, c[0x0][0x230] ;  /* 0x00008c0000187ab9 */ /* 0x000fc80000000800 */
[----:B------:R-:W-:-:S04]  /*01b0*/  SHF.R.S32.HI R3, RZ, 0x1f, R0 ;  /* 0x0000001fff037819 */ /* 0x000fc80000011400 */
[----:B------:R-:W-:Y:S02]  /*01c0*/  LEA.HI R3, R3, R0, RZ, 0x6 ;  /* 0x0000000003037211 */ /* 0x000fe400078f30ff */
[----:B---3--:R-:W-:Y:S02]  /*01d0*/  IABS R10, R5 ;  /* 0x00000005000a7213 */ /* 0x008fe40000000000 */
[----:B------:R-:W-:-:S05]  /*01e0*/  SHF.R.S32.HI R3, RZ, 0x6, R3 ;  /* 0x00000006ff037819 */ /* 0x000fca0000011403 */
[----:B------:R-:W-:-:S05]  /*01f0*/  IMAD.SHL.U32 R4, R3, 0x8, RZ ;  /* 0x0000000803047824 */ /* 0x000fca00078e00ff */
[-C--:B------:R-:W-:Y:S02]  /*0200*/  IABS R7, R4.reuse ;  /* 0x0000000400077213 */ /* 0x080fe40000000000 */
[----:B------:R-:W-:Y:S02]  /*0210*/  IABS R11, R4 ;  /* 0x00000004000b7213 */ /* 0x000fe40000000000 */
[----:B------:R-:W1:Y:S08]  /*0220*/  I2F.RP R0, R7 ;  /* 0x0000000700007306 */ /* 0x000e700000209400 */
[----:B-1----:R-:W1:Y:S02]  /*0230*/  MUFU.RCP R0, R0 ;  /* 0x0000000000007308 */ /* 0x002e640000001000 */
[----:B-1----:R-:W-:-:S02]  /*0240*/  VIADD R2, R0, 0xffffffe ;  /* 0x0ffffffe00027836 */ /* 0x002fc40000000000 */
[----:B------:R-:W-:-:S04]  /*0250*/  IMAD.MOV R0, RZ, RZ, -R11 ;  /* 0x000000ffff007224 */ /* 0x000fc800078e0a0b */
[----:B------:R1:W2:Y:S02]  /*0260*/  F2I.FTZ.U32.TRUNC.NTZ R3, R2 ;  /* 0x0000000200037305 */ /* 0x0002a4000021f000 */
[----:B-1----:R-:W-:Y:S02]  /*0270*/  IMAD.MOV.U32 R2, RZ, RZ, RZ ;  /* 0x000000ffff027224 */ /* 0x002fe400078e00ff */
[----:B--2---:R-:W-:-:S04]  /*0280*/  IMAD.MOV R8, RZ, RZ, -R3 ;  /* 0x000000ffff087224 */ /* 0x004fc800078e0a03 */
[----:B------:R-:W-:Y:S02]  /*0290*/  IMAD R9, R8, R7, RZ ;  /* 0x0000000708097224 */ /* 0x000fe400078e02ff */
[----:B------:R-:W-:Y:S01]  /*02a0*/  IMAD.MOV.U32 R8, RZ, RZ, R10 ;  /* 0x000000ffff087224 */ /* 0x000fe200078e000a */
[----:B------:R-:W-:Y:S01]  /*02b0*/  IABS R10, R141 ;  /* 0x0000008d000a7213 */ /* 0x000fe20000000000 */
[----:B------:R-:W-:-:S06]  /*02c0*/  IMAD.HI.U32 R3, R3, R9, R2 ;  /* 0x0000000903037227 */ /* 0x000fcc00078e0002 */
[----:B------:R-:W-:-:S04]  /*02d0*/  IMAD.HI.U32 R3, R3, R8, RZ ;  /* 0x0000000803037227 */ /* 0x000fc800078e00ff */
[----:B------:R-:W-:-:S05]  /*02e0*/  IMAD R0, R3, R0, R8 ;  /* 0x0000000003007224 */ /* 0x000fca00078e0208 */
[----:B------:R-:W-:-:S13]  /*02f0*/  ISETP.GT.U32.AND P1, PT, R7, R0, PT ;  /* 0x000000000700720c */ /* 0x000fda0003f24070 */
[----:B------:R-:W-:Y:S02]  /*0300*/  @!P1 IMAD.IADD R0, R0, 0x1, -R7 ;  /* 0x0000000100009824 */ /* 0x000fe400078e0a07 */
[----:B------:R-:W-:Y:S01]  /*0310*/  @!P1 VIADD R3, R3, 0x1 ;  /* 0x0000000103039836 */ /* 0x000fe20000000000 */
[----:B------:R-:W-:Y:S02]  /*0320*/  ISETP.NE.AND P1, PT, R4, RZ, PT ;  /* 0x000000ff0400720c */ /* 0x000fe40003f25270 */
[----:B------:R-:W-:Y:S02]  /*0330*/  ISETP.GE.U32.AND P0, PT, R0, R7, PT ;  /* 0x000000070000720c */ /* 0x000fe40003f06070 */
[----:B------:R-:W-:-:S04]  /*0340*/  LOP3.LUT R0, R5, R4, RZ, 0x3c, !PT ;  /* 0x0000000405007212 */ /* 0x000fc800078e3cff */
[----:B------:R-:W-:Y:S01]  /*0350*/  ISETP.GE.AND P2, PT, R0, RZ, PT ;  /* 0x000000ff0000720c */ /* 0x000fe20003f46270 */
[----:B------:R-:W-:-:S06]  /*0360*/  VIADD R0, R140, 0x3f ;  /* 0x0000003f8c007836 */ /* 0x000fcc0000000000 */
[----:B------:R-:W-:-:S04]  /*0370*/  @P0 VIADD R3, R3, 0x1 ;  /* 0x0000000103030836 */ /* 0x000fc80000000000 */
[----:B------:R-:W-:Y:S01]  /*0380*/  IMAD.MOV.U32 R2, RZ, RZ, R3 ;  /* 0x000000ffff027224 */ /* 0x000fe200078e0003 */
[----:B------:R-:W-:-:S03]  /*0390*/  SHF.R.S32.HI R3, RZ, 0x1f, R0 ;  /* 0x0000001fff037819 */ /* 0x000fc60000011400 */
[----:B------:R-:W-:Y:S01]  /*03a0*/  @!P2 IMAD.MOV R2, RZ, RZ, -R2 ;  /* 0x000000ffff02a224 */ /* 0x000fe200078e0a02 */
[----:B------:R-:W-:Y:S02]  /*03b0*/  @!P1 LOP3.LUT R2, RZ, R4, RZ, 0x33, !PT ;  /* 0x00000004ff029212 */ /* 0x000fe400078e33ff */
[----:B------:R-:W-:-:S03]  /*03c0*/  LEA.HI R3, R3, R0, RZ, 0x6 ;  /* 0x0000000003037211 */ /* 0x000fc600078f30ff */
[----:B------:R-:W-:Y:S02]  /*03d0*/  IMAD.SHL.U32 R18, R2, 0x8, RZ ;  /* 0x0000000802127824 */ /* 0x000fe400078e00ff */
[----:B------:R-:W-:-:S03]  /*03e0*/  IMAD.MOV R2, RZ, RZ, -R2 ;  /* 0x000000ffff027224 */ /* 0x000fc600078e0a02 */
[----:B------:R-:W-:Y:S01]  /*03f0*/  LEA.HI.SX32 R3, R3, -R18, 0x1a ;  /* 0x8000001203037211 */ /* 0x000fe200078fd2ff */
[----:B------:R-:W-:Y:S02]  /*0400*/  IMAD R20, R4, R2, R5 ;  /* 0x0000000204147224 */ /* 0x000fe400078e0205 */
[----:B------:R-:W-:Y:S01]  /*0410*/  IMAD.MOV.U32 R2, RZ, RZ, RZ ;  /* 0x000000ffff027224 */ /* 0x000fe200078e00ff */
[----:B------:R-:W-:Y:S02]  /*0420*/  VIMNMX R15, R3, 0x8, PT ;  /* 0x00000008030f7848 */ /* 0x000fe40003fe0100 */
[----:B------:R-:W-:Y:S02]  /*0430*/  IABS R4, R20 ;  /* 0x0000001400047213 */ /* 0x000fe40000000000 */
[-C--:B------:R-:W-:Y:S02]  /*0440*/  IABS R9, R15.reuse ;  /* 0x0000000f00097213 */ /* 0x080fe40000000000 */
[----:B------:R-:W-:-:S02]  /*0450*/  IABS R7, R15 ;  /* 0x0000000f00077213 */ /* 0x000fc40000000000 */
[----:B------:R-:W1:Y:S08]  /*0460*/  I2F.RP R0, R9 ;  /* 0x0000000900007306 */ /* 0x000e700000209400 */
[----:B-1----:R-:W1:Y:S02]  /*0470*/  MUFU.RCP R0, R0 ;  /* 0x0000000000007308 */ /* 0x002e640000001000 */
[----:B-1----:R-:W-:-:S02]  /*0480*/  VIADD R3, R0, 0xffffffe ;  /* 0x0ffffffe00037836 */ /* 0x002fc40000000000 */
[----:B------:R-:W-:Y:S01]  /*0490*/  IMAD.MOV R0, RZ, RZ, -R7 ;  /* 0x000000ffff007224 */ /* 0x000fe200078e0a07 */
[----:B------:R-:W-:-:S03]  /*04a0*/  IABS R7, R140 ;  /* 0x0000008c00077213 */ /* 0x000fc60000000000 */
[----:B------:R-:W1:Y:S02]  /*04b0*/  F2I.FTZ.U32.TRUNC.NTZ R3, R3 ;  /* 0x0000000300037305 */ /* 0x000e64000021f000 */
[----:B-1----:R-:W-:-:S04]  /*04c0*/  IMAD.MOV R8, RZ, RZ, -R3 ;  /* 0x000000ffff087224 */ /* 0x002fc800078e0a03 */
[----:B------:R-:W-:-:S04]  /*04d0*/  IMAD R5, R8, R9, RZ ;  /* 0x0000000908057224 */ /* 0x000fc800078e02ff */
[----:B------:R-:W-:-:S04]  /*04e0*/  IMAD.HI.U32 R2, R3, R5, R2 ;  /* 0x0000000503027227 */ /* 0x000fc800078e0002 */
[----:B------:R-:W-:Y:S02]  /*04f0*/  IMAD.MOV.U32 R3, RZ, RZ, R4 ;  /* 0x000000ffff037224 */ /* 0x000fe400078e0004 */
[----:B------:R-:W-:Y:S01]  /*0500*/  IMAD.MOV.U32 R5, RZ, RZ, R10 ;  /* 0x000000ffff057224 */ /* 0x000fe200078e000a */
[----:B------:R-:W1:Y:S01]  /*0510*/  S2R R4, SR_TID.X ;  /* 0x0000000000047919 */ /* 0x000e620000002100 */
[----:B------:R-:W-:Y:S02]  /*0520*/  IMAD.HI.U32 R2, R2, R3, RZ ;  /* 0x0000000302027227 */ /* 0x000fe400078e00ff */
[----:B------:R-:W2:Y:S02]  /*0530*/  I2F.RP R8, R5 ;  /* 0x0000000500087306 */ /* 0x000ea40000209400 */
[----:B------:R-:W-:-:S05]  /*0540*/  IMAD R0, R2, R0, R3 ;  /* 0x0000000002007224 */ /* 0x000fca00078e0203 */
[----:B------:R-:W-:Y:S01]  /*0550*/  ISETP.GT.U32.AND P1, PT, R9, R0, PT ;  /* 0x000000000900720c */ /* 0x000fe20003f24070 */
[----:B------:R-:W3:Y:S08]  /*0560*/  I2F.RP R3, R7 ;  /* 0x0000000700037306 */ /* 0x000ef00000209400 */
[----:B--2---:R-:W2:Y:S04]  /*0570*/  MUFU.RCP R8, R8 ;  /* 0x0000000800087308 */ /* 0x004ea80000001000 */
[----:B------:R-:W-:-:S02]  /*0580*/  @!P1 IMAD.IADD R0, R0, 0x1, -R9 ;  /* 0x0000000100009824 */ /* 0x000fc400078e0a09 */
[----:B------:R-:W-:Y:S01]  /*0590*/  @!P1 VIADD R2, R2, 0x1 ;  /* 0x0000000102029836 */ /* 0x000fe20000000000 */
[----:B------:R-:W-:Y:S01]  /*05a0*/  ISETP.NE.AND P1, PT, R15, RZ, PT ;  /* 0x000000ff0f00720c */ /* 0x000fe20003f25270 */
[----:B---3--:R-:W3:Y:S01]  /*05b0*/  MUFU.RCP R3, R3 ;  /* 0x0000000300037308 */ /* 0x008ee20000001000 */
[----:B------:R-:W-:Y:S02]  /*05c0*/  ISETP.GE.U32.AND P0, PT, R0, R9, PT ;  /* 0x000000090000720c */ /* 0x000fe40003f06070 */
[----:B------:R-:W-:Y:S01]  /*05d0*/  LOP3.LUT R0, R20, R15, RZ, 0x3c, !PT ;  /* 0x0000000f14007212 */ /* 0x000fe200078e3cff */
[----:B-1----:R-:W-:-:S03]  /*05e0*/  IMAD.SHL.U32 R9, R4, 0x4, RZ ;  /* 0x0000000404097824 */ /* 0x002fc600078e00ff */
[----:B------:R-:W-:Y:S01]  /*05f0*/  ISETP.GE.AND P2, PT, R0, RZ, PT ;  /* 0x000000ff0000720c */ /* 0x000fe20003f46270 */
[----:B--2---:R-:W-:Y:S01]  /*0600*/  VIADD R12, R8, 0xffffffe ;  /* 0x0ffffffe080c7836 */ /* 0x004fe20000000000 */
[C---:B------:R-:W-:Y:S02]  /*0610*/  LOP3.LUT R8, R4.reuse, 0x3f, RZ, 0xc0, !PT ;  /* 0x0000003f04087812 */ /* 0x040fe400078ec0ff */
[----:B------:R-:W-:Y:S01]  /*0620*/  LOP3.LUT R0, R4, 0x40, RZ, 0xc0, !PT ;  /* 0x0000004004007812 */ /* 0x000fe200078ec0ff */
[----:B------:R-:W1:Y:S02]  /*0630*/  F2I.FTZ.U32.TRUNC.NTZ R13, R12 ;  /* 0x0000000c000d7305 */ /* 0x000e64000021f000 */
[----:B------:R-:W-:Y:S02]  /*0640*/  @P0 VIADD R2, R2, 0x1 ;  /* 0x0000000102020836 */ /* 0x000fe40000000000 */
[----:B---3--:R-:W-:Y:S02]  /*0650*/  VIADD R10, R3, 0xffffffe ;  /* 0x0ffffffe030a7836 */ /* 0x008fe40000000000 */
[----:B------:R-:W-:-:S02]  /*0660*/  IMAD.SHL.U32 R3, R8, 0x80, RZ ;  /* 0x0000008008037824 */ /* 0x000fc400078e00ff */
[----:B------:R-:W-:Y:S01]  /*0670*/  IMAD.MOV.U32 R16, RZ, RZ, R2 ;  /* 0x000000ffff107224 */ /* 0x000fe200078e0002 */
[----:B------:R2:W3:Y:S01]  /*0680*/  F2I.FTZ.U32.TRUNC.NTZ R11, R10 ;  /* 0x0000000a000b7305 */ /* 0x0004e2000021f000 */
[----:B------:R-:W-:Y:S01]  /*0690*/  IMAD.SHL.U32 R2, R4, 0x100, RZ ;  /* 0x0000010004027824 */ /* 0x000fe200078e00ff */
[----:B------:R-:W-:Y:S01]  /*06a0*/  LEA.HI R14, R0, R3, RZ, 0x1c ;  /* 0x00000003000e7211 */ /* 0x000fe200078fe0ff */
[----:B------:R-:W-:Y:S01]  /*06b0*/  @!P2 IMAD.MOV R16, RZ, RZ, -R16 ;  /* 0x000000ffff10a224 */ /* 0x000fe200078e0a10 */
[----:B------:R-:W-:Y:S01]  /*06c0*/  @!P1 LOP3.LUT R16, RZ, R15, RZ, 0x33, !PT ;  /* 0x0000000fff109212 */ /* 0x000fe200078e33ff */
[----:B------:R-:W-:Y:S01]  /*06d0*/  IMAD.SHL.U32 R0, R4, 0x10, RZ ;  /* 0x0000001004007824 */ /* 0x000fe200078e00ff */
[----:B------:R-:W-:Y:S01]  /*06e0*/  LOP3.LUT R2, R2, 0x607c, R9, 0xc8, !PT ;  /* 0x0000607c02027812 */ /* 0x000fe200078ec809 */
[----:B-1----:R-:W-:Y:S02]  /*06f0*/  IMAD.MOV R12, RZ, RZ, -R13 ;  /* 0x000000ffff0c7224 */ /* 0x002fe400078e0a0d */
[----:B--2---:R-:W-:Y:S01]  /*0700*/  IMAD.MOV R10, RZ, RZ, -R16 ;  /* 0x000000ffff0a7224 */ /* 0x004fe200078e0a10 */
[----:B------:R-:W-:Y:S01]  /*0710*/  LOP3.LUT R3, R0, 0x70, RZ, 0xc0, !PT ;  /* 0x0000007000037812 */ /* 0x000fe200078ec0ff */
[----:B------:R-:W-:Y:S01]  /*0720*/  IMAD.SHL.U32 R0, R16, 0x40, RZ ;  /* 0x0000004010007824 */ /* 0x000fe200078e00ff */
[----:B------:R-:W-:Y:S01]  /*0730*/  STL [R1+0x6a0], R2 ;  /* 0x0006a00201007387 */ /* 0x000fe20000100800 */
[----:B------:R-:W-:-:S02]  /*0740*/  IMAD R9, R12, R5, RZ ;  /* 0x000000050c097224 */ /* 0x000fc400078e02ff */
[C---:B------:R-:W-:Y:S02]  /*0750*/  VIADD R21, R0.reuse, 0x3f ;  /* 0x0000003f00157836 */ /* 0x040fe40000000000 */
[----:B------:R-:W-:Y:S02]  /*0760*/  IMAD.MOV.U32 R12, RZ, RZ, RZ ;  /* 0x000000ffff0c7224 */ /* 0x000fe400078e00ff */
[----:B------:R-:W-:Y:S01]  /*0770*/  VIADD R19, R0, 0x1 ;  /* 0x0000000100137836 */ /* 0x000fe20000000000 */
[----:B------:R-:W-:Y:S01]  /*0780*/  IABS R17, R21 ;  /* 0x0000001500117213 */ /* 0x000fe20000000000 */
[----:B------:R-:W-:-:S03]  /*0790*/  IMAD.HI.U32 R9, R13, R9, R12 ;  /* 0x000000090d097227 */ /* 0x000fc600078e000c */
[----:B------:R-:W-:Y:S01]  /*07a0*/  ISETP.GE.AND P1, PT, R19, RZ, PT ;  /* 0x000000ff1300720c */ /* 0x000fe20003f26270 */
[----:B------:R-:W-:Y:S02]  /*07b0*/  IMAD.IADD R3, R3, 0x1, R14 ;  /* 0x0000000103037824 */ /* 0x000fe400078e020e */
[----:B------:R-:W-:Y:S02]  /*07c0*/  IMAD.MOV.U32 R16, RZ, RZ, R17 ;  /* 0x000000ffff107224 */ /* 0x000fe400078e0011 */
[----:B------:R-:W-:Y:S01]  /*07d0*/  IMAD R12, R15, R10, R20 ;  /* 0x0000000a0f0c7224 */ /* 0x000fe200078e0214 */
[----:B------:R-:W-:Y:S01]  /*07e0*/  IABS R10, R19 ;  /* 0x00000013000a7213 */ /* 0x000fe20000000000 */
[----:B---3--:R-:W-:Y:S02]  /*07f0*/  IMAD.MOV R14, RZ, RZ, -R11 ;  /* 0x000000ffff0e7224 */ /* 0x008fe400078e0a0b */
[----:B------:R-:W-:-:S04]  /*0800*/  IMAD.HI.U32 R13, R9, R16, RZ ;  /* 0x00000010090d7227 */ /* 0x000fc800078e00ff */
[----:B------:R-:W-:Y:S02]  /*0810*/  IMAD R15, R14, R7, RZ ;  /* 0x000000070e0f7224 */ /* 0x000fe400078e02ff */
[----:B------:R-:W-:Y:S02]  /*0820*/  IMAD.MOV.U32 R14, RZ, RZ, R10 ;  /* 0x000000ffff0e7224 */ /* 0x000fe400078e000a */
[----:B------:R-:W-:Y:S02]  /*0830*/  IMAD.MOV.U32 R10, RZ, RZ, RZ ;  /* 0x000000ffff0a7224 */ /* 0x000fe400078e00ff */
[----:B------:R-:W-:Y:S02]  /*0840*/  IMAD.MOV R17, RZ, RZ, -R13 ;  /* 0x000000ffff117224 */ /* 0x000fe400078e0a0d */
[----:B------:R-:W-:-:S04]  /*0850*/  IMAD.HI.U32 R10, R11, R15, R10 ;  /* 0x0000000f0b0a7227 */ /* 0x000fc800078e000a */
[----:B------:R-:W-:Y:S02]  /*0860*/  IMAD R15, R5, R17, R16 ;  /* 0x00000011050f7224 */ /* 0x000fe400078e0210 */
[----:B------:R-:W-:-:S03]  /*0870*/  IMAD.HI.U32 R13, R9, R14, RZ ;  /* 0x0000000e090d7227 */ /* 0x000fc600078e00ff */
[C---:B------:R-:W-:Y:S01]  /*0880*/  ISETP.GT.U32.AND P0, PT, R5.reuse, R15, PT ;  /* 0x0000000f0500720c */ /* 0x040fe20003f04070 */
[----:B------:R-:W-:Y:S02]  /*0890*/  VIADD R20, R0, 0x2 ;  /* 0x0000000200147836 */ /* 0x000fe40000000000 */
[----:B------:R-:W-:Y:S02]  /*08a0*/  IMAD.MOV R13, RZ, RZ, -R13 ;  /* 0x000000ffff0d7224 */ /* 0x000fe400078e0a0d */
[----:B------:R-:W-:Y:S01]  /*08b0*/  IMAD.IADD R11, R18, 0x1, R12 ;  /* 0x00000001120b7824 */ /* 0x000fe200078e020c */
[----:B------:R-:W-:Y:S01]  /*08c0*/  IABS R28, R20 ;  /* 0x00000014001c7213 */ /* 0x000fe20000000000 */
[----:B------:R-:W-:Y:S01]  /*08d0*/  IMAD R27, R5, R13, R14 ;  /* 0x0000000d051b7224 */ /* 0x000fe200078e020e */
[----:B------:R-:W-:Y:S01]  /*08e0*/  ISETP.GE.AND P2, PT, R20, RZ, PT ;  /* 0x000000ff1400720c */ /* 0x000fe20003f46270 */
[----:B------:R-:W-:Y:S02]  /*08f0*/  VIADD R17, R0, 0x3 ;  /* 0x0000000300117836 */ /* 0x000fe40000000000 */
[----:B------:R-:W-:Y:S01]  /*0900*/  IMAD.HI.U32 R12, R9, R28, RZ ;  /* 0x0000001c090c7227 */ /* 0x000fe200078e00ff */
[----:B------:R-:W-:-:S02]  /*0910*/  ISETP.GT.U32.AND P3, PT, R5, R27, PT ;  /* 0x0000001b0500720c */ /* 0x000fc40003f64070 */
[----:B------:R-:W-:Y:S01]  /*0920*/  IABS R14, R17 ;  /* 0x00000011000e7213 */ /* 0x000fe20000000000 */
[----:B------:R-:W-:Y:S01]  /*0930*/  @!P0 IMAD.IADD R15, R15, 0x1, -R5 ;  /* 0x000000010f0f8824 */ /* 0x000fe200078e0a05 */
[----:B------:R-:W-:Y:S01]  /*0940*/  ISETP.GE.AND P0, PT, R17, RZ, PT ;  /* 0x000000ff1100720c */ /* 0x000fe20003f06270 */
[----:B------:R-:W-:Y:S02]  /*0950*/  IMAD.MOV R12, RZ, RZ, -R12 ;  /* 0x000000ffff0c7224 */ /* 0x000fe400078e0a0c */
[----:B------:R-:W-:Y:S01]  /*0960*/  VIADD R18, R0, 0x4 ;  /* 0x0000000400127836 */ /* 0x000fe20000000000 */
[C---:B------:R-:W-:Y:S01]  /*0970*/  ISETP.GT.U32.AND P6, PT, R5.reuse, R15, PT ;  /* 0x0000000f0500720c */ /* 0x040fe20003fc4070 */
[----:B------:R-:W-:Y:S02]  /*0980*/  IMAD R28, R5, R12, R28 ;  /* 0x0000000c051c7224 */ /* 0x000fe400078e021c */
[----:B------:R-:W-:Y:S01]  /*0990*/  IMAD.HI.U32 R12, R9, R14, RZ ;  /* 0x0000000e090c7227 */ /* 0x000fe200078e00ff */
[----:B------:R-:W-:-:S02]  /*09a0*/  IABS R34, R18 ;  /* 0x0000001200227213 */ /* 0x000fc40000000000 */
[----:B------:R-:W-:Y:S01]  /*09b0*/  ISETP.GT.U32.AND P5, PT, R5, R28, PT ;  /* 0x0000001c0500720c */ /* 0x000fe20003fa4070 */
[----:B------:R-:W-:Y:S01]  /*09c0*/  @!P3 IMAD.IADD R27, R27, 0x1, -R5 ;  /* 0x000000011b1bb824 */ /* 0x000fe200078e0a05 */
[----:B------:R-:W-:Y:S01]  /*09d0*/  ISETP.GE.AND P3, PT, R21, RZ, PT ;  /* 0x000000ff1500720c */ /* 0x000fe20003f66270 */
[----:B------:R-:W-:Y:S01]  /*09e0*/  IMAD.HI.U32 R13, R9, R34, RZ ;  /* 0x00000022090d7227 */ /* 0x000fe200078e00ff */
[----:B------:R-:W-:-:S03]  /*09f0*/  ISETP.GE.AND P4, PT, R18, RZ, PT ;  /* 0x000000ff1200720c */ /* 0x000fc60003f86270 */
[----:B------:R-:W-:Y:S01]  /*0a00*/  @!P6 IMAD.IADD R15, R15, 0x1, -R5 ;  /* 0x000000010f0fe824 */ /* 0x000fe200078e0a05 */
[C---:B------:R-:W-:Y:S01]  /*0a10*/  ISETP.GT.U32.AND P6, PT, R5.reuse, R27, PT ;  /* 0x0000001b0500720c */ /* 0x040fe20003fc4070 */
[----:B------:R-:W-:Y:S02]  /*0a20*/  IMAD.MOV R29, RZ, RZ, -R12 ;  /* 0x000000ffff1d7224 */ /* 0x000fe400078e0a0c */
[----:B------:R-:W-:Y:S02]  /*0a30*/  VIADD R19, R0, 0x5 ;  /* 0x0000000500137836 */ /* 0x000fe40000000000 */
[----:B------:R-:W-:Y:S02]  /*0a40*/  IMAD.MOV R13, RZ, RZ, -R13 ;  /* 0x000000ffff0d7224 */ /* 0x000fe400078e0a0d */
[C---:B------:R-:W-:Y:S01]  /*0a50*/  IMAD R29, R5.reuse, R29, R14 ;  /* 0x0000001d051d7224 */ /* 0x040fe200078e020e */
[----:B------:R-:W-:Y:S01]  /*0a60*/  IABS R16, R19 ;  /* 0x0000001300107213 */ /* 0x000fe20000000000 */
[----:B------:R-:W-:-:S02]  /*0a70*/  IMAD R34, R5, R13, R34 ;  /* 0x0000000d05227224 */ /* 0x000fc400078e0222 */
[----:B------:R-:W-:Y:S02]  /*0a80*/  @!P5 IMAD.IADD R28, R28, 0x1, -R5 ;  /* 0x000000011c1cd824 */ /* 0x000fe400078e0a05 */
[----:B------:R-:W-:Y:S01]  /*0a90*/  @!P3 IMAD.MOV R15, RZ, RZ, -R15 ;  /* 0x000000ffff0fb224 */ /* 0x000fe200078e0a0f */
[----:B------:R-:W-:Y:S01]  /*0aa0*/  ISETP.GT.U32.AND P3, PT, R5, R29, PT ;  /* 0x0000001d0500720c */ /* 0x000fe20003f64070 */
[----:B------:R-:W-:Y:S01]  /*0ab0*/  @!P6 IMAD.IADD R27, R27, 0x1, -R5 ;  /* 0x000000011b1be824 */ /* 0x000fe200078e0a05 */
[----:B------:R-:W-:Y:S01]  /*0ac0*/  ISETP.GT.U32.AND P5, PT, R5, R28, PT ;  /* 0x0000001c0500720c */ /* 0x000fe20003fa4070 */
[----:B------:R-:W-:Y:S01]  /*0ad0*/  IMAD.HI.U32 R12, R9, R16, RZ ;  /* 0x00000010090c7227 */ /* 0x000fe200078e00ff */
[----:B------:R-:W-:-:S03]  /*0ae0*/  ISETP.GT.U32.AND P6, PT, R5, R34, PT ;  /* 0x000000220500720c */ /* 0x000fc60003fc4070 */
[----:B------:R-:W-:Y:S02]  /*0af0*/  IMAD.MOV R12, RZ, RZ, -R12 ;  /* 0x000000ffff0c7224 */ /* 0x000fe400078e0a0c */
[----:B------:R-:W-:Y:S02]  /*0b00*/  VIADD R17, R0, 0x6 ;  /* 0x0000000600117836 */ /* 0x000fe40000000000 */
[----:B------:R-:W-:Y:S02]  /*0b10*/  IMAD R35, R5, R12, R16 ;  /* 0x0000000c05237224 */ /* 0x000fe400078e0210 */
[--C-:B------:R-:W-:Y:S01]  /*0b20*/  @!P3 IMAD.IADD R29, R29, 0x1, -R5.reuse ;  /* 0x000000011d1db824 */ /* 0x100fe200078e0a05 */
[----:B------:R-:W-:Y:S01]  /*0b30*/  IABS R36, R17 ;  /* 0x0000001100247213 */ /* 0x000fe20000000000 */
[--C-:B------:R-:W-:Y:S01]  /*0b40*/  @!P5 IMAD.IADD R28, R28, 0x1, -R5.reuse ;  /* 0x000000011c1cd824 */ /* 0x100fe200078e0a05 */
[C---:B------:R-:W-:Y:S01]  /*0b50*/  ISETP.GT.U32.AND P5, PT, R5.reuse, R35, PT ;  /* 0x000000230500720c */ /* 0x040fe20003fa4070 */
[----:B------:R-:W-:Y:S01]  /*0b60*/  @!P6 IMAD.IADD R34, R34, 0x1, -R5 ;  /* 0x000000012222e824 */ /* 0x000fe200078e0a05 */
[----:B------:R-:W-:Y:S01]  /*0b70*/  ISETP.GT.U32.AND P6, PT, R5, R29, PT ;  /* 0x0000001d0500720c */ /* 0x000fe20003fc4070 */
[----:B------:R-:W-:Y:S01]  /*0b80*/  VIADD R18, R0, 0x7 ;  /* 0x0000000700127836 */ /* 0x000fe20000000000 */
[----:B------:R-:W-:Y:S01]  /*0b90*/  ISETP.GE.AND P3, PT, R19, RZ, PT ;  /* 0x000000ff1300720c */ /* 0x000fe20003f66270 */
[----:B------:R-:W-:-:S03]  /*0ba0*/  IMAD.HI.U32 R12, R9, R36, RZ ;  /* 0x00000024090c7227 */ /* 0x000fc600078e00ff */
[----:B------:R-:W-:Y:S01]  /*0bb0*/  IABS R14, R18 ;  /* 0x00000012000e7213 */ /* 0x000fe20000000000 */
[----:B------:R-:W-:Y:S02]  /*0bc0*/  IMAD.MOV R12, RZ, RZ, -R12 ;  /* 0x000000ffff0c7224 */ /* 0x000fe400078e0a0c */
[----:B------:R-:W-:Y:S02]  /*0bd0*/  VIADD R21, R0, 0x9 ;  /* 0x0000000900157836 */ /* 0x000fe40000000000 */
[----:B------:R-:W-:Y:S02]  /*0be0*/  IMAD R36, R5, R12, R36 ;  /* 0x0000000c05247224 */ /* 0x000fe400078e0224 */
[----:B------:R-:W-:Y:S01]  /*0bf0*/  IMAD.HI.U32 R13, R9, R14, RZ ;  /* 0x0000000e090d7227 */ /* 0x000fe200078e00ff */
[----:B------:R-:W-:-:S03]  /*0c00*/  IABS R16, R21 ;  /* 0x0000001500107213 */ /* 0x000fc60000000000 */
[--C-:B------:R-:W-:Y:S01]  /*0c10*/  @!P5 IMAD.IADD R35, R35, 0x1, -R5.reuse ;  /* 0x000000012323d824 */ /* 0x100fe200078e0a05 */
[----:B------:R-:W-:Y:S01]  /*0c20*/  ISETP.GT.U32.AND P5, PT, R5, R34, PT ;  /* 0x000000220500720c */ /* 0x000fe20003fa4070 */
[----:B------:R-:W-:Y:S01]  /*0c30*/  @!P6 IMAD.IADD R29, R29, 0x1, -R5 ;  /* 0x000000011d1de824 */ /* 0x000fe200078e0a05 */
[C---:B------:R-:W-:Y:S01]  /*0c40*/  ISETP.GT.U32.AND P6, PT, R5.reuse, R36, PT ;  /* 0x000000240500720c */ /* 0x040fe20003fc4070 */
[----:B------:R-:W-:Y:S02]  /*0c50*/  IMAD.MOV R13, RZ, RZ, -R13 ;  /* 0x000000ffff0d7224 */ /* 0x000fe400078e0a0d */
[----:B------:R-:W-:Y:S02]  /*0c60*/  VIADD R20, R0, 0x8 ;  /* 0x0000000800147836 */ /* 0x000fe40000000000 */
[----:B------:R-:W-:Y:S02]  /*0c70*/  IMAD R37, R5, R13, R14 ;  /* 0x0000000d05257224 */ /* 0x000fe400078e020e */
[----:B------:R-:W-:Y:S01]  /*0c80*/  IMAD.HI.U32 R13, R9, R16, RZ ;  /* 0x00000010090d7227 */ /* 0x000fe200078e00ff */
[----:B------:R-:W-:-:S03]  /*0c90*/  IABS R38, R20 ;  /* 0x0000001400267213 */ /* 0x000fc60000000000 */
[----:B------:R-:W-:Y:S02]  /*0ca0*/  IMAD.MOV R13, RZ, RZ, -R13 ;  /* 0x000000ffff0d7224 */ /* 0x000fe400078e0a0d */
[--C-:B------:R-:W-:Y:S01]  /*0cb0*/  @!P5 IMAD.IADD R34, R34, 0x1, -R5.reuse ;  /* 0x000000012222d824 */ /* 0x100fe200078e0a05 */
[C---:B------:R-:W-:Y:S01]  /*0cc0*/  ISETP.GT.U32.AND P5, PT, R5.reuse, R37, PT ;  /* 0x000000250500720c */ /* 0x040fe20003fa4070 */
[----:B------:R-:W-:Y:S02]  /*0cd0*/  IMAD R39, R5, R13, R16 ;  /* 0x0000000d05277224 */ /* 0x000fe400078e0210 */
[----:B------:R-:W-:Y:S02]  /*0ce0*/  @!P6 IMAD.IADD R36, R36, 0x1, -R5 ;  /* 0x000000012424e824 */ /* 0x000fe400078e0a05 */
[----:B------:R-:W-:Y:S01]  /*0cf0*/  @!P2 IMAD.MOV R28, RZ, RZ, -R28 ;  /* 0x000000ffff1ca224 */ /* 0x000fe200078e0a1c */
[----:B------:R-:W-:Y:S01]  /*0d00*/  ISETP.GE.AND P2, PT, R17, RZ, PT ;  /* 0x000000ff1100720c */ /* 0x000fe20003f46270 */
[----:B------:R-:W-:Y:S01]  /*0d10*/  @!P0 IMAD.MOV R29, RZ, RZ, -R29 ;  /* 0x000000ffff1d8224 */ /* 0x000fe200078e0a1d */
[C---:B------:R-:W-:Y:S01]  /*0d20*/  ISETP.GT.U32.AND P0, PT, R5.reuse, R36, PT ;  /* 0x000000240500720c */ /* 0x040fe20003f04070 */
[----:B------:R-:W-:Y:S01]  /*0d30*/  @!P4 IMAD.MOV R34, RZ, RZ, -R34 ;  /* 0x000000ffff22c224 */ /* 0x000fe200078e0a22 */
[----:B------:R-:W-:Y:S01]  /*0d40*/  ISETP.GT.U32.AND P4, PT, R5, R39, PT ;  /* 0x000000270500720c */ /* 0x000fe20003f84070 */
[----:B------:R-:W-:-:S02]  /*0d50*/  VIADD R17, R0, 0xa ;  /* 0x0000000a00117836 */ /* 0x000fc40000000000 */
[----:B------:R-:W-:-:S03]  /*0d60*/  IMAD.HI.U32 R12, R9, R38, RZ ;  /* 0x00000026090c7227 */ /* 0x000fc600078e00ff */
[----:B------:R-:W-:Y:S01]  /*0d70*/  IABS R42, R17 ;  /* 0x00000011002a7213 */ /* 0x000fe20000000000 */
[----:B------:R-:W-:Y:S02]  /*0d80*/  IMAD.MOV R12, RZ, RZ, -R12 ;  /* 0x000000ffff0c7224 */ /* 0x000fe400078e0a0c */
[----:B------:R-:W-:Y:S02]  /*0d90*/  VIADD R13, R0, 0xb ;  /* 0x0000000b000d7836 */ /* 0x000fe40000000000 */
[----:B------:R-:W-:Y:S02]  /*0da0*/  IMAD R38, R5, R12, R38 ;  /* 0x0000000c05267224 */ /* 0x000fe400078e0226 */
[----:B------:R-:W-:Y:S01]  /*0db0*/  @!P5 IMAD.IADD R37, R37, 0x1, -R5 ;  /* 0x000000012525d824 */ /* 0x000fe200078e0a05 */
[----:B------:R-:W-:Y:S01]  /*0dc0*/  IABS R14, R13 ;  /* 0x0000000d000e7213 */ /* 0x000fe20000000000 */
[----:B------:R-:W-:Y:S01]  /*0dd0*/  IMAD.HI.U32 R12, R9, R42, RZ ;  /* 0x0000002a090c7227 */ /* 0x000fe200078e00ff */
[----:B------:R-:W-:-:S02]  /*0de0*/  ISETP.GT.U32.AND P6, PT, R5, R38, PT ;  /* 0x000000260500720c */ /* 0x000fc40003fc4070 */
[----:B------:R-:W-:Y:S01]  /*0df0*/  ISETP.GT.U32.AND P5, PT, R5, R37, PT ;  /* 0x000000250500720c */ /* 0x000fe20003fa4070 */
[--C-:B------:R-:W-:Y:S01]  /*0e00*/  @!P0 IMAD.IADD R36, R36, 0x1, -R5.reuse ;  /* 0x0000000124248824 */ /* 0x100fe200078e0a05 */
[----:B------:R-:W-:Y:S01]  /*0e10*/  ISETP.GE.AND P0, PT, R21, RZ, PT ;  /* 0x000000ff1500720c */ /* 0x000fe20003f06270 */
[----:B------:R-:W-:Y:S01]  /*0e20*/  @!P4 IMAD.IADD R39, R39, 0x1, -R5 ;  /* 0x000000012727c824 */ /* 0x000fe200078e0a05 */
[----:B------:R-:W-:Y:S01]  /*0e30*/  ISETP.GE.AND P4, PT, R17, RZ, PT ;  /* 0x000000ff1100720c */ /* 0x000fe20003f86270 */
[----:B------:R-:W-:Y:S02]  /*0e40*/  IMAD.MOV R12, RZ, RZ, -R12 ;  /* 0x000000ffff0c7224 */ /* 0x000fe400078e0a0c */
[----:B------:R-:W-:Y:S01]  /*0e50*/  @!P2 IMAD.MOV R36, RZ, RZ, -R36 ;  /* 0x000000ffff24a224 */ /* 0x000fe200078e0a24 */
[C---:B------:R-:W-:Y:S01]  /*0e60*/  ISETP.GT.U32.AND P2, PT, R5.reuse, R39, PT ;  /* 0x000000270500720c */ /* 0x040fe20003f44070 */
[----:B------:R-:W-:Y:S02]  /*0e70*/  IMAD R42, R5, R12, R42 ;  /* 0x0000000c052a7224 */ /* 0x000fe400078e022a */
[----:B------:R-:W-:-:S04]  /*0e80*/  IMAD.HI.U32 R12, R9, R14, RZ ;  /* 0x0000000e090c7227 */ /* 0x000fc800078e00ff */
[----:B------:R-:W-:Y:S01]  /*0e90*/  @!P1 IMAD.MOV R27, RZ, RZ, -R27 ;  /* 0x000000ffff1b9224 */ /* 0x000fe200078e0a1b */
[----:B------:R-:W-:Y:S01]  /*0ea0*/  ISETP.GT.U32.AND P1, PT, R5, R35, PT ;  /* 0x000000230500720c */ /* 0x000fe20003f24070 */
[----:B------:R-:W-:Y:S02]  /*0eb0*/  IMAD.MOV R12, RZ, RZ, -R12 ;  /* 0x000000ffff0c7224 */ /* 0x000fe400078e0a0c */
[--C-:B------:R-:W-:Y:S01]  /*0ec0*/  @!P5 IMAD.IADD R37, R37, 0x1, -R5.reuse ;  /* 0x000000012525d824 */ /* 0x100fe200078e0a05 */
[C---:B------:R-:W-:Y:S01]  /*0ed0*/  ISETP.GT.U32.AND P5, PT, R5.reuse, R42, PT ;  /* 0x0000002a0500720c */ /* 0x040fe20003fa4070 */
[----:B------:R-:W-:Y:S02]  /*0ee0*/  IMAD R43, R5, R12, R14 ;  /* 0x0000000c052b7224 */ /* 0x000fe400078e020e */
[--C-:B------:R-:W-:Y:S02]  /*0ef0*/  @!P6 IMAD.IADD R38, R38, 0x1, -R5.reuse ;  /* 0x000000012626e824 */ /* 0x100fe400078e0a05 */
[--C-:B------:R-:W-:Y:S01]  /*0f00*/  @!P2 IMAD.IADD R39, R39, 0x1, -R5.reuse ;  /* 0x000000012727a824 */ /* 0x100fe200078e0a05 */
[C---:B------:R-:W-:Y:S01]  /*0f10*/  ISETP.GT.U32.AND P2, PT, R5.reuse, R43, PT ;  /* 0x0000002b0500720c */ /* 0x040fe20003f44070 */
[----:B------:R-:W-:Y:S01]  /*0f20*/  VIADD R12, R0, 0xc ;  /* 0x0000000c000c7836 */ /* 0x000fe20000000000 */
[----:B------:R-:W-:Y:S01]  /*0f30*/  ISETP.GT.U32.AND P6, PT, R5, R38, PT ;  /* 0x000000260500720c */ /* 0x000fe20003fc4070 */
[----:B------:R-:W-:Y:S01]  /*0f40*/  @!P1 IMAD.IADD R35, R35, 0x1, -R5 ;  /* 0x0000000123239824 */ /* 0x000fe200078e0a05 */
[----:B------:R-:W-:Y:S01]  /*0f50*/  ISETP.GE.AND P1, PT, R18, RZ, PT ;  /* 0x000000ff1200720c */ /* 0x000fe20003f26270 */
[----:B------:R-:W-:Y:S01]  /*0f60*/  VIADD R14, R0, 0xe ;  /* 0x0000000e000e7836 */ /* 0x000fe20000000000 */
[----:B------:R-:W-:Y:S01]  /*0f70*/  IABS R44, R12 ;  /* 0x0000000c002c7213 */ /* 0x000fe20000000000 */
[----:B------:R-:W-:Y:S01]  /*0f80*/  @!P3 IMAD.MOV R35, RZ, RZ, -R35 ;  /* 0x000000ffff23b224 */ /* 0x000fe200078e0a23 */
[----:B------:R-:W-:Y:S01]  /*0f90*/  ISETP.GE.AND P3, PT, R20, RZ, PT ;  /* 0x000000ff1400720c */ /* 0x000fe20003f66270 */
[----:B------:R-:W-:Y:S01]  /*0fa0*/  @!P5 IMAD.IADD R42, R42, 0x1, -R5 ;  /* 0x000000012a2ad824 */ /* 0x000fe200078e0a05 */
[----:B------:R-:W-:Y:S01]  /*0fb0*/  IABS R46, R14 ;  /* 0x0000000e002e7213 */ /* 0x000fe20000000000 */
[----:B------:R-:W-:Y:S01]  /*0fc0*/  @!P0 IMAD.MOV R39, RZ, RZ, -R39 ;  /* 0x000000ffff278224 */ /* 0x000fe200078e0a27 */
[----:B------:R-:W-:Y:S01]  /*0fd0*/  ISETP.GE.AND P0, PT, R14, RZ, PT ;  /* 0x000000ff0e00720c */ /* 0x000fe20003f06270 */
[--C-:B------:R-:W-:Y:S01]  /*0fe0*/  @!P2 IMAD.IADD R43, R43, 0x1, -R5.reuse ;  /* 0x000000012b2ba824 */ /* 0x100fe200078e0a05 */
[----:B------:R-:W-:Y:S01]  /*0ff0*/  ISETP.GT.U32.AND P5, PT, R5, R42, PT ;  /* 0x0000002a0500720c */ /* 0x000fe20003fa4070 */
[----:B------:R-:W-:Y:S01]  /*1000*/  @!P6 IMAD.IADD R38, R38, 0x1, -R5 ;  /* 0x000000012626e824 */ /* 0x000fe200078e0a05 */
[----:B------:R-:W-:Y:S01]  /*1010*/  ISETP.GE.AND P6, PT, R13, RZ, PT ;  /* 0x000000ff0d00720c */ /* 0x000fe20003fc6270 */
[----:B------:R-:W-:Y:S01]  /*1020*/  VIADD R13, R0, 0xd ;  /* 0x0000000d000d7836 */ /* 0x000fe20000000000 */
[----:B------:R-:W-:Y:S01]  /*1030*/  ISETP.GT.U32.AND P2, PT, R5, R43, PT ;  /* 0x0000002b0500720c */ /* 0x000fe20003f44070 */
[----:B------:R-:W-:Y:S01]  /*1040*/  @!P1 IMAD.MOV R37, RZ, RZ, -R37 ;  /* 0x000000ffff259224 */ /* 0x000fe200078e0a25 */
[----:B------:R-:W-:Y:S01]  /*1050*/  ISETP.GE.AND P1, PT, R12, RZ, PT ;  /* 0x000000ff0c00720c */ /* 0x000fe20003f26270 */
[----:B------:R-:W-:Y:S01]  /*1060*/  IMAD.HI.U32 R12, R9, R44, RZ ;  /* 0x0000002c090c7227 */ /* 0x000fe200078e00ff */
[----:B------:R-:W-:-:S03]  /*1070*/  IABS R16, R13 ;  /* 0x0000000d00107213 */ /* 0x000fc60000000000 */
[----:B------:R-:W-:Y:S01]  /*1080*/  @!P3 IMAD.MOV R38, RZ, RZ, -R38 ;  /* 0x000000ffff26b224 */ /* 0x000fe200078e0a26 */
[----:B------:R-:W-:Y:S01]  /*1090*/  ISETP.GE.AND P3, PT, R13, RZ, PT ;  /* 0x000000ff0d00720c */ /* 0x000fe20003f66270 */
[----:B------:R-:W-:Y:S02]  /*10a0*/  IMAD.MOV R14, RZ, RZ, -R12 ;  /* 0x000000ffff0e7224 */ /* 0x000fe400078e0a0c */
[----:B------:R-:W-:-:S04]  /*10b0*/  IMAD.HI.U32 R13, R9, R46, RZ ;  /* 0x0000002e090d7227 */ /* 0x000fc800078e00ff */
[----:B------:R-:W-:Y:S02]  /*10c0*/  VIADD R17, R0, 0xf ;  /* 0x0000000f00117836 */ /* 0x000fe40000000000 */
[----:B------:R-:W-:Y:S02]  /*10d0*/  @!P5 IMAD.IADD R42, R42, 0x1, -R5 ;  /* 0x000000012a2ad824 */ /* 0x000fe400078e0a05 */
[----:B------:R-:W-:Y:S01]  /*10e0*/  IMAD R44, R5, R14, R44 ;  /* 0x0000000e052c7224 */ /* 0x000fe200078e022c */
[----:B------:R-:W-:Y:S01]  /*10f0*/  IABS R18, R17 ;  /* 0x0000001100127213 */ /* 0x000fe20000000000 */
[----:B------:R-:W-:Y:S01]  /*1100*/  IMAD.MOV R13, RZ, RZ, -R13 ;  /* 0x000000ffff0d7224 */ /* 0x000fe200078e0a0d */
[----:B------:R-:W-:Y:S01]  /*1110*/  ISETP.GE.AND P5, PT, R17, RZ, PT ;  /* 0x000000ff1100720c */ /* 0x000fe20003fa6270 */
[----:B------:R-:W-:-:S04]  /*1120*/  IMAD.HI.U32 R12, R9, R16, RZ ;  /* 0x00000010090c7227 */ /* 0x000fc800078e00ff */
[----:B------:R-:W-:Y:S01]  /*1130*/  @!P4 IMAD.MOV R42, RZ, RZ, -R42 ;  /* 0x000000ffff2ac224 */ /* 0x000fe200078e0a2a */
[----:B------:R-:W-:Y:S01]  /*1140*/  ISETP.GT.U32.AND P4, PT, R5, R44, PT ;  /* 0x0000002c0500720c */ /* 0x000fe20003f84070 */
[----:B------:R-:W-:Y:S02]  /*1150*/  @!P2 IMAD.IADD R43, R43, 0x1, -R5 ;  /* 0x000000012b2ba824 */ /* 0x000fe400078e0a05 */
[C---:B------:R-:W-:Y:S02]  /*1160*/  IMAD R46, R5.reuse, R13, R46 ;  /* 0x0000000d052e7224 */ /* 0x040fe400078e022e */
[----:B------:R-:W-:Y:S02]  /*1170*/  IMAD.MOV R45, RZ, RZ, -R12 ;  /* 0x000000ffff2d7224 */ /* 0x000fe400078e0a0c */
[----:B------:R-:W-:Y:S01]  /*1180*/  @!P6 IMAD.MOV R43, RZ, RZ, -R43 ;  /* 0x000000ffff2be224 */ /* 0x000fe200078e0a2b */
[----:B------:R-:W-:Y:S01]  /*1190*/  ISETP.GT.U32.AND P6, PT, R5, R46, PT ;  /* 0x0000002e0500720c */ /* 0x000fe20003fc4070 */
[----:B------:R-:W-:-:S04]  /*11a0*/  IMAD.HI.U32 R12, R9, R18, RZ ;  /* 0x00000012090c7227 */ /* 0x000fc800078e00ff */
[----:B------:R-:W-:Y:S02]  /*11b0*/  IMAD.MOV R12, RZ, RZ, -R12 ;  /* 0x000000ffff0c7224 */ /* 0x000fe400078e0a0c */
[C---:B------:R-:W-:Y:S02]  /*11c0*/  IMAD R45, R5.reuse, R45, R16 ;  /* 0x0000002d052d7224 */ /* 0x040fe400078e0210 */
[C---:B------:R-:W-:Y:S02]  /*11d0*/  IMAD R47, R5.reuse, R12, R18 ;  /* 0x0000000c052f7224 */ /* 0x040fe400078e0212 */
[----:B------:R-:W-:Y:S01]  /*11e0*/  VIADD R18, R0, 0x11 ;  /* 0x0000001100127836 */ /* 0x000fe20000000000 */
[C---:B------:R-:W-:Y:S01]  /*11f0*/  ISETP.GT.U32.AND P2, PT, R5.reuse, R45, PT ;  /* 0x0000002d0500720c */ /* 0x040fe20003f44070 */
[--C-:B------:R-:W-:Y:S02]  /*1200*/  @!P4 IMAD.IADD R44, R44, 0x1, -R5.reuse ;  /* 0x000000012c2cc824 */ /* 0x100fe400078e0a05 */
[----:B------:R-:W-:Y:S01]  /*1210*/  @!P6 IMAD.IADD R46, R46, 0x1, -R5 ;  /* 0x000000012e2ee824 */ /* 0x000fe200078e0a05 */
[----:B------:R-:W-:Y:S01]  /*1220*/  IABS R14, R18 ;  /* 0x00000012000e7213 */ /* 0x000fe20000000000 */
[C---:B------:R-:W-:Y:S01]  /*1230*/  VIADD R17, R0.reuse, 0x10 ;  /* 0x0000001000117836 */ /* 0x040fe20000000000 */
[C---:B------:R-:W-:Y:S01]  /*1240*/  ISETP.GT.U32.AND P4, PT, R5.reuse, R44, PT ;  /* 0x0000002c0500720c */ /* 0x040fe20003f84070 */
[----:B------:R-:W-:Y:S01]  /*1250*/  VIADD R20, R0, 0x13 ;  /* 0x0000001300147836 */ /* 0x000fe20000000000 */
[----:B------:R-:W-:Y:S01]  /*1260*/  ISETP.GT.U32.AND P6, PT, R5, R46, PT ;  /* 0x0000002e0500720c */ /* 0x000fe20003fc4070 */
[----:B------:R-:W-:Y:S01]  /*1270*/  IMAD.HI.U32 R13, R9, R14, RZ ;  /* 0x0000000e090d7227 */ /* 0x000fe200078e00ff */
[----:B------:R-:W-:-:S02]  /*1280*/  IABS R48, R17 ;  /* 0x0000001100307213 */ /* 0x000fc40000000000 */
[----:B------:R-:W-:Y:S01]  /*1290*/  IABS R16, R20 ;  /* 0x0000001400107213 */ /* 0x000fe20000000000 */
[----:B------:R-:W-:Y:S02]  /*12a0*/  IMAD.MOV R13, RZ, RZ, -R13 ;  /* 0x000000ffff0d7224 */ /* 0x000fe400078e0a0d */
[--C-:B------:R-:W-:Y:S02]  /*12b0*/  @!P2 IMAD.IADD R45, R45, 0x1, -R5.reuse ;  /* 0x000000012d2da824 */ /* 0x100fe400078e0a05 */
[C---:B------:R-:W-:Y:S02]  /*12c0*/  IMAD R49, R5.reuse, R13, R14 ;  /* 0x0000000d05317224 */ /* 0x040fe400078e020e */
[--C-:B------:R-:W-:Y:S01]  /*12d0*/  @!P4 IMAD.IADD R44, R44, 0x1, -R5.reuse ;  /* 0x000000012c2cc824 */ /* 0x100fe200078e0a05 */
[C---:B------:R-:W-:Y:S01]  /*12e0*/  ISETP.GT.U32.AND P4, PT, R5.reuse, R47, PT ;  /* 0x0000002f0500720c */ /* 0x040fe20003f84070 */
[----:B------:R-:W-:Y:S01]  /*12f0*/  @!P6 IMAD.IADD R46, R46, 0x1, -R5 ;  /* 0x000000012e2ee824 */ /* 0x000fe200078e0a05 */
[C---:B------:R-:W-:Y:S01]  /*1300*/  ISETP.GT.U32.AND P2, PT, R5.reuse, R45, PT ;  /* 0x0000002d0500720c */ /* 0x040fe20003f44070 */
[----:B------:R-:W-:Y:S01]  /*1310*/  VIADD R19, R0, 0x12 ;  /* 0x0000001200137836 */ /* 0x000fe20000000000 */
[----:B------:R-:W-:Y:S01]  /*1320*/  ISETP.GT.U32.AND P6, PT, R5, R49, PT ;  /* 0x000000310500720c */ /* 0x000fe20003fc4070 */
[----:B------:R-:W-:-:S03]  /*1330*/  IMAD.HI.U32 R12, R9, R48, RZ ;  /* 0x00000030090c7227 */ /* 0x000fc600078e00ff */
[----:B------:R-:W-:Y:S01]  /*1340*/  IABS R50, R19 ;  /* 0x0000001300327213 */ /* 0x000fe20000000000 */
[----:B------:R-:W-:Y:S02]  /*1350*/  IMAD.MOV R12, RZ, RZ, -R12 ;  /* 0x000000ffff0c7224 */ /* 0x000fe400078e0a0c */
[----:B------:R-:W-:Y:S02]  /*1360*/  IMAD.MOV.U32 R14, RZ, RZ, R16 ;  /* 0x000000ffff0e7224 */ /* 0x000fe400078e0010 */
[----:B------:R-:W-:Y:S02]  /*1370*/  IMAD R48, R5, R12, R48 ;  /* 0x0000000c05307224 */ /* 0x000fe400078e0230 */
[----:B------:R-:W-:Y:S02]  /*1380*/  VIADD R16, R0, 0x14 ;  /* 0x0000001400107836 */ /* 0x000fe40000000000 */
[----:B------:R-:W-:Y:S02]  /*1390*/  @!P4 IMAD.IADD R47, R47, 0x1, -R5 ;  /* 0x000000012f2fc824 */ /* 0x000fe400078e0a05 */
[----:B------:R-:W-:Y:S01]  /*13a0*/  IMAD.HI.U32 R12, R9, R50, RZ ;  /* 0x00000032090c7227 */ /* 0x000fe200078e00ff */
[----:B------:R-:W-:-:S02]  /*13b0*/  IABS R56, R16 ;  /* 0x0000001000387213 */ /* 0x000fc40000000000 */
[----:B------:R-:W-:Y:S01]  /*13c0*/  ISETP.GT.U32.AND P4, PT, R5, R47, PT ;  /* 0x0000002f0500720c */ /* 0x000fe20003f84070 */
[--C-:B------:R-:W-:Y:S01]  /*13d0*/  @!P2 IMAD.IADD R45, R45, 0x1, -R5.reuse ;  /* 0x000000012d2da824 */ /* 0x100fe200078e0a05 */
[----:B------:R-:W-:Y:S01]  /*13e0*/  ISETP.GT.U32.AND P2, PT, R5, R48, PT ;  /* 0x000000300500720c */ /* 0x000fe20003f44070 */
[----:B------:R-:W-:Y:S02]  /*13f0*/  @!P6 IMAD.IADD R49, R49, 0x1, -R5 ;  /* 0x000000013131e824 */ /* 0x000fe400078e0a05 */
[----:B------:R-:W-:Y:S02]  /*1400*/  IMAD.MOV R12, RZ, RZ, -R12 ;  /* 0x000000ffff0c7224 */ /* 0x000fe400078e0a0c */
[----:B------:R-:W-:Y:S01]  /*1410*/  @!P3 IMAD.MOV R45, RZ, RZ, -R45 ;  /* 0x000000ffff2db224 */ /* 0x000fe200078e0a2d */
[C---:B------:R-:W-:Y:S01]  /*1420*/  ISETP.GT.U32.AND P3, PT, R5.reuse, R49, PT ;  /* 0x000000310500720c */ /* 0x040fe20003f64070 */
[----:B------:R-:W-:Y:S02]  /*1430*/  IMAD R50, R5, R12, R50 ;  /* 0x0000000c05327224 */ /* 0x000fe400078e0232 */
[----:B------:R-:W-:-:S04]  /*1440*/  IMAD.HI.U32 R13, R9, R14, RZ ;  /* 0x0000000e090d7227 */ /* 0x000fc800078e00ff */
[----:B------:R-:W-:-:S04]  /*1450*/  IMAD.HI.U32 R12, R9, R56, RZ ;  /* 0x00000038090c7227 */ /* 0x000fc800078e00ff */
[----:B------:R-:W-:Y:S02]  /*1460*/  IMAD.MOV R13, RZ, RZ, -R13 ;  /* 0x000000ffff0d7224 */ /* 0x000fe400078e0a0d */
[----:B------:R-:W-:Y:S02]  /*1470*/  IMAD.MOV R12, RZ, RZ, -R12 ;  /* 0x000000ffff0c7224 */ /* 0x000fe400078e0a0c */
[----:B------:R-:W-:Y:S02]  /*1480*/  IMAD R51, R5, R13, R14 ;  /* 0x0000000d05337224 */ /* 0x000fe400078e020e */
[----:B------:R-:W-:Y:S01]  /*1490*/  @!P4 IMAD.IADD R47, R47, 0x1, -R5 ;  /* 0x000000012f2fc824 */ /* 0x000fe200078e0a05 */
[C---:B------:R-:W-:Y:S01]  /*14a0*/  ISETP.GT.U32.AND P4, PT, R5.reuse, R50, PT ;  /* 0x000000320500720c */ /* 0x040fe20003f84070 */
[C---:B------:R-:W-:Y:S02]  /*14b0*/  IMAD R56, R5.reuse, R12, R56 ;  /* 0x0000000c05387224 */ /* 0x040fe400078e0238 */
[----:B------:R-:W-:Y:S01]  /*14c0*/  @!P5 IMAD.MOV R47, RZ, RZ, -R47 ;  /* 0x000000ffff2fd224 */ /* 0x000fe200078e0a2f */
[----:B------:R-:W-:Y:S01]  /*14d0*/  ISETP.GT.U32.AND P5, PT, R5, R51, PT ;  /* 0x000000330500720c */ /* 0x000fe20003fa4070 */
[--C-:B------:R-:W-:Y:S01]  /*14e0*/  @!P3 IMAD.IADD R49, R49, 0x1, -R5.reuse ;  /* 0x000000013131b824 */ /* 0x100fe200078e0a05 */
[----:B------:R-:W-:Y:S01]  /*14f0*/  ISETP.GT.U32.AND P3, PT, R5, R56, PT ;  /* 0x000000380500720c */ /* 0x000fe20003f64070 */
[----:B------:R-:W-:Y:S01]  /*1500*/  @!P2 IMAD.IADD R48, R48, 0x1, -R5 ;  /* 0x000000013030a824 */ /* 0x000fe200078e0a05 */
[----:B------:R-:W-:Y:S01]  /*1510*/  ISETP.GE.AND P2, PT, R18, RZ, PT ;  /* 0x000000ff1200720c */ /* 0x000fe20003f46270 */
[----:B------:R-:W-:-:S02]  /*1520*/  VIADD R13, R0, 0x15 ;  /* 0x00000015000d7836 */ /* 0x000fc40000000000 */
[----:B------:R-:W-:Y:S01]  /*1530*/  @!P1 IMAD.MOV R44, RZ, RZ, -R44 ;  /* 0x000000ffff2c9224 */ /* 0x000fe200078e0a2c */
[----:B------:R-:W-:Y:S01]  /*1540*/  ISETP.GE.AND P1, PT, R17, RZ, PT ;  /* 0x000000ff1100720c */ /* 0x000fe20003f26270 */
[----:B------:R-:W-:Y:S01]  /*1550*/  VIADD R17, R0, 0x16 ;  /* 0x0000001600117836 */ /* 0x000fe20000000000 */
[----:B------:R-:W-:Y:S01]  /*1560*/  ISETP.GT.U32.AND P6, PT, R5, R48, PT ;  /* 0x000000300500720c */ /* 0x000fe20003fc4070 */
[--C-:B------:R-:W-:Y:S01]  /*1570*/  @!P4 IMAD.IADD R50, R50, 0x1, -R5.reuse ;  /* 0x000000013232c824 */ /* 0x100fe200078e0a05 */
[----:B------:R-:W-:Y:S01]  /*1580*/  IABS R14, R13 ;  /* 0x0000000d000e7213 */ /* 0x000fe20000000000 */
[--C-:B------:R-:W-:Y:S01]  /*1590*/  @!P5 IMAD.IADD R51, R51, 0x1, -R5.reuse ;  /* 0x000000013333d824 */ /* 0x100fe200078e0a05 */
[----:B------:R-:W-:Y:S01]  /*15a0*/  IABS R60, R17 ;  /* 0x00000011003c7213 */ /* 0x000fe20000000000 */
[----:B------:R-:W-:Y:S01]  /*15b0*/  @!P3 IMAD.IADD R56, R56, 0x1, -R5 ;  /* 0x000000013838b824 */ /* 0x000fe200078e0a05 */
[----:B------:R-:W-:Y:S01]  /*15c0*/  ISETP.GT.U32.AND P5, PT, R5, R50, PT ;  /* 0x000000320500720c */ /* 0x000fe20003fa4070 */
[----:B------:R-:W-:Y:S01]  /*15d0*/  IMAD.HI.U32 R12, R9, R14, RZ ;  /* 0x0000000e090c7227 */ /* 0x000fe200078e00ff */
[----:B------:R-:W-:-:S02]  /*15e0*/  ISETP.GE.AND P4, PT, R16, RZ, PT ;  /* 0x000000ff1000720c */ /* 0x000fc40003f86270 */
[----:B------:R-:W-:Y:S01]  /*15f0*/  ISETP.GT.U32.AND P3, PT, R5, R56, PT ;  /* 0x000000380500720c */ /* 0x000fe20003f64070 */
[----:B------:R-:W-:Y:S02]  /*1600*/  IMAD.MOV R57, RZ, RZ, -R12 ;  /* 0x000000ffff397224 */ /* 0x000fe400078e0a0c */
[----:B------:R-:W-:-:S04]  /*1610*/  IMAD.HI.U32 R12, R9, R60, RZ ;  /* 0x0000003c090c7227 */ /* 0x000fc800078e00ff */
[--C-:B------:R-:W-:Y:S01]  /*1620*/  @!P6 IMAD.IADD R48, R48, 0x1, -R5.reuse ;  /* 0x000000013030e824 */ /* 0x100fe200078e0a05 */
[----:B------:R-:W-:Y:S01]  /*1630*/  ISETP.GE.AND P6, PT, R20, RZ, PT ;  /* 0x000000ff1400720c */ /* 0x000fe20003fc6270 */
[C---:B------:R-:W-:Y:S02]  /*1640*/  IMAD R57, R5.reuse, R57, R14 ;  /* 0x0000003905397224 */ /* 0x040fe400078e020e */
[----:B------:R-:W-:Y:S02]  /*1650*/  IMAD.MOV R12, RZ, RZ, -R12 ;  /* 0x000000ffff0c7224 */ /* 0x000fe400078e0a0c */
[----:B------:R-:W-:Y:S01]  /*1660*/  @!P1 IMAD.MOV R48, RZ, RZ, -R48 ;  /* 0x000000ffff309224 */ /* 0x000fe200078e0a30 */
[C---:B------:R-:W-:Y:S01]  /*1670*/  ISETP.GT.U32.AND P1, PT, R5.reuse, R51, PT ;  /* 0x000000330500720c */ /* 0x040fe20003f24070 */
[----:B------:R-:W-:Y:S02]  /*1680*/  VIADD R16, R0, 0x17 ;  /* 0x0000001700107836 */ /* 0x000fe40000000000 */
[----:B------:R-:W-:Y:S01]  /*1690*/  @!P5 IMAD.IADD R50, R50, 0x1, -R5 ;  /* 0x000000013232d824 */ /* 0x000fe200078e0a05 */
[C---:B------:R-:W-:Y:S01]  /*16a0*/  ISETP.GT.U32.AND P5, PT, R5.reuse, R57, PT ;  /* 0x000000390500720c */ /* 0x040fe20003fa4070 */
[----:B------:R-:W-:Y:S01]  /*16b0*/  IMAD R60, R5, R12, R60 ;  /* 0x0000000c053c7224 */ /* 0x000fe200078e023c */
[----:B------:R-:W-:Y:S01]  /*16c0*/  IABS R14, R16 ;  /* 0x00000010000e7213 */ /* 0x000fe20000000000 */
[----:B------:R-:W-:-:S02]  /*16d0*/  VIADD R18, R0, 0x18 ;  /* 0x0000001800127836 */ /* 0x000fc40000000000 */
[----:B------:R-:W-:Y:S01]  /*16e0*/  @!P3 IMAD.IADD R56, R56, 0x1, -R5 ;  /* 0x000000013838b824 */ /* 0x000fe200078e0a05 */
[----:B------:R-:W-:Y:S01]  /*16f0*/  ISETP.GT.U32.AND P3, PT, R5, R60, PT ;  /* 0x0000003c0500720c */ /* 0x000fe20003f64070 */
[----:B------:R-:W-:Y:S01]  /*1700*/  @!P0 IMAD.MOV R46, RZ, RZ, -R46 ;  /* 0x000000ffff2e8224 */ /* 0x000fe200078e0a2e */
[----:B------:R-:W-:Y:S01]  /*1710*/  ISETP.GE.AND P0, PT, R19, RZ, PT ;  /* 0x000000ff1300720c */ /* 0x000fe20003f06270 */
[----:B------:R-:W-:Y:S01]  /*1720*/  IMAD.HI.U32 R12, R9, R14, RZ ;  /* 0x0000000e090c7227 */ /* 0x000fe200078e00ff */
[----:B------:R-:W-:-:S03]  /*1730*/  IABS R62, R18 ;  /* 0x00000012003e7213 */ /* 0x000fc60000000000 */
[----:B------:R-:W-:Y:S01]  /*1740*/  @!P1 IMAD.IADD R51, R51, 0x1, -R5 ;  /* 0x0000000133339824 */ /* 0x000fe200078e0a05 */
[----:B------:R-:W-:Y:S01]  /*1750*/  ISETP.GE.AND P1, PT, R13, RZ, PT ;  /* 0x000000ff0d00720c */ /* 0x000fe20003f26270 */
[----:B------:R-:W-:-:S04]  /*1760*/  IMAD.HI.U32 R13, R9, R62, RZ ;  /* 0x0000003e090d7227 */ /* 0x000fc800078e00ff */
[C---:B------:R-:W-:Y:S02]  /*1770*/  VIADD R19, R0.reuse, 0x19 ;  /* 0x0000001900137836 */ /* 0x040fe40000000000 */
[----:B------:R-:W-:Y:S02]  /*1780*/  IMAD.MOV R12, RZ, RZ, -R12 ;  /* 0x000000ffff0c7224 */ /* 0x000fe400078e0a0c */
[----:B------:R-:W-:Y:S01]  /*1790*/  @!P5 IMAD.IADD R57, R57, 0x1, -R5 ;  /* 0x000000013939d824 */ /* 0x000fe200078e0a05 */
[----:B------:R-:W-:Y:S01]  /*17a0*/  ISETP.GE.AND P5, PT, R17, RZ, PT ;  /* 0x000000ff1100720c */ /* 0x000fe20003fa6270 */
[----:B------:R-:W-:Y:S02]  /*17b0*/  IMAD.MOV R13, RZ, RZ, -R13 ;  /* 0x000000ffff0d7224 */ /* 0x000fe400078e0a0d */
[----:B------:R-:W-:Y:S02]  /*17c0*/  VIADD R17, R0, 0x1a ;  /* 0x0000001a00117836 */ /* 0x000fe40000000000 */
[C---:B------:R-:W-:Y:S01]  /*17d0*/  IMAD R61, R5.reuse, R12, R14 ;  /* 0x0000000c053d7224 */ /* 0x040fe200078e020e */
[----:B------:R-:W-:Y:S01]  /*17e0*/  IABS R14, R19 ;  /* 0x00000013000e7213 */ /* 0x000fe20000000000 */
[----:B------:R-:W-:Y:S01]  /*17f0*/  @!P3 IMAD.IADD R60, R60, 0x1, -R5 ;  /* 0x000000013c3cb824 */ /* 0x000fe200078e0a05 */
[C---:B------:R-:W-:Y:S01]  /*1800*/  ISETP.GT.U32.AND P3, PT, R5.reuse, R57, PT ;  /* 0x000000390500720c */ /* 0x040fe20003f64070 */
[C---:B------:R-:W-:Y:S01]  /*1810*/  IMAD R62, R5.reuse, R13, R62 ;  /* 0x0000000d053e7224 */ /* 0x040fe200078e023e */
[----:B------:R-:W-:Y:S01]  /*1820*/  IABS R64, R17 ;  /* 0x0000001100407213 */ /* 0x000fe20000000000 */
[----:B------:R-:W-:Y:S01]  /*1830*/  @!P2 IMAD.MOV R49, RZ, RZ, -R49 ;  /* 0x000000ffff31a224 */ /* 0x000fe200078e0a31 */
[C---:B------:R-:W-:Y:S01]  /*1840*/  ISETP.GT.U32.AND P2, PT, R5.reuse, R61, PT ;  /* 0x0000003d0500720c */ /* 0x040fe20003f44070 */
[----:B------:R-:W-:Y:S01]  /*1850*/  @!P0 IMAD.MOV R50, RZ, RZ, -R50 ;  /* 0x000000ffff328224 */ /* 0x000fe200078e0a32 */
[----:B------:R-:W-:Y:S01]  /*1860*/  ISETP.GT.U32.AND P0, PT, R5, R60, PT ;  /* 0x0000003c0500720c */ /* 0x000fe20003f04070 */
[----:B------:R-:W-:-:S04]  /*1870*/  IMAD.HI.U32 R12, R9, R14, RZ ;  /* 0x0000000e090c7227 */ /* 0x000fc800078e00ff */
[----:B------:R-:W-:Y:S01]  /*1880*/  @!P6 IMAD.MOV R51, RZ, RZ, -R51 ;  /* 0x000000ffff33e224 */ /* 0x000fe200078e0a33 */
[----:B------:R-:W-:Y:S01]  /*1890*/  ISETP.GT.U32.AND P6, PT, R5, R62, PT ;  /* 0x0000003e0500720c */ /* 0x000fe20003fc4070 */
[----:B------:R-:W-:-:S04]  /*18a0*/  IMAD.HI.U32 R13, R9, R64, RZ ;  /* 0x00000040090d7227 */ /* 0x000fc800078e00ff */
[----:B------:R-:W-:Y:S02]  /*18b0*/  IMAD.MOV R12, RZ, RZ, -R12 ;  /* 0x000000ffff0c7224 */ /* 0x000fe400078e0a0c */
[----:B------:R-:W-:Y:S01]  /*18c0*/  @!P3 IMAD.IADD R57, R57, 0x1, -R5 ;  /* 0x000000013939b824 */ /* 0x000fe200078e0a05 */
[----:B------:R-:W-:Y:S01]  /*18d0*/  ISETP.GE.AND P3, PT, R18, RZ, PT ;  /* 0x000000ff1200720c */ /* 0x000fe20003f66270 */
[----:B------:R-:W-:Y:S02]  /*18e0*/  IMAD.MOV R13, RZ, RZ, -R13 ;  /* 0x000000ffff0d7224 */ /* 0x000fe400078e0a0d */
[----:B------:R-:W-:Y:S02]  /*18f0*/  IMAD R63, R5, R12, R14 ;  /* 0x0000000c053f7224 */ /* 0x000fe400078e020e */
[--C-:B------:R-:W-:Y:S01]  /*1900*/  @!P0 IMAD.IADD R60, R60, 0x1, -R5.reuse ;  /* 0x000000013c3c8824 */ /* 0x100fe200078e0a05 */
[----:B------:R-:W-:Y:S01]  /*1910*/  ISETP.GE.AND P0, PT, R19, RZ, PT ;  /* 0x000000ff1300720c */ /* 0x000fe20003f06270 */
[----:B------:R-:W-:-:S02]  /*1920*/  @!P2 IMAD.IADD R61, R61, 0x1, -R5 ;  /* 0x000000013d3da824 */ /* 0x000fc400078e0a05 */
[C---:B------:R-:W-:Y:S02]  /*1930*/  IMAD R64, R5.reuse, R13, R64 ;  /* 0x0000000d05407224 */ /* 0x040fe400078e0240 */
[----:B------:R-:W-:Y:S01]  /*1940*/  @!P1 IMAD.MOV R57, RZ, RZ, -R57 ;  /* 0x000000ffff399224 */ /* 0x000fe200078e0a39 */
[C---:B------:R-:W-:Y:S01]  /*1950*/  ISETP.GT.U32.AND P1, PT, R5.reuse, R63, PT ;  /* 0x0000003f0500720c */ /* 0x040fe20003f24070 */
[----:B------:R-:W-:Y:S01]  /*1960*/  @!P6 IMAD.IADD R62, R62, 0x1, -R5 ;  /* 0x000000013e3ee824 */ /* 0x000fe200078e0a05 */
[C---:B------:R-:W-:Y:S01]  /*1970*/  ISETP.GT.U32.AND P2, PT, R5.reuse, R61, PT ;  /* 0x0000003d0500720c */ /* 0x040fe20003f44070 */
[----:B------:R-:W-:Y:S01]  /*1980*/  @!P5 IMAD.MOV R60, RZ, RZ, -R60 ;  /* 0x000000ffff3cd224 */ /* 0x000fe200078e0a3c */
[C---:B------:R-:W-:Y:S01]  /*1990*/  ISETP.GT.U32.AND P5, PT, R5.reuse, R64, PT ;  /* 0x000000400500720c */ /* 0x040fe20003fa4070 */
[----:B------:R-:W-:Y:S01]  /*19a0*/  @!P4 IMAD.MOV R56, RZ, RZ, -R56 ;  /* 0x000000ffff38c224 */ /* 0x000fe200078e0a38 */
[----:B------:R-:W-:Y:S01]  /*19b0*/  ISETP.GE.AND P4, PT, R16, RZ, PT ;  /* 0x000000ff1000720c */ /* 0x000fe20003f86270 */
[C---:B------:R-:W-:Y:S01]  /*19c0*/  VIADD R13, R0.reuse, 0x1b ;  /* 0x0000001b000d7836 */ /* 0x040fe20000000000 */
[----:B------:R-:W-:Y:S01]  /*19d0*/  ISETP.GT.U32.AND P6, PT, R5, R62, PT ;  /* 0x0000003e0500720c */ /* 0x000fe20003fc4070 */
[----:B------:R-:W-:-:S02]  /*19e0*/  VIADD R18, R0, 0x1c ;  /* 0x0000001c00127836 */ /* 0x000fc40000000000 */
[----:B------:R-:W-:Y:S01]  /*19f0*/  VIADD R20, R0, 0x20 ;  /* 0x0000002000147836 */ /* 0x000fe20000000000 */
[----:B------:R-:W-:Y:S01]  /*1a00*/  IABS R14, R13 ;  /* 0x0000000d000e7213 */ /* 0x000fe20000000000 */
[--C-:B------:R-:W-:Y:S01]  /*1a10*/  @!P1 IMAD.IADD R63, R63, 0x1, -R5.reuse ;  /* 0x000000013f3f9824 */ /* 0x100fe200078e0a05 */
[----:B------:R-:W-:Y:S01]  /*1a20*/  IABS R68, R18 ;  /* 0x0000001200447213 */ /* 0x000fe20000000000 */
[--C-:B------:R-:W-:Y:S01]  /*1a30*/  @!P2 IMAD.IADD R61, R61, 0x1, -R5.reuse ;  /* 0x000000013d3da824 */ /* 0x100fe200078e0a05 */
[----:B------:R-:W-:Y:S01]  /*1a40*/  ISETP.GE.AND P2, PT, R17, RZ, PT ;  /* 0x000000ff1100720c */ /* 0x000fe20003f46270 */
[--C-:B------:R-:W-:Y:S01]  /*1a50*/  @!P5 IMAD.IADD R64, R64, 0x1, -R5.reuse ;  /* 0x000000014040d824 */ /* 0x100fe200078e0a05 */
[----:B------:R-:W-:Y:S01]  /*1a60*/  ISETP.GT.U32.AND P1, PT, R5, R63, PT ;  /* 0x0000003f0500720c */ /* 0x000fe20003f24070 */
[----:B------:R-:W-:Y:S01]  /*1a70*/  IMAD.HI.U32 R12, R9, R14, RZ ;  /* 0x0000000e090c7227 */ /* 0x000fe200078e00ff */
[----:B------:R-:W-:Y:S02]  /*1a80*/  ISETP.GE.AND P5, PT, R18, RZ, PT ;  /* 0x000000ff1200720c */ /* 0x000fe40003fa6270 */
[----:B------:R-:W-:Y:S01]  /*1a90*/  IABS R72, R20 ;  /* 0x0000001400487213 */ /* 0x000fe20000000000 */
[----:B------:R-:W-:Y:S01]  /*1aa0*/  @!P6 IMAD.IADD R62, R62, 0x1, -R5 ;  /* 0x000000013e3ee824 */ /* 0x000fe200078e0a05 */
[----:B------:R-:W-:Y:S01]  /*1ab0*/  ISETP.GE.AND P6, PT, R13, RZ, PT ;  /* 0x000000ff0d00720c */ /* 0x000fe20003fc6270 */
[----:B------:R-:W-:Y:S01]  /*1ac0*/  @!P4 IMAD.MOV R61, RZ, RZ, -R61 ;  /* 0x000000ffff3dc224 */ /* 0x000fe200078e0a3d */
[----:B------:R-:W-:Y:S01]  /*1ad0*/  ISETP.GT.U32.AND P4, PT, R5, R64, PT ;  /* 0x000000400500720c */ /* 0x000fe20003f84070 */
[----:B------:R-:W-:-:S04]  /*1ae0*/  IMAD.HI.U32 R13, R9, R68, RZ ;  /* 0x00000044090d7227 */ /* 0x000fc800078e00ff */
[----:B------:R-:W-:Y:S02]  /*1af0*/  IMAD.MOV R12, RZ, RZ, -R12 ;  /* 0x000000ffff0c7224 */ /* 0x000fe400078e0a0c */
[----:B------:R-:W-:Y:S02]  /*1b00*/  IMAD.MOV R13, RZ, RZ, -R13 ;  /* 0x000000ffff0d7224 */ /* 0x000fe400078e0a0d */
[C---:B------:R-:W-:Y:S02]  /*1b10*/  IMAD R65, R5.reuse, R12, R14 ;  /* 0x0000000c05417224 */ /* 0x040fe400078e020e */
[----:B------:R-:W-:Y:S02]  /*1b20*/  VIADD R17, R0, 0x1d ;  /* 0x0000001d00117836 */ /* 0x000fe40000000000 */
[----:B------:R-:W-:Y:S02]  /*1b30*/  IMAD R68, R5, R13, R68 ;  /* 0x0000000d05447224 */ /* 0x000fe400078e0244 */
[--C-:B------:R-:W-:Y:S01]  /*1b40*/  @!P1 IMAD.IADD R63, R63, 0x1, -R5.reuse ;  /* 0x000000013f3f9824 */ /* 0x100fe200078e0a05 */
[C---:B------:R-:W-:Y:S01]  /*1b50*/  ISETP.GT.U32.AND P1, PT, R5.reuse, R65, PT ;  /* 0x000000410500720c */ /* 0x040fe20003f24070 */
[----:B------:R-:W-:Y:S01]  /*1b60*/  @!P4 IMAD.IADD R64, R64, 0x1, -R5 ;  /* 0x000000014040c824 */ /* 0x000fe200078e0a05 */
[----:B------:R-:W-:Y:S01]  /*1b70*/  IABS R16, R17 ;  /* 0x0000001100107213 */ /* 0x000fe20000000000 */
[C---:B------:R-:W-:Y:S01]  /*1b80*/  VIADD R18, R0.reuse, 0x1e ;  /* 0x0000001e00127836 */ /* 0x040fe20000000000 */
[----:B------:R-:W-:Y:S01]  /*1b90*/  ISETP.GT.U32.AND P4, PT, R5, R68, PT ;  /* 0x000000440500720c */ /* 0x000fe20003f84070 */
[----:B------:R-:W-:-:S02]  /*1ba0*/  VIADD R19, R0, 0x1f ;  /* 0x0000001f00137836 */ /* 0x000fc40000000000 */
[----:B------:R-:W-:Y:S01]  /*1bb0*/  IMAD.MOV.U32 R14, RZ, RZ, R16 ;  /* 0x000000ffff0e7224 */ /* 0x000fe200078e0010 */
[----:B------:R-:W-:Y:S01]  /*1bc0*/  IABS R70, R18 ;  /* 0x0000001200467213 */ /* 0x000fe20000000000 */
[----:B------:R-:W-:Y:S01]  /*1bd0*/  @!P0 IMAD.MOV R63, RZ, RZ, -R63 ;  /* 0x000000ffff3f8224 */ /* 0x000fe200078e0a3f */
[----:B------:R-:W-:Y:S01]  /*1be0*/  IABS R16, R19 ;  /* 0x0000001300107213 */ /* 0x000fe20000000000 */
[----:B------:R-:W-:-:S04]  /*1bf0*/  IMAD.HI.U32 R12, R9, R14, RZ ;  /* 0x0000000e090c7227 */ /* 0x000fc800078e00ff */
[--C-:B------:R-:W-:Y:S02]  /*1c00*/  @!P1 IMAD.IADD R65, R65, 0x1, -R5.reuse ;  /* 0x0000000141419824 */ /* 0x100fe400078e0a05 */
[----:B------:R-:W-:Y:S02]  /*1c10*/  IMAD.MOV R12, RZ, RZ, -R12 ;  /* 0x000000ffff0c7224 */ /* 0x000fe400078e0a0c */
[----:B------:R-:W-:Y:S01]  /*1c20*/  @!P4 IMAD.IADD R68, R68, 0x1, -R5 ;  /* 0x000000014444c824 */ /* 0x000fe200078e0a05 */
[C---:B------:R-:W-:Y:S01]  /*1c30*/  ISETP.GT.U32.AND P4, PT, R5.reuse, R65, PT ;  /* 0x000000410500720c */ /* 0x040fe20003f84070 */
[----:B------:R-:W-:Y:S02]  /*1c40*/  IMAD R69, R5, R12, R14 ;  /* 0x0000000c05457224 */ /* 0x000fe400078e020e */
[----:B------:R-:W-:Y:S01]  /*1c50*/  IMAD.HI.U32 R12, R9, R70, RZ ;  /* 0x00000046090c7227 */ /* 0x000fe200078e00ff */
[C---:B------:R-:W-:Y:S02]  /*1c60*/  ISETP.GT.U32.AND P0, PT, R5.reuse, R68, PT ;  /* 0x000000440500720c */ /* 0x040fe40003f04070 */
[----:B------:R-:W-:Y:S01]  /*1c70*/  ISETP.GT.U32.AND P1, PT, R5, R69, PT ;  /* 0x000000450500720c */ /* 0x000fe20003f24070 */
[----:B------:R-:W-:-:S02]  /*1c80*/  IMAD.MOV R12, RZ, RZ, -R12 ;  /* 0x000000ffff0c7224 */ /* 0x000fc400078e0a0c */
[----:B------:R-:W-:-:S04]  /*1c90*/  IMAD.HI.U32 R13, R9, R16, RZ ;  /* 0x00000010090d7227 */ /* 0x000fc800078e00ff */
[----:B------:R-:W-:Y:S02]  /*1ca0*/  IMAD R70, R5, R12, R70 ;  /* 0x0000000c05467224 */ /* 0x000fe400078e0246 */
[----:B------:R-:W-:Y:S02]  /*1cb0*/  @!P4 IMAD.IADD R65, R65, 0x1, -R5 ;  /* 0x000000014141c824 */ /* 0x000fe400078e0a05 */
[----:B------:R-:W-:Y:S01]  /*1cc0*/  IMAD.HI.U32 R12, R9, R72, RZ ;  /* 0x00000048090c7227 */ /* 0x000fe200078e00ff */
[----:B------:R-:W-:-:S03]  /*1cd0*/  ISETP.GT.U32.AND P4, PT, R5, R70, PT ;  /* 0x000000460500720c */ /* 0x000fc60003f84070 */
[----:B------:R-:W-:Y:S02]  /*1ce0*/  IMAD.MOV R12, RZ, RZ, -R12 ;  /* 0x000000ffff0c7224 */ /* 0x000fe400078e0a0c */
[----:B------:R-:W-:Y:S02]  /*1cf0*/  VIADD R21, R0, 0x21 ;  /* 0x0000002100157836 */ /* 0x000fe40000000000 */
[----:B------:R-:W-:Y:S02]  /*1d00*/  IMAD R72, R5, R12, R72 ;  /* 0x0000000c05487224 */ /* 0x000fe400078e0248 */
[----:B------:R-:W-:Y:S01]  /*1d10*/  @!P3 IMAD.MOV R62, RZ, RZ, -R62 ;  /* 0x000000ffff3eb224 */ /* 0x000fe200078e0a3e */
[----:B------:R-:W-:Y:S01]  /*1d20*/  ISETP.GE.AND P3, PT, R17, RZ, PT ;  /* 0x000000ff1100720c */ /* 0x000fe20003f66270 */
[----:B------:R-:W-:Y:S01]  /*1d30*/  IMAD.MOV R13, RZ, RZ, -R13 ;  /* 0x000000ffff0d7224 */ /* 0x000fe200078e0a0d */
[----:B------:R-:W-:Y:S01]  /*1d40*/  IABS R14, R21 ;  /* 0x00000015000e7213 */ /* 0x000fe20000000000 */
[----:B------:R-:W-:Y:S01]  /*1d50*/  @!P4 IMAD.IADD R70, R70, 0x1, -R5 ;  /* 0x000000014646c824 */ /* 0x000fe200078e0a05 */
[----:B------:R-:W-:Y:S01]  /*1d60*/  ISETP.GT.U32.AND P4, PT, R5, R72, PT ;  /* 0x000000480500720c */ /* 0x000fe20003f84070 */
[----:B------:R-:W-:-:S02]  /*1d70*/  VIADD R17, R0, 0x22 ;  /* 0x0000002200117836 */ /* 0x000fc40000000000 */
[--C-:B------:R-:W-:Y:S02]  /*1d80*/  @!P1 IMAD.IADD R69, R69, 0x1, -R5.reuse ;  /* 0x0000000145459824 */ /* 0x100fe400078e0a05 */
[----:B------:R-:W-:Y:S01]  /*1d90*/  @!P0 IMAD.IADD R68, R68, 0x1, -R5 ;  /* 0x0000000144448824 */ /* 0x000fe200078e0a05 */
[----:B------:R-:W-:Y:S01]  /*1da0*/  IABS R74, R17 ;  /* 0x00000011004a7213 */ /* 0x000fe20000000000 */
[C---:B------:R-:W-:Y:S01]  /*1db0*/  IMAD R71, R5.reuse, R13, R16 ;  /* 0x0000000d05477224 */ /* 0x040fe200078e0210 */
[C---:B------:R-:W-:Y:S01]  /*1dc0*/  ISETP.GT.U32.AND P1, PT, R5.reuse, R69, PT ;  /* 0x000000450500720c */ /* 0x040fe20003f24070 */
[----:B------:R-:W-:Y:S01]  /*1dd0*/  @!P5 IMAD.MOV R68, RZ, RZ, -R68 ;  /* 0x000000ffff44d224 */ /* 0x000fe200078e0a44 */
[----:B------:R-:W-:Y:S01]  /*1de0*/  ISETP.GT.U32.AND P5, PT, R5, R70, PT ;  /* 0x000000460500720c */ /* 0x000fe20003fa4070 */
[----:B------:R-:W-:Y:S01]  /*1df0*/  IMAD.HI.U32 R13, R9, R14, RZ ;  /* 0x0000000e090d7227 */ /* 0x000fe200078e00ff */
[----:B------:R-:W-:-:S03]  /*1e00*/  ISETP.GE.AND P0, PT, R19, RZ, PT ;  /* 0x000000ff1300720c */ /* 0x000fc60003f06270 */
[----:B------:R-:W-:Y:S02]  /*1e10*/  @!P4 IMAD.IADD R72, R72, 0x1, -R5 ;  /* 0x000000014848c824 */ /* 0x000fe400078e0a05 */
[----:B------:R-:W-:Y:S01]  /*1e20*/  @!P6 IMAD.MOV R65, RZ, RZ, -R65 ;  /* 0x000000ffff41e224 */ /* 0x000fe200078e0a41 */
[----:B------:R-:W-:Y:S01]  /*1e30*/  ISETP.GT.U32.AND P6, PT, R5, R71, PT ;  /* 0x000000470500720c */ /* 0x000fe20003fc4070 */
[----:B------:R-:W-:Y:S01]  /*1e40*/  IMAD.HI.U32 R12, R9, R74, RZ ;  /* 0x0000004a090c7227 */ /* 0x000fe200078e00ff */
[----:B------:R-:W-:-:S03]  /*1e50*/  ISETP.GT.U32.AND P4, PT, R5, R72, PT ;  /* 0x000000480500720c */ /* 0x000fc60003f84070 */
[----:B------:R-:W-:Y:S02]  /*1e60*/  IMAD.MOV R13, RZ, RZ, -R13 ;  /* 0x000000ffff0d7224 */ /* 0x000fe400078e0a0d */
[----:B------:R-:W-:Y:S02]  /*1e70*/  IMAD.MOV R12, RZ, RZ, -R12 ;  /* 0x000000ffff0c7224 */ /* 0x000fe400078e0a0c */
[C---:B------:R-:W-:Y:S02]  /*1e80*/  IMAD R73, R5.reuse, R13, R14 ;  /* 0x0000000d05497224 */ /* 0x040fe400078e020e */
[----:B------:R-:W-:Y:S02]  /*1e90*/  VIADD R19, R0, 0x23 ;  /* 0x0000002300137836 */ /* 0x000fe40000000000 */
[----:B------:R-:W-:Y:S02]  /*1ea0*/  IMAD R74, R5, R12, R74 ;  /* 0x0000000c054a7224 */ /* 0x000fe400078e024a */
[--C-:B------:R-:W-:Y:S01]  /*1eb0*/  @!P1 IMAD.IADD R69, R69, 0x1, -R5.reuse ;  /* 0x0000000145459824 */ /* 0x100fe200078e0a05 */
[----:B------:R-:W-:Y:S01]  /*1ec0*/  ISETP.GE.AND P1, PT, R20, RZ, PT ;  /* 0x000000ff1400720c */ /* 0x000fe20003f26270 */
[--C-:B------:R-:W-:Y:S01]  /*1ed0*/  @!P5 IMAD.IADD R70, R70, 0x1, -R5.reuse ;  /* 0x000000014646d824 */ /* 0x100fe200078e0a05 */
[----:B------:R-:W-:Y:S01]  /*1ee0*/  ISETP.GT.U32.AND P5, PT, R5, R73, PT ;  /* 0x000000490500720c */ /* 0x000fe20003fa4070 */
[----:B------:R-:W-:Y:S01]  /*1ef0*/  VIADD R20, R0, 0x24 ;  /* 0x0000002400147836 */ /* 0x000fe20000000000 */
[----:B------:R-:W-:Y:S01]  /*1f00*/  IABS R16, R19 ;  /* 0x0000001300107213 */ /* 0x000fe20000000000 */
[----:B------:R-:W-:-:S02]  /*1f10*/  @!P6 IMAD.IADD R71, R71, 0x1, -R5 ;  /* 0x000000014747e824 */ /* 0x000fc400078e0a05 */
[----:B------:R-:W-:Y:S02]  /*1f20*/  VIADD R22, R0, 0x25 ;  /* 0x0000002500167836 */ /* 0x000fe40000000000 */
[--C-:B------:R-:W-:Y:S01]  /*1f30*/  @!P4 IMAD.IADD R72, R72, 0x1, -R5.reuse ;  /* 0x000000014848c824 */ /* 0x100fe200078e0a05 */
[----:B------:R-:W-:Y:S01]  /*1f40*/  ISETP.GT.U32.AND P4, PT, R5, R74, PT ;  /* 0x0000004a0500720c */ /* 0x000fe20003f84070 */
[----:B------:R-:W-:Y:S01]  /*1f50*/  @!P2 IMAD.MOV R64, RZ, RZ, -R64 ;  /* 0x000000ffff40a224 */ /* 0x000fe200078e0a40 */
[----:B------:R-:W-:Y:S01]  /*1f60*/  ISETP.GE.AND P2, PT, R18, RZ, PT ;  /* 0x000000ff1200720c */ /* 0x000fe20003f46270 */
[----:B------:R-:W-:Y:S01]  /*1f70*/  IMAD.HI.U32 R12, R9, R16, RZ ;  /* 0x00000010090c7227 */ /* 0x000fe200078e00ff */
[----:B------:R-:W-:Y:S02]  /*1f80*/  ISETP.GT.U32.AND P6, PT, R5, R71, PT ;  /* 0x000000470500720c */ /* 0x000fe40003fc4070 */
[----:B------:R-:W-:Y:S01]  /*1f90*/  IABS R18, R20 ;  /* 0x0000001400127213 */ /* 0x000fe20000000000 */
[----:B------:R-:W-:Y:S01]  /*1fa0*/  IMAD.MOV R12, RZ, RZ, -R12 ;  /* 0x000000ffff0c7224 */ /* 0x000fe200078e0a0c */
[----:B------:R-:W-:Y:S01]  /*1fb0*/  IABS R80, R22 ;  /* 0x0000001600507213 */ /* 0x000fe20000000000 */
[----:B------:R-:W-:Y:S01]  /*1fc0*/  @!P5 IMAD.IADD R73, R73, 0x1, -R5 ;  /* 0x000000014949d824 */ /* 0x000fe200078e0a05 */
[----:B------:R-:W-:Y:S01]  /*1fd0*/  ISETP.GE.AND P5, PT, R17, RZ, PT ;  /* 0x000000ff1100720c */ /* 0x000fe20003fa6270 */
[----:B------:R-:W-:-:S04]  /*1fe0*/  IMAD.HI.U32 R13, R9, R18, RZ ;  /* 0x00000012090d7227 */ /* 0x000fc800078e00ff */
[----:B------:R-:W-:-:S04]  /*1ff0*/  IMAD.HI.U32 R14, R9, R80, RZ ;  /* 0x00000050090e7227 */ /* 0x000fc800078e00ff */
[----:B------:R-:W-:Y:S02]  /*2000*/  IMAD.MOV R13, RZ, RZ, -R13 ;  /* 0x000000ffff0d7224 */ /* 0x000fe400078e0a0d */
[----:B------:R-:W-:Y:S02]  /*2010*/  IMAD.MOV R14, RZ, RZ, -R14 ;  /* 0x000000ffff0e7224 */ /* 0x000fe400078e0a0e */
[----:B------:R-:W-:Y:S02]  /*2020*/  IMAD R75, R5, R12, R16 ;  /* 0x0000000c054b7224 */ /* 0x000fe400078e0210 */
[----:B------:R-:W-:Y:S02]  /*2030*/  VIADD R17, R0, 0x26 ;  /* 0x0000002600117836 */ /* 0x000fe40000000000 */
[--C-:B------:R-:W-:Y:S02]  /*2040*/  @!P4 IMAD.IADD R74, R74, 0x1, -R5.reuse ;  /* 0x000000014a4ac824 */ /* 0x100fe400078e0a05 */
[----:B------:R-:W-:Y:S01]  /*2050*/  @!P6 IMAD.IADD R71, R71, 0x1, -R5 ;  /* 0x000000014747e824 */ /* 0x000fe200078e0a05 */
[----:B------:R-:W-:Y:S01]  /*2060*/  ISETP.GE.AND P6, PT, R21, RZ, PT ;  /* 0x000000ff1500720c */ /* 0x000fe20003fc6270 */
[C---:B------:R-:W-:Y:S01]  /*2070*/  IMAD R79, R5.reuse, R13, R18 ;  /* 0x0000000d054f7224 */ /* 0x040fe200078e0212 */
[C---:B------:R-:W-:Y:S01]  /*2080*/  ISETP.GT.U32.AND P4, PT, R5.reuse, R74, PT ;  /* 0x0000004a0500720c */ /* 0x040fe20003f84070 */
[C---:B------:R-:W-:Y:S01]  /*2090*/  IMAD R80, R5.reuse, R14, R80 ;  /* 0x0000000e05507224 */ /* 0x040fe200078e0250 */
[----:B------:R-:W-:Y:S01]  /*20a0*/  IABS R14, R17 ;  /* 0x00000011000e7213 */ /* 0x000fe20000000000 */
[----:B------:R-:W-:Y:S01]  /*20b0*/  @!P2 IMAD.MOV R70, RZ, RZ, -R70 ;  /* 0x000000ffff46a224 */ /* 0x000fe200078e0a46 */
[C---:B------:R-:W-:Y:S01]  /*20c0*/  ISETP.GT.U32.AND P2, PT, R5.reuse, R75, PT ;  /* 0x0000004b0500720c */ /* 0x040fe20003f44070 */
[----:B------:R-:W-:Y:S01]  /*20d0*/  @!P3 IMAD.MOV R69, RZ, RZ, -R69 ;  /* 0x000000ffff45b224 */ /* 0x000fe200078e0a45 */
[C---:B------:R-:W-:Y:S01]  /*20e0*/  ISETP.GT.U32.AND P3, PT, R5.reuse, R73, PT ;  /* 0x000000490500720c */ /* 0x040fe20003f64070 */
[----:B------:R-:W-:Y:S01]  /*20f0*/  @!P0 IMAD.MOV R71, RZ, RZ, -R71 ;  /* 0x000000ffff478224 */ /* 0x000fe200078e0a47 */
[----:B------:R-:W-:Y:S01]  /*2100*/  ISETP.GT.U32.AND P0, PT, R5, R79, PT ;  /* 0x0000004f0500720c */ /* 0x000fe20003f04070 */
[----:B------:R-:W-:-:S04]  /*2110*/  IMAD.HI.U32 R12, R9, R14, RZ ;  /* 0x0000000e090c7227 */ /* 0x000fc800078e00ff */
[----:B------:R-:W-:Y:S02]  /*2120*/  IMAD.MOV R12, RZ, RZ, -R12 ;  /* 0x000000ffff0c7224 */ /* 0x000fe400078e0a0c */
[--C-:B------:R-:W-:Y:S01]  /*2130*/  @!P4 IMAD.IADD R74, R74, 0x1, -R5.reuse ;  /* 0x000000014a4ac824 */ /* 0x100fe200078e0a05 */
[----:B------:R-:W-:Y:S01]  /*2140*/  ISETP.GE.AND P4, PT, R20, RZ, PT ;  /* 0x000000ff1400720c */ /* 0x000fe20003f86270 */
[--C-:B------:R-:W-:Y:S01]  /*2150*/  @!P2 IMAD.IADD R75, R75, 0x1, -R5.reuse ;  /* 0x000000014b4ba824 */ /* 0x100fe200078e0a05 */
[----:B------:R-:W-:Y:S01]  /*2160*/  ISETP.GE.AND P2, PT, R22, RZ, PT ;  /* 0x000000ff1600720c */ /* 0x000fe20003f46270 */
[----:B------:R-:W-:Y:S02]  /*2170*/  IMAD R12, R5, R12, R14 ;  /* 0x0000000c050c7224 */ /* 0x000fe400078e020e */
[----:B------:R-:W-:Y:S01]  /*2180*/  @!P3 IMAD.IADD R73, R73, 0x1, -R5 ;  /* 0x000000014949b824 */ /* 0x000fe200078e0a05 */
[----:B------:R-:W-:Y:S01]  /*2190*/  ISETP.GT.U32.AND P3, PT, R5, R80, PT ;  /* 0x000000500500720c */ /* 0x000fe20003f64070 */
[----:B------:R-:W-:-:S02]  /*21a0*/  VIADD R21, R0, 0x27 ;  /* 0x0000002700157836 */ /* 0x000fc40000000000 */
[----:B------:R-:W-:Y:S01]  /*21b0*/  @!P0 IMAD.IADD R79, R79, 0x1, -R5 ;  /* 0x000000014f4f8824 */ /* 0x000fe200078e0a05 */
[C---:B------:R-:W-:Y:S01]  /*21c0*/  ISETP.GT.U32.AND P0, PT, R5.reuse, R75, PT ;  /* 0x0000004b0500720c */ /* 0x040fe20003f04070 */
[----:B------:R-:W-:Y:S01]  /*21d0*/  @!P5 IMAD.MOV R74, RZ, RZ, -R74 ;  /* 0x000000ffff4ad224 */ /* 0x000fe200078e0a4a */
[----:B------:R-:W-:Y:S01]  /*21e0*/  ISETP.GT.U32.AND P5, PT, R5, R12, PT ;  /* 0x0000000c0500720c */ /* 0x000fe20003fa4070 */
[----:B------:R-:W-:Y:S01]  /*21f0*/  @!P1 IMAD.MOV R72, RZ, RZ, -R72 ;  /* 0x000000ffff489224 */ /* 0x000fe200078e0a48 */
[----:B------:R-:W-:Y:S01]  /*2200*/  IABS R16, R21 ;  /* 0x0000001500107213 */ /* 0x000fe20000000000 */
[C---:B------:R-:W-:Y:S01]  /*2210*/  VIADD R23, R0.reuse, 0x29 ;  /* 0x0000002900177836 */ /* 0x040fe20000000000 */
[----:B------:R-:W-:Y:S01]  /*2220*/  ISETP.GE.AND P1, PT, R19, RZ, PT ;  /* 0x000000ff1300720c */ /* 0x000fe20003f26270 */
[----:B------:R-:W-:Y:S02]  /*2230*/  VIADD R19, R0, 0x28 ;  /* 0x0000002800137836 */ /* 0x000fe40000000000 */
[----:B------:R-:W-:Y:S01]  /*2240*/  IMAD.HI.U32 R13, R9, R16, RZ ;  /* 0x00000010090d7227 */ /* 0x000fe200078e00ff */
[----:B------:R-:W-:-:S02]  /*2250*/  IABS R20, R23 ;  /* 0x0000001700147213 */ /* 0x000fc40000000000 */
[----:B------:R-:W-:Y:S01]  /*2260*/  IABS R18, R19 ;  /* 0x0000001300127213 */ /* 0x000fe20000000000 */
[----:B------:R-:W-:Y:S02]  /*2270*/  @!P3 IMAD.IADD R80, R80, 0x1, -R5 ;  /* 0x000000015050b824 */ /* 0x000fe400078e0a05 */
[----:B------:R-:W-:Y:S02]  /*2280*/  IMAD.MOV R13, RZ, RZ, -R13 ;  /* 0x000000ffff0d7224 */ /* 0x000fe400078e0a0d */
[--C-:B------:R-:W-:Y:S01]  /*2290*/  @!P0 IMAD.IADD R75, R75, 0x1, -R5.reuse ;  /* 0x000000014b4b8824 */ /* 0x100fe200078e0a05 */
[----:B------:R-:W-:Y:S01]  /*22a0*/  ISETP.GT.U32.AND P3, PT, R5, R80, PT ;  /* 0x000000500500720c */ /* 0x000fe20003f64070 */
[----:B------:R-:W-:Y:S01]  /*22b0*/  @!P5 IMAD.IADD R12, R12, 0x1, -R5 ;  /* 0x000000010c0cd824 */ /* 0x000fe200078e0a05 */
[----:B------:R-:W-:Y:S01]  /*22c0*/  ISETP.GE.AND P0, PT, R17, RZ, PT ;  /* 0x000000ff1100720c */ /* 0x000fe20003f06270 */
[----:B------:R-:W-:Y:S01]  /*22d0*/  IMAD R14, R5, R13, R16 ;  /* 0x0000000d050e7224 */ /* 0x000fe200078e0210 */
[----:B------:R-:W-:Y:S01]  /*22e0*/  ISETP.GE.AND P5, PT, R19, RZ, PT ;  /* 0x000000ff1300720c */ /* 0x000fe20003fa6270 */
[----:B------:R-:W-:Y:S01]  /*22f0*/  @!P1 IMAD.MOV R75, RZ, RZ, -R75 ;  /* 0x000000ffff4b9224 */ /* 0x000fe200078e0a4b */
[----:B------:R-:W-:Y:S01]  /*2300*/  ISETP.GT.U32.AND P1, PT, R5, R12, PT ;  /* 0x0000000c0500720c */ /* 0x000fe20003f24070 */
[----:B------:R-:W-:-:S04]  /*2310*/  IMAD.HI.U32 R13, R9, R18, RZ ;  /* 0x00000012090d7227 */ /* 0x000fc800078e00ff */
[----:B------:R-:W-:-:S04]  /*2320*/  IMAD.HI.U32 R16, R9, R20, RZ ;  /* 0x0000001409107227 */ /* 0x000fc800078e00ff */
[----:B------:R-:W-:Y:S02]  /*2330*/  IMAD.MOV R13, RZ, RZ, -R13 ;  /* 0x000000ffff0d7224 */ /* 0x000fe400078e0a0d */
[----:B------:R-:W-:Y:S02]  /*2340*/  IMAD.MOV R17, RZ, RZ, -R16 ;  /* 0x000000ffff117224 */ /* 0x000fe400078e0a10 */
[C---:B------:R-:W-:Y:S02]  /*2350*/  IMAD R16, R5.reuse, R13, R18 ;  /* 0x0000000d05107224 */ /* 0x040fe400078e0212 */
[----:B------:R-:W-:Y:S02]  /*2360*/  IMAD R18, R5, R17, R20 ;  /* 0x0000001105127224 */ /* 0x000fe400078e0214 */
[----:B------:R-:W-:Y:S01]  /*2370*/  @!P3 IMAD.IADD R80, R80, 0x1, -R5 ;  /* 0x000000015050b824 */ /* 0x000fe200078e0a05 */
[----:B------:R-:W-:Y:S01]  /*2380*/  ISETP.GE.AND P3, PT, R21, RZ, PT ;  /* 0x000000ff1500720c */ /* 0x000fe20003f66270 */
[----:B------:R-:W-:Y:S01]  /*2390*/  @!P6 IMAD.MOV R73, RZ, RZ, -R73 ;  /* 0x000000ffff49e224 */ /* 0x000fe200078e0a49 */
[----:B------:R-:W-:Y:S01]  /*23a0*/  ISETP.GT.U32.AND P6, PT, R5, R79, PT ;  /* 0x0000004f0500720c */ /* 0x000fe20003fc4070 */
[----:B------:R-:W-:-:S02]  /*23b0*/  VIADD R21, R0, 0x2a ;  /* 0x0000002a00157836 */ /* 0x000fc40000000000 */
[----:B------:R-:W-:Y:S01]  /*23c0*/  @!P1 IMAD.IADD R12, R12, 0x1, -R5 ;  /* 0x000000010c0c9824 */ /* 0x000fe200078e0a05 */
[----:B------:R-:W-:Y:S01]  /*23d0*/  ISETP.GT.U32.AND P1, PT, R5, R18, PT ;  /* 0x000000120500720c */ /* 0x000fe20003f24070 */
[----:B------:R-:W-:Y:S01]  /*23e0*/  VIADD R17, R0, 0x2b ;  /* 0x0000002b00117836 */ /* 0x000fe20000000000 */
[----:B------:R-:W-:Y:S01]  /*23f0*/  IABS R22, R21 ;  /* 0x0000001500167213 */ /* 0x000fe20000000000 */
[----:B------:R-:W-:Y:S01]  /*2400*/  @!P2 IMAD.MOV R80, RZ, RZ, -R80 ;  /* 0x000000ffff50a224 */ /* 0x000fe200078e0a50 */
[----:B------:R-:W-:Y:S01]  /*2410*/  ISETP.GE.AND P2, PT, R23, RZ, PT ;  /* 0x000000ff1700720c */ /* 0x000fe20003f46270 */
[----:B------:R-:W-:Y:S02]  /*2420*/  @!P0 IMAD.MOV R12, RZ, RZ, -R12 ;  /* 0x000000ffff0c8224 */ /* 0x000fe400078e0a0c */
[----:B------:R-:W-:-:S04]  /*2430*/  IMAD.HI.U32 R13, R9, R22, RZ ;  /* 0x00000016090d7227 */ /* 0x000fc800078e00ff */
[----:B------:R-:W-:Y:S01]  /*2440*/  @!P6 IMAD.IADD R79, R79, 0x1, -R5 ;  /* 0x000000014f4fe824 */ /* 0x000fe200078e0a05 */
[C---:B------:R-:W-:Y:S01]  /*2450*/  ISETP.GT.U32.AND P6, PT, R5.reuse, R14, PT ;  /* 0x0000000e0500720c */ /* 0x040fe20003fc4070 */
[----:B------:R-:W-:Y:S02]  /*2460*/  IMAD.MOV R13, RZ, RZ, -R13 ;  /* 0x000000ffff0d7224 */ /* 0x000fe400078e0a0d */
[----:B------:R-:W-:Y:S02]  /*2470*/  @!P1 IMAD.IADD R18, R18, 0x1, -R5 ;  /* 0x0000000112129824 */ /* 0x000fe400078e0a05 */
[----:B------:R-:W-:Y:S01]  /*2480*/  @!P4 IMAD.MOV R79, RZ, RZ, -R79 ;  /* 0x000000ffff4fc224 */ /* 0x000fe200078e0a4f */
[C---:B------:R-:W-:Y:S01]  /*2490*/  ISETP.GT.U32.AND P4, PT, R5.reuse, R16, PT ;  /* 0x000000100500720c */ /* 0x040fe20003f84070 */
[C---:B------:R-:W-:Y:S01]  /*24a0*/  IMAD R20, R5.reuse, R13, R22 ;  /* 0x0000000d05147224 */ /* 0x040fe200078e0216 */
        /* <DEDUP_REMOVED lines=12> */
[----:B------:R-:W-:Y:S01]  /*2570*/  ISETP.GT.U32.AND P4, PT, R5, R16, PT ;  /* 0x000000100500720c */ /* 0x000fe20003f84070 */
[--C-:B------:R-:W-:Y:S01]  /*2580*/  @!P6 IMAD.IADD R14, R14, 0x1, -R5.reuse ;  /* 0x000000010e0ee824 */ /* 0x100fe200078e0a05 */
[----:B------:R-:W-:Y:S01]  /*2590*/  ISETP.GE.AND P1, PT, R23, RZ, PT ;  /* 0x000000ff1700720c */ /* 0x000fe20003f26270 */
[----:B------:R-:W-:Y:S01]  /*25a0*/  @!P2 IMAD.MOV R18, RZ, RZ, -R18 ;  /* 0x000000ffff12a224 */ /* 0x000fe200078e0a12 */
[C---:B------:R-:W-:Y:S01]  /*25b0*/  ISETP.GT.U32.AND P2, PT, R5.reuse, R22, PT ;  /* 0x000000160500720c */ /* 0x040fe20003f44070 */
[----:B------:R-:W-:Y:S01]  /*25c0*/  @!P0 IMAD.IADD R20, R20, 0x1, -R5 ;  /* 0x0000000114148824 */ /* 0x000fe200078e0a05 */
[----:B------:R-:W-:Y:S01]  /*25d0*/  ISETP.GT.U32.AND P6, PT, R5, R14, PT ;  /* 0x0000000e0500720c */ /* 0x000fe20003fc4070 */
[----:B------:R-:W-:-:S02]  /*25e0*/  VIADD R13, R0, 0x2e ;  /* 0x0000002e000d7836 */ /* 0x000fc40000000000 */
[----:B------:R-:W-:Y:S01]  /*25f0*/  IMAD.HI.U32 R19, R9, R26, RZ ;  /* 0x0000001a09137227 */ /* 0x000fe200078e00ff */
[----:B------:R-:W-:Y:S02]  /*2600*/  ISETP.GT.U32.AND P0, PT, R5, R20, PT ;  /* 0x000000140500720c */ /* 0x000fe40003f04070 */
[----:B------:R-:W-:Y:S01]  /*2610*/  IABS R30, R13 ;  /* 0x0000000d001e7213 */ /* 0x000fe20000000000 */
[----:B------:R-:W-:Y:S02]  /*2620*/  @!P4 IMAD.IADD R16, R16, 0x1, -R5 ;  /* 0x000000011010c824 */ /* 0x000fe400078e0a05 */
[----:B------:R-:W-:Y:S02]  /*2630*/  IMAD.MOV R19, RZ, RZ, -R19 ;  /* 0x000000ffff137224 */ /* 0x000fe400078e0a13 */
[--C-:B------:R-:W-:Y:S02]  /*2640*/  @!P2 IMAD.IADD R22, R22, 0x1, -R5.reuse ;  /* 0x000000011616a824 */ /* 0x100fe400078e0a05 */
[----:B------:R-:W-:Y:S01]  /*2650*/  @!P6 IMAD.IADD R14, R14, 0x1, -R5 ;  /* 0x000000010e0ee824 */ /* 0x000fe200078e0a05 */
[----:B------:R-:W-:Y:S01]  /*2660*/  ISETP.GE.AND P6, PT, R21, RZ, PT ;  /* 0x000000ff1500720c */ /* 0x000fe20003fc6270 */
[----:B------:R-:W-:Y:S01]  /*2670*/  @!P5 IMAD.MOV R16, RZ, RZ, -R16 ;  /* 0x000000ffff10d224 */ /* 0x000fe200078e0a10 */
[----:B------:R-:W-:Y:S01]  /*2680*/  ISETP.GE.AND P5, PT, R13, RZ, PT ;  /* 0x000000ff0d00720c */ /* 0x000fe20003fa6270 */
[----:B------:R-:W-:Y:S01]  /*2690*/  IMAD.HI.U32 R13, R9, R30, RZ ;  /* 0x0000001e090d7227 */ /* 0x000fe200078e00ff */
[----:B------:R-:W-:-:S03]  /*26a0*/  ISETP.GT.U32.AND P2, PT, R5, R22, PT ;  /* 0x000000160500720c */ /* 0x000fc60003f44070 */
[----:B------:R-:W-:Y:S02]  /*26b0*/  IMAD.MOV R13, RZ, RZ, -R13 ;  /* 0x000000ffff0d7224 */ /* 0x000fe400078e0a0d */
[C---:B------:R-:W-:Y:S02]  /*26c0*/  IMAD R26, R5.reuse, R19, R26 ;  /* 0x00000013051a7224 */ /* 0x040fe400078e021a */
[--C-:B------:R-:W-:Y:S02]  /*26d0*/  @!P0 IMAD.IADD R20, R20, 0x1, -R5.reuse ;  /* 0x0000000114148824 */ /* 0x100fe400078e0a05 */
[----:B------:R-:W-:Y:S02]  /*26e0*/  VIADD R21, R0, 0x2c ;  /* 0x0000002c00157836 */ /* 0x000fe40000000000 */
[C---:B------:R-:W-:Y:S02]  /*26f0*/  IMAD R30, R5.reuse, R13, R30 ;  /* 0x0000000d051e7224 */ /* 0x040fe400078e021e */
[----:B------:R-:W-:Y:S01]  /*2700*/  @!P6 IMAD.MOV R20, RZ, RZ, -R20 ;  /* 0x000000ffff14e224 */ /* 0x000fe200078e0a14 */
[----:B------:R-:W-:Y:S01]  /*2710*/  ISETP.GT.U32.AND P6, PT, R5, R26, PT ;  /* 0x0000001a0500720c */ /* 0x000fe20003fc4070 */
[----:B------:R-:W-:Y:S01]  /*2720*/  @!P2 IMAD.IADD R22, R22, 0x1, -R5 ;  /* 0x000000011616a824 */ /* 0x000fe200078e0a05 */
[----:B------:R-:W-:Y:S01]  /*2730*/  IABS R24, R21 ;  /* 0x0000001500187213 */ /* 0x000fe20000000000 */
[----:B------:R-:W-:Y:S01]  /*2740*/  @!P3 IMAD.MOV R14, RZ, RZ, -R14 ;  /* 0x000000ffff0eb224 */ /* 0x000fe200078e0a0e */
[----:B------:R-:W-:Y:S01]  /*2750*/  ISETP.GE.AND P4, PT, R21, RZ, PT ;  /* 0x000000ff1500720c */ /* 0x000fe20003f86270 */
[----:B------:R-:W-:Y:S01]  /*2760*/  IMAD.HI.U32 R21, R9, R52, RZ ;  /* 0x0000003409157227 */ /* 0x000fe200078e00ff */
[----:B------:R-:W-:-:S02]  /*2770*/  ISETP.GT.U32.AND P2, PT, R5, R30, PT ;  /* 0x0000001e0500720c */ /* 0x000fc40003f44070 */
[----:B------:R-:W-:Y:S01]  /*2780*/  ISETP.GE.AND P3, PT, R17, RZ, PT ;  /* 0x000000ff1100720c */ /* 0x000fe20003f66270 */
[----:B------:R-:W-:Y:S02]  /*2790*/  IMAD.MOV R21, RZ, RZ, -R21 ;  /* 0x000000ffff157224 */ /* 0x000fe400078e0a15 */
[----:B------:R-:W-:-:S04]  /*27a0*/  IMAD.HI.U32 R17, R9, R24, RZ ;  /* 0x0000001809117227 */ /* 0x000fc800078e00ff */
[----:B------:R-:W-:Y:S02]  /*27b0*/  VIADD R25, R0, 0x30 ;  /* 0x0000003000197836 */ /* 0x000fe40000000000 */
[C---:B------:R-:W-:Y:S02]  /*27c0*/  IMAD R52, R5.reuse, R21, R52 ;  /* 0x0000001505347224 */ /* 0x040fe400078e0234 */
[----:B------:R-:W-:Y:S01]  /*27d0*/  IMAD.MOV R17, RZ, RZ, -R17 ;  /* 0x000000ffff117224 */ /* 0x000fe200078e0a11 */
[----:B------:R-:W-:Y:S01]  /*27e0*/  IABS R40, R25 ;  /* 0x0000001900287213 */ /* 0x000fe20000000000 */
[--C-:B------:R-:W-:Y:S02]  /*27f0*/  @!P6 IMAD.IADD R26, R26, 0x1, -R5.reuse ;  /* 0x000000011a1ae824 */ /* 0x100fe400078e0a05 */
[----:B------:R-:W-:Y:S01]  /*2800*/  @!P2 IMAD.IADD R30, R30, 0x1, -R5 ;  /* 0x000000011e1ea824 */ /* 0x000fe200078e0a05 */
[C---:B------:R-:W-:Y:S01]  /*2810*/  ISETP.GT.U32.AND P2, PT, R5.reuse, R52, PT ;  /* 0x000000340500720c */ /* 0x040fe20003f44070 */
[----:B------:R-:W-:Y:S01]  /*2820*/  VIADD R23, R0, 0x2f ;  /* 0x0000002f00177836 */ /* 0x000fe20000000000 */
[C---:B------:R-:W-:Y:S01]  /*2830*/  ISETP.GT.U32.AND P6, PT, R5.reuse, R26, PT ;  /* 0x0000001a0500720c */ /* 0x040fe20003fc4070 */
[----:B------:R-:W-:-:S02]  /*2840*/  IMAD R24, R5, R17, R24 ;  /* 0x0000001105187224 */ /* 0x000fc400078e0218 */
[----:B------:R-:W-:Y:S01]  /*2850*/  IMAD.HI.U32 R19, R9, R40, RZ ;  /* 0x0000002809137227 */ /* 0x000fe200078e00ff */
[----:B------:R-:W-:Y:S02]  /*2860*/  IABS R32, R23 ;  /* 0x0000001700207213 */ /* 0x000fe40000000000 */
[----:B------:R-:W-:Y:S01]  /*2870*/  ISETP.GT.U32.AND P0, PT, R5, R24, PT ;  /* 0x000000180500720c */ /* 0x000fe20003f04070 */
[C---:B------:R-:W-:Y:S02]  /*2880*/  VIADD R21, R0.reuse, 0x32 ;  /* 0x0000003200157836 */ /* 0x040fe40000000000 */
[----:B------:R-:W-:Y:S02]  /*2890*/  IMAD.MOV R19, RZ, RZ, -R19 ;  /* 0x000000ffff137224 */ /* 0x000fe400078e0a13 */
[----:B------:R-:W-:Y:S01]  /*28a0*/  VIADD R33, R0, 0x33 ;  /* 0x0000003300217836 */ /* 0x000fe20000000000 */
[----:B------:R-:W-:Y:S01]  /*28b0*/  IABS R54, R21 ;  /* 0x0000001500367213 */ /* 0x000fe20000000000 */
[----:B------:R-:W-:-:S03]  /*28c0*/  IMAD.HI.U32 R17, R9, R32, RZ ;  /* 0x0000002009117227 */ /* 0x000fc600078e00ff */
[----:B------:R-:W-:Y:S01]  /*28d0*/  IABS R58, R33 ;  /* 0x00000021003a7213 */ /* 0x000fe20000000000 */
[----:B------:R-:W-:Y:S02]  /*28e0*/  IMAD R40, R5, R19, R40 ;  /* 0x0000001305287224 */ /* 0x000fe400078e0228 */
[----:B------:R-:W-:Y:S02]  /*28f0*/  @!P2 IMAD.IADD R52, R52, 0x1, -R5 ;  /* 0x000000013434a824 */ /* 0x000fe400078e0a05 */
[----:B------:R-:W-:Y:S02]  /*2900*/  IMAD.MOV R17, RZ, RZ, -R17 ;  /* 0x000000ffff117224 */ /* 0x000fe400078e0a11 */
[----:B------:R-:W-:Y:S01]  /*2910*/  IMAD.HI.U32 R13, R9, R54, RZ ;  /* 0x00000036090d7227 */ /* 0x000fe200078e00ff */
[----:B------:R-:W-:-:S03]  /*2920*/  ISETP.GT.U32.AND P2, PT, R5, R52, PT ;  /* 0x000000340500720c */ /* 0x000fc60003f44070 */
[----:B------:R-:W-:Y:S01]  /*2930*/  @!P6 IMAD.IADD R26, R26, 0x1, -R5 ;  /* 0x000000011a1ae824 */ /* 0x000fe200078e0a05 */
[C---:B------:R-:W-:Y:S01]  /*2940*/  ISETP.GT.U32.AND P6, PT, R5.reuse, R40, PT ;  /* 0x000000280500720c */ /* 0x040fe20003fc4070 */
[----:B------:R-:W-:Y:S02]  /*2950*/  IMAD R32, R5, R17, R32 ;  /* 0x0000001105207224 */ /* 0x000fe400078e0220 */
[----:B------:R-:W-:Y:S02]  /*2960*/  IMAD.MOV R19, RZ, RZ, -R13 ;  /* 0x000000ffff137224 */ /* 0x000fe400078e0a0d */
[----:B------:R-:W-:Y:S02]  /*2970*/  @!P0 IMAD.IADD R24, R24, 0x1, -R5 ;  /* 0x0000000118188824 */ /* 0x000fe400078e0a05 */
[----:B------:R-:W-:-:S03]  /*2980*/  IMAD.HI.U32 R17, R9, R58, RZ ;  /* 0x0000003a09117227 */ /* 0x000fc600078e00ff */
[C---:B------:R-:W-:Y:S01]  /*2990*/  ISETP.GT.U32.AND P0, PT, R5.reuse, R24, PT ;  /* 0x000000180500720c */ /* 0x040fe20003f04070 */
[C---:B------:R-:W-:Y:S02]  /*29a0*/  IMAD R54, R5.reuse, R19, R54 ;  /* 0x0000001305367224 */ /* 0x040fe400078e0236 */
[----:B------:R-:W-:Y:S02]  /*29b0*/  VIADD R53, R0, 0x35 ;  /* 0x0000003500357836 */ /* 0x000fe40000000000 */
[----:B------:R-:W-:Y:S02]  /*29c0*/  IMAD.MOV R19, RZ, RZ, -R17 ;  /* 0x000000ffff137224 */ /* 0x000fe400078e0a11 */
[--C-:B------:R-:W-:Y:S01]  /*29d0*/  @!P6 IMAD.IADD R40, R40, 0x1, -R5.reuse ;  /* 0x000000012828e824 */ /* 0x100fe200078e0a05 */
[----:B------:R-:W-:Y:S01]  /*29e0*/  IABS R76, R53 ;  /* 0x00000035004c7213 */ /* 0x000fe20000000000 */
[----:B------:R-:W-:Y:S02]  /*29f0*/  IMAD R58, R5, R19, R58 ;  /* 0x00000013053a7224 */ /* 0x000fe400078e023a */
[----:B------:R-:W-:-:S02]  /*2a00*/  @!P2 IMAD.IADD R52, R52, 0x1, -R5 ;  /* 0x000000013434a824 */ /* 0x000fc400078e0a05 */
[----:B------:R-:W-:Y:S01]  /*2a10*/  IMAD.HI.U32 R17, R9, R76, RZ ;  /* 0x0000004c09117227 */ /* 0x000fe200078e00ff */
[----:B------:R-:W-:-:S03]  /*2a20*/  ISETP.GT.U32.AND P2, PT, R5, R58, PT ;  /* 0x0000003a0500720c */ /* 0x000fc60003f44070 */
[----:B------:R-:W-:Y:S01]  /*2a30*/  @!P3 IMAD.MOV R22, RZ, RZ, -R22 ;  /* 0x000000ffff16b224 */ /* 0x000fe200078e0a16 */
[C---:B------:R-:W-:Y:S01]  /*2a40*/  ISETP.GT.U32.AND P3, PT, R5.reuse, R40, PT ;  /* 0x000000280500720c */ /* 0x040fe20003f64070 */
[----:B------:R-:W-:Y:S01]  /*2a50*/  @!P0 IMAD.IADD R24, R24, 0x1, -R5 ;  /* 0x0000000118188824 */ /* 0x000fe200078e0a05 */
[C---:B------:R-:W-:Y:S01]  /*2a60*/  ISETP.GT.U32.AND P0, PT, R5.reuse, R32, PT ;  /* 0x000000200500720c */ /* 0x040fe20003f04070 */
[----:B------:R-:W-:Y:S02]  /*2a70*/  IMAD.MOV R17, RZ, RZ, -R17 ;  /* 0x000000ffff117224 */ /* 0x000fe400078e0a11 */
[----:B------:R-:W-:Y:S02]  /*2a80*/  VIADD R41, R0, 0x34 ;  /* 0x0000003400297836 */ /* 0x000fe40000000000 */
[C---:B------:R-:W-:Y:S02]  /*2a90*/  IMAD R76, R5.reuse, R17, R76 ;  /* 0x00000011054c7224 */ /* 0x040fe400078e024c */
[--C-:B------:R-:W-:Y:S01]  /*2aa0*/  @!P2 IMAD.IADD R58, R58, 0x1, -R5.reuse ;  /* 0x000000013a3aa824 */ /* 0x100fe200078e0a05 */
[----:B------:R-:W-:Y:S01]  /*2ab0*/  IABS R66, R41 ;  /* 0x0000002900427213 */ /* 0x000fe20000000000 */
[----:B------:R-:W-:Y:S01]  /*2ac0*/  VIADD R55, R0, 0x37 ;  /* 0x0000003700377836 */ /* 0x000fe20000000000 */
[----:B------:R-:W-:Y:S01]  /*2ad0*/  ISETP.GT.U32.AND P2, PT, R5, R76, PT ;  /* 0x0000004c0500720c */ /* 0x000fe20003f44070 */
[--C-:B------:R-:W-:Y:S01]  /*2ae0*/  @!P3 IMAD.IADD R40, R40, 0x1, -R5.reuse ;  /* 0x000000012828b824 */ /* 0x100fe200078e0a05 */
[----:B------:R-:W-:Y:S01]  /*2af0*/  ISETP.GE.AND P3, PT, R25, RZ, PT ;  /* 0x000000ff1900720c */ /* 0x000fe20003f66270 */
[----:B------:R-:W-:Y:S01]  /*2b00*/  VIADD R25, R0, 0x36 ;  /* 0x0000003600197836 */ /* 0x000fe20000000000 */
[----:B------:R-:W-:Y:S01]  /*2b10*/  IABS R82, R55 ;  /* 0x0000003700527213 */ /* 0x000fe20000000000 */
[----:B------:R-:W-:Y:S01]  /*2b20*/  @!P0 IMAD.IADD R32, R32, 0x1, -R5 ;  /* 0x0000000120208824 */ /* 0x000fe200078e0a05 */
[----:B------:R-:W-:Y:S01]  /*2b30*/  ISETP.GT.U32.AND P0, PT, R5, R30, PT ;  /* 0x0000001e0500720c */ /* 0x000fe20003f04070 */
[----:B------:R-:W-:Y:S01]  /*2b40*/  IMAD.HI.U32 R13, R9, R66, RZ ;  /* 0x00000042090d7227 */ /* 0x000fe200078e00ff */
[----:B------:R-:W-:-:S02]  /*2b50*/  IABS R78, R25 ;  /* 0x00000019004e7213 */ /* 0x000fc40000000000 */
[C---:B------:R-:W-:Y:S01]  /*2b60*/  ISETP.GT.U32.AND P6, PT, R5.reuse, R32, PT ;  /* 0x000000200500720c */ /* 0x040fe20003fc4070 */
[----:B------:R-:W-:Y:S02]  /*2b70*/  IMAD.MOV R13, RZ, RZ, -R13 ;  /* 0x000000ffff0d7224 */ /* 0x000fe400078e0a0d */
[----:B------:R-:W-:Y:S02]  /*2b80*/  @!P2 IMAD.IADD R76, R76, 0x1, -R5 ;  /* 0x000000014c4ca824 */ /* 0x000fe400078e0a05 */
[----:B------:R-:W-:Y:S02]  /*2b90*/  IMAD R66, R5, R13, R66 ;  /* 0x0000000d05427224 */ /* 0x000fe400078e0242 */
[----:B------:R-:W-:Y:S01]  /*2ba0*/  IMAD.HI.U32 R13, R9, R78, RZ ;  /* 0x0000004e090d7227 */ /* 0x000fe200078e00ff */
[----:B------:R-:W-:-:S03]  /*2bb0*/  ISETP.GT.U32.AND P2, PT, R5, R76, PT ;  /* 0x0000004c0500720c */ /* 0x000fc60003f44070 */
[----:B------:R-:W-:Y:S02]  /*2bc0*/  IMAD.MOV R17, RZ, RZ, -R13 ;  /* 0x000000ffff117224 */ /* 0x000fe400078e0a0d */
[----:B------:R-:W-:-:S04]  /*2bd0*/  IMAD.HI.U32 R13, R9, R82, RZ ;  /* 0x00000052090d7227 */ /* 0x000fc800078e00ff */
[----:B------:R-:W-:Y:S01]  /*2be0*/  @!P6 IMAD.IADD R32, R32, 0x1, -R5 ;  /* 0x000000012020e824 */ /* 0x000fe200078e0a05 */
[C---:B------:R-:W-:Y:S01]  /*2bf0*/  ISETP.GT.U32.AND P6, PT, R5.reuse, R54, PT ;  /* 0x000000360500720c */ /* 0x040fe20003fc4070 */
[----:B------:R-:W-:Y:S02]  /*2c00*/  IMAD.MOV R13, RZ, RZ, -R13 ;  /* 0x000000ffff0d7224 */ /* 0x000fe400078e0a0d */
[--C-:B------:R-:W-:Y:S02]  /*2c10*/  @!P2 IMAD.IADD R76, R76, 0x1, -R5.reuse ;  /* 0x000000014c4ca824 */ /* 0x100fe400078e0a05 */
[C---:B------:R-:W-:Y:S02]  /*2c20*/  IMAD R82, R5.reuse, R13, R82 ;  /* 0x0000000d05527224 */ /* 0x040fe400078e0252 */
[----:B------:R-:W-:Y:S02]  /*2c30*/  @!P4 IMAD.MOV R24, RZ, RZ, -R24 ;  /* 0x000000ffff18c224 */ /* 0x000fe400078e0a18 */
[C---:B------:R-:W-:Y:S01]  /*2c40*/  IMAD R78, R5.reuse, R17, R78 ;  /* 0x00000011054e7224 */ /* 0x040fe200078e024e */
[----:B------:R-:W-:Y:S01]  /*2c50*/  ISETP.GT.U32.AND P2, PT, R5, R82, PT ;  /* 0x000000520500720c */ /* 0x000fe20003f44070 */
[--C-:B------:R-:W-:Y:S01]  /*2c60*/  @!P0 IMAD.IADD R30, R30, 0x1, -R5.reuse ;  /* 0x000000011e1e8824 */ /* 0x100fe200078e0a05 */
[----:B------:R-:W-:Y:S01]  /*2c70*/  ISETP.GE.AND P0, PT, R23, RZ, PT ;  /* 0x000000ff1700720c */ /* 0x000fe20003f06270 */
[----:B------:R-:W-:Y:S01]  /*2c80*/  @!P6 IMAD.IADD R54, R54, 0x1, -R5 ;  /* 0x000000013636e824 */ /* 0x000fe200078e0a05 */
[C---:B------:R-:W-:Y:S01]  /*2c90*/  ISETP.GT.U32.AND P6, PT, R5.reuse, R66, PT ;  /* 0x000000420500720c */ /* 0x040fe20003fc4070 */
[----:B------:R-:W-:Y:S01]  /*2ca0*/  IMAD.MOV.U32 R13, RZ, RZ, R30 ;  /* 0x000000ffff0d7224 */ /* 0x000fe200078e001e */
[----:B------:R-:W-:Y:S01]  /*2cb0*/  IABS R30, R0 ;  /* 0x00000000001e7213 */ /* 0x000fe20000000000 */
[----:B------:R-:W-:Y:S01]  /*2cc0*/  VIADD R59, R0, 0x38 ;  /* 0x00000038003b7836 */ /* 0x000fe20000000000 */
[----:B------:R-:W-:Y:S01]  /*2cd0*/  ISETP.GT.U32.AND P4, PT, R5, R54, PT ;  /* 0x000000360500720c */ /* 0x000fe20003f84070 */
[----:B------:R-:W-:-:S02]  /*2ce0*/  @!P5 IMAD.MOV R13, RZ, RZ, -R13 ;  /* 0x000000ffff0dd224 */ /* 0x000fc400078e0a0d */
[----:B------:R-:W-:Y:S01]  /*2cf0*/  IMAD R85, R11, 0x40, R8 ;  /* 0x000000400b557824 */ /* 0x000fe200078e0208 */
[----:B------:R-:W-:Y:S01]  /*2d00*/  IABS R84, R59 ;  /* 0x0000003b00547213 */ /* 0x000fe20000000000 */
[--C-:B------:R-:W-:Y:S02]  /*2d10*/  @!P2 IMAD.IADD R82, R82, 0x1, -R5.reuse ;  /* 0x000000015252a824 */ /* 0x100fe400078e0a05 */
[----:B------:R-:W-:Y:S01]  /*2d20*/  VIADD R67, R0, 0x39 ;  /* 0x0000003900437836 */ /* 0x000fe20000000000 */
[----:B------:R-:W-:Y:S01]  /*2d30*/  STL [R1+0x310], R85 ;  /* 0x0003105501007387 */ /* 0x000fe20000100800 */
[--C-:B------:R-:W-:Y:S01]  /*2d40*/  @!P6 IMAD.IADD R66, R66, 0x1, -R5.reuse ;  /* 0x000000014242e824 */ /* 0x100fe200078e0a05 */
[----:B------:R-:W-:Y:S01]  /*2d50*/  ISETP.GT.U32.AND P2, PT, R5, R82, PT ;  /* 0x000000520500720c */ /* 0x000fe20003f44070 */
[----:B------:R-:W-:Y:S01]  /*2d60*/  IMAD.HI.U32 R17, R9, R84, RZ ;  /* 0x0000005409117227 */ /* 0x000fe200078e00ff */
[C---:B------:R-:W-:Y:S01]  /*2d70*/  ISETP.GT.U32.AND P6, PT, R5.reuse, R58, PT ;  /* 0x0000003a0500720c */ /* 0x040fe20003fc4070 */
[----:B------:R1:W-:Y:S01]  /*2d80*/  STL [R1+0x5a4], R0 ;  /* 0x0005a40001007387 */ /* 0x0003e20000100800 */
[----:B------:R-:W-:Y:S01]  /*2d90*/  IABS R86, R67 ;  /* 0x0000004300567213 */ /* 0x000fe20000000000 */
[----:B------:R-:W-:Y:S01]  /*2da0*/  @!P4 IMAD.IADD R54, R54, 0x1, -R5 ;  /* 0x000000013636c824 */ /* 0x000fe200078e0a05 */
[----:B------:R-:W-:Y:S01]  /*2db0*/  ISETP.GT.U32.AND P4, PT, R5, R78, PT ;  /* 0x0000004e0500720c */ /* 0x000fe20003f84070 */
[----:B------:R-:W-:-:S02]  /*2dc0*/  VIADD R77, R0, 0x3b ;  /* 0x0000003b004d7836 */ /* 0x000fc40000000000 */
[C---:B------:R-:W-:Y:S02]  /*2dd0*/  VIADD R81, R0.reuse, 0x3c ;  /* 0x0000003c00517836 */ /* 0x040fe40000000000 */
[----:B------:R-:W-:Y:S01]  /*2de0*/  VIADD R83, R0, 0x3d ;  /* 0x0000003d00537836 */ /* 0x000fe20000000000 */
[----:B------:R-:W-:Y:S01]  /*2df0*/  IABS R90, R77 ;  /* 0x0000004d005a7213 */ /* 0x000fe20000000000 */
[--C-:B------:R-:W-:Y:S01]  /*2e00*/  @!P2 IMAD.IADD R82, R82, 0x1, -R5.reuse ;  /* 0x000000015252a824 */ /* 0x100fe200078e0a05 */
[----:B------:R-:W-:Y:S01]  /*2e10*/  ISETP.GE.AND P2, PT, R33, RZ, PT ;  /* 0x000000ff2100720c */ /* 0x000fe20003f46270 */
[--C-:B------:R-:W-:Y:S01]  /*2e20*/  @!P6 IMAD.IADD R58, R58, 0x1, -R5.reuse ;  /* 0x000000013a3ae824 */ /* 0x100fe200078e0a05 */
[----:B------:R-:W-:Y:S01]  /*2e30*/  ISETP.GE.AND P6, PT, R31, RZ, PT ;  /* 0x000000ff1f00720c */ /* 0x000fe20003fc6270 */
[----:B------:R-:W-:Y:S01]  /*2e40*/  VIADD R31, R0, 0x3a ;  /* 0x0000003a001f7836 */ /* 0x000fe20000000000 */
[----:B------:R-:W-:Y:S01]  /*2e50*/  IABS R92, R81 ;  /* 0x00000051005c7213 */ /* 0x000fe20000000000 */
[----:B------:R-:W-:Y:S01]  /*2e60*/  @!P4 IMAD.IADD R78, R78, 0x1, -R5 ;  /* 0x000000014e4ec824 */ /* 0x000fe200078e0a05 */
[----:B------:R-:W-:Y:S01]  /*2e70*/  IABS R94, R83 ;  /* 0x00000053005e7213 */ /* 0x000fe20000000000 */
[----:B------:R-:W-:Y:S01]  /*2e80*/  VIADD R11, R0, 0x3e ;  /* 0x0000003e000b7836 */ /* 0x000fe20000000000 */
[----:B------:R-:W-:Y:S01]  /*2e90*/  IABS R88, R31 ;  /* 0x0000001f00587213 */ /* 0x000fe20000000000 */
[----:B------:R-:W-:Y:S01]  /*2ea0*/  IMAD.MOV R17, RZ, RZ, -R17 ;  /* 0x000000ffff117224 */ /* 0x000fe200078e0a11 */
[----:B------:R-:W-:Y:S01]  /*2eb0*/  ISETP.GT.U32.AND P5, PT, R5, R78, PT ;  /* 0x0000004e0500720c */ /* 0x000fe20003fa4070 */
[----:B------:R-:W-:Y:S01]  /*2ec0*/  IMAD.HI.U32 R19, R9, R86, RZ ;  /* 0x0000005609137227 */ /* 0x000fe200078e00ff */
[----:B------:R-:W-:-:S03]  /*2ed0*/  IABS R96, R11 ;  /* 0x0000000b00607213 */ /* 0x000fc60000000000 */
[----:B------:R-:W-:Y:S01]  /*2ee0*/  @!P2 IMAD.MOV R58, RZ, RZ, -R58 ;  /* 0x000000ffff3aa224 */ /* 0x000fe200078e0a3a */
[----:B------:R-:W-:Y:S01]  /*2ef0*/  ISETP.GE.AND P2, PT, R25, RZ, PT ;  /* 0x000000ff1900720c */ /* 0x000fe20003f46270 */
[C---:B------:R-:W-:Y:S02]  /*2f00*/  IMAD R84, R5.reuse, R17, R84 ;  /* 0x0000001105547224 */ /* 0x040fe400078e0254 */
[----:B------:R-:W-:Y:S02]  /*2f10*/  IMAD.MOV R19, RZ, RZ, -R19 ;  /* 0x000000ffff137224 */ /* 0x000fe400078e0a13 */
[----:B------:R-:W-:Y:S01]  /*2f20*/  IMAD.MOV.U32 R23, RZ, RZ, R26 ;  /* 0x000000ffff177224 */ /* 0x000fe200078e001a */
[C---:B------:R-:W-:Y:S01]  /*2f30*/  ISETP.GT.U32.AND P4, PT, R5.reuse, R84, PT ;  /* 0x000000540500720c */ /* 0x040fe20003f84070 */
[----:B------:R-:W-:Y:S01]  /*2f40*/  @!P5 IMAD.IADD R78, R78, 0x1, -R5 ;  /* 0x000000014e4ed824 */ /* 0x000fe200078e0a05 */
[----:B------:R-:W-:Y:S01]  /*2f50*/  IABS R26, R85 ;  /* 0x00000055001a7213 */ /* 0x000fe20000000000 */
[----:B------:R-:W-:-:S02]  /*2f60*/  IMAD R86, R5, R19, R86 ;  /* 0x0000001305567224 */ /* 0x000fc400078e0256 */
[----:B------:R-:W-:Y:S01]  /*2f70*/  @!P1 IMAD.MOV R23, RZ, RZ, -R23 ;  /* 0x000000ffff179224 */ /* 0x000fe200078e0a17 */
[----:B------:R-:W-:Y:S01]  /*2f80*/  ISETP.GT.U32.AND P1, PT, R5, R66, PT ;  /* 0x000000420500720c */ /* 0x000fe20003f24070 */
[----:B------:R-:W-:Y:S01]  /*2f90*/  @!P2 IMAD.MOV R78, RZ, RZ, -R78 ;  /* 0x000000ffff4ea224 */ /* 0x000fe200078e0a4e */
[----:B------:R-:W-:Y:S01]  /*2fa0*/  ISETP.GE.AND P2, PT, R0, RZ, PT ;  /* 0x000000ff0000720c */ /* 0x000fe20003f46270 */
[----:B------:R-:W-:Y:S01]  /*2fb0*/  IMAD.HI.U32 R17, R9, R88, RZ ;  /* 0x0000005809117227 */ /* 0x000fe200078e00ff */
[----:B-1----:R-:W2:Y:S01]  /*2fc0*/  LDL R0, [R1+0x310] ;  /* 0x0003100001007983 */ /* 0x002ea20000100800 */
[----:B------:R-:W-:Y:S02]  /*2fd0*/  ISETP.GT.U32.AND P5, PT, R5, R86, PT ;  /* 0x000000560500720c */ /* 0x000fe40003fa4070 */
[----:B------:R-:W-:Y:S02]  /*2fe0*/  @!P4 IMAD.IADD R84, R84, 0x1, -R5 ;  /* 0x000000015454c824 */ /* 0x000fe400078e0a05 */
[----:B------:R-:W-:-:S03]  /*2ff0*/  IMAD.HI.U32 R19, R9, R90, RZ ;  /* 0x0000005a09137227 */ /* 0x000fc600078e00ff */
[C---:B------:R-:W-:Y:S01]  /*3000*/  ISETP.GT.U32.AND P4, PT, R5.reuse, R84, PT ;  /* 0x000000540500720c */ /* 0x040fe20003f84070 */
[----:B------:R-:W-:Y:S02]  /*3010*/  IMAD.MOV R17, RZ, RZ, -R17 ;  /* 0x000000ffff117224 */ /* 0x000fe400078e0a11 */
[----:B------:R-:W-:Y:S02]  /*3020*/  IMAD.MOV R19, RZ, RZ, -R19 ;  /* 0x000000ffff137224 */ /* 0x000fe400078e0a13 */
[C---:B------:R-:W-:Y:S02]  /*3030*/  IMAD R88, R5.reuse, R17, R88 ;  /* 0x0000001105587224 */ /* 0x040fe400078e0258 */
[----:B------:R-:W-:Y:S02]  /*3040*/  IMAD R90, R5, R19, R90 ;  /* 0x00000013055a7224 */ /* 0x000fe400078e025a */
[----:B------:R-:W-:Y:S01]  /*3050*/  @!P1 IMAD.IADD R66, R66, 0x1, -R5 ;  /* 0x0000000142429824 */ /* 0x000fe200078e0a05 */
[----:B------:R-:W-:Y:S01]  /*3060*/  ISETP.GE.AND P1, PT, R21, RZ, PT ;  /* 0x000000ff1500720c */ /* 0x000fe20003f26270 */
[----:B------:R-:W-:-:S04]  /*3070*/  IMAD.HI.U32 R21, R9, R92, RZ ;  /* 0x0000005c09157227 */ /* 0x000fc800078e00ff */
[--C-:B------:R-:W-:Y:S01]  /*3080*/  @!P4 IMAD.IADD R84, R84, 0x1, -R5.reuse ;  /* 0x000000015454c824 */ /* 0x100fe200078e0a05 */
[C---:B------:R-:W-:Y:S01]  /*3090*/  ISETP.GT.U32.AND P4, PT, R5.reuse, R88, PT ;  /* 0x000000580500720c */ /* 0x040fe20003f84070 */
[----:B------:R-:W-:Y:S01]  /*30a0*/  @!P5 IMAD.IADD R86, R86, 0x1, -R5 ;  /* 0x000000015656d824 */ /* 0x000fe200078e0a05 */
[C---:B------:R-:W-:Y:S01]  /*30b0*/  ISETP.GT.U32.AND P5, PT, R5.reuse, R90, PT ;  /* 0x0000005a0500720c */ /* 0x040fe20003fa4070 */
[----:B------:R-:W-:Y:S02]  /*30c0*/  IMAD.MOV R21, RZ, RZ, -R21 ;  /* 0x000000ffff157224 */ /* 0x000fe400078e0a15 */
[----:B------:R-:W-:Y:S02]  /*30d0*/  @!P0 IMAD.MOV R32, RZ, RZ, -R32 ;  /* 0x000000ffff208224 */ /* 0x000fe400078e0a20 */
[----:B------:R-:W-:Y:S02]  /*30e0*/  IMAD R92, R5, R21, R92 ;  /* 0x00000015055c7224 */ /* 0x000fe400078e025c */
[----:B------:R-:W-:-:S03]  /*30f0*/  IMAD.HI.U32 R8, R9, R30, RZ ;  /* 0x0000001e09087227 */ /* 0x000fc600078e00ff */
[C---:B------:R-:W-:Y:S01]  /*3100*/  ISETP.GT.U32.AND P0, PT, R5.reuse, R92, PT ;  /* 0x0000005c0500720c */ /* 0x040fe20003f04070 */
[--C-:B------:R-:W-:Y:S01]  /*3110*/  @!P4 IMAD.IADD R88, R88, 0x1, -R5.reuse ;  /* 0x000000015858c824 */ /* 0x100fe200078e0a05 */
[C---:B------:R-:W-:Y:S01]  /*3120*/  ISETP.GT.U32.AND P4, PT, R5.reuse, R86, PT ;  /* 0x000000560500720c */ /* 0x040fe20003f84070 */
[----:B------:R-:W-:Y:S02]  /*3130*/  @!P5 IMAD.IADD R90, R90, 0x1, -R5 ;  /* 0x000000015a5ad824 */ /* 0x000fe400078e0a05 */
[----:B------:R-:W-:Y:S01]  /*3140*/  @!P3 IMAD.MOV R40, RZ, RZ, -R40 ;  /* 0x000000ffff28b224 */ /* 0x000fe200078e0a28 */
[C---:B------:R-:W-:Y:S01]  /*3150*/  ISETP.GT.U32.AND P5, PT, R5.reuse, R88, PT ;  /* 0x000000580500720c */ /* 0x040fe20003fa4070 */
[----:B------:R-:W-:Y:S01]  /*3160*/  IMAD.MOV R8, RZ, RZ, -R8 ;  /* 0x000000ffff087224 */ /* 0x000fe200078e0a08 */
[----:B------:R-:W-:Y:S01]  /*3170*/  ISETP.GT.U32.AND P3, PT, R5, R90, PT ;  /* 0x0000005a0500720c */ /* 0x000fe20003f64070 */
[----:B------:R-:W-:-:S04]  /*3180*/  IMAD.HI.U32 R17, R9, R94, RZ ;  /* 0x0000005e09117227 */ /* 0x000fc800078e00ff */
[C---:B------:R-:W-:Y:S02]  /*3190*/  IMAD R8, R5.reuse, R8, R30 ;  /* 0x0000000805087224 */ /* 0x040fe400078e021e */
[----:B------:R-:W-:Y:S02]  /*31a0*/  IMAD.MOV R17, RZ, RZ, -R17 ;  /* 0x000000ffff117224 */ /* 0x000fe400078e0a11 */
[--C-:B------:R-:W-:Y:S02]  /*31b0*/  @!P0 IMAD.IADD R92, R92, 0x1, -R5.reuse ;  /* 0x000000015c5c8824 */ /* 0x100fe400078e0a05 */
[----:B------:R-:W-:Y:S01]  /*31c0*/  @!P5 IMAD.IADD R88, R88, 0x1, -R5 ;  /* 0x000000015858d824 */ /* 0x000fe200078e0a05 */
[C---:B------:R-:W-:Y:S01]  /*31d0*/  ISETP.GT.U32.AND P5, PT, R5.reuse, R8, PT ;  /* 0x000000080500720c */ /* 0x040fe20003fa4070 */
[C---:B------:R-:W-:Y:S01]  /*31e0*/  IMAD R94, R5.reuse, R17, R94 ;  /* 0x00000011055e7224 */ /* 0x040fe200078e025e */
[----:B------:R-:W-:Y:S01]  /*31f0*/  ISETP.GT.U32.AND P0, PT, R5, R92, PT ;  /* 0x0000005c0500720c */ /* 0x000fe20003f04070 */
[----:B------:R-:W-:-:S04]  /*3200*/  IMAD.HI.U32 R9, R9, R96, RZ ;  /* 0x0000006009097227 */ /* 0x000fc800078e00ff */
[--C-:B------:R-:W-:Y:S01]  /*3210*/  @!P3 IMAD.IADD R90, R90, 0x1, -R5.reuse ;  /* 0x000000015a5ab824 */ /* 0x100fe200078e0a05 */
[----:B------:R-:W-:Y:S01]  /*3220*/  ISETP.GE.AND P3, PT, R41, RZ, PT ;  /* 0x000000ff2900720c */ /* 0x000fe20003f66270 */
[----:B------:R-:W-:Y:S01]  /*3230*/  @!P4 IMAD.IADD R86, R86, 0x1, -R5 ;  /* 0x000000015656c824 */ /* 0x000fe200078e0a05 */
[----:B------:R-:W-:Y:S01]  /*3240*/  ISETP.GT.U32.AND P4, PT, R5, R94, PT ;  /* 0x0000005e0500720c */ /* 0x000fe20003f84070 */
[----:B------:R-:W-:Y:S02]  /*3250*/  IMAD.MOV R9, RZ, RZ, -R9 ;  /* 0x000000ffff097224 */ /* 0x000fe400078e0a09 */
[----:B------:R-:W-:-:S04]  /*3260*/  IMAD.HI.U32 R10, R10, R26, RZ ;  /* 0x0000001a0a0a7227 */ /* 0x000fc800078e00ff */
[----:B------:R-:W-:Y:S02]  /*3270*/  IMAD R96, R5, R9, R96 ;  /* 0x0000000905607224 */ /* 0x000fe400078e0260 */
[----:B------:R-:W-:Y:S02]  /*3280*/  IMAD.MOV R10, RZ, RZ, -R10 ;  /* 0x000000ffff0a7224 */ /* 0x000fe400078e0a0a */
[--C-:B------:R-:W-:Y:S01]  /*3290*/  @!P5 IMAD.IADD R8, R8, 0x1, -R5.reuse ;  /* 0x000000010808d824 */ /* 0x100fe200078e0a05 */
[----:B------:R-:W-:Y:S01]  /*32a0*/  ISETP.GE.AND P5, PT, R55, RZ, PT ;  /* 0x000000ff3700720c */ /* 0x000fe20003fa6270 */
[--C-:B------:R-:W-:Y:S01]  /*32b0*/  @!P0 IMAD.IADD R92, R92, 0x1, -R5.reuse ;  /* 0x000000015c5c8824 */ /* 0x100fe200078e0a05 */
[----:B------:R-:W-:Y:S01]  /*32c0*/  ISETP.GT.U32.AND P0, PT, R5, R96, PT ;  /* 0x000000600500720c */ /* 0x000fe20003f04070 */
[----:B------:R-:W-:Y:S02]  /*32d0*/  IMAD R26, R7, R10, R26 ;  /* 0x0000000a071a7224 */ /* 0x000fe400078e021a */
[----:B------:R-:W-:Y:S01]  /*32e0*/  @!P3 IMAD.MOV R66, RZ, RZ, -R66 ;  /* 0x000000ffff42b224 */ /* 0x000fe200078e0a42 */
[----:B------:R-:W-:Y:S01]  /*32f0*/  ISETP.GT.U32.AND P3, PT, R5, R8, PT ;  /* 0x000000080500720c */ /* 0x000fe20003f64070 */
[----:B------:R-:W-:-:S02]  /*3300*/  @!P4 IMAD.IADD R94, R94, 0x1, -R5 ;  /* 0x000000015e5ec824 */ /* 0x000fc400078e0a05 */
[----:B------:R-:W-:Y:S01]  /*3310*/  @!P1 IMAD.MOV R54, RZ, RZ, -R54 ;  /* 0x000000ffff369224 */ /* 0x000fe200078e0a36 */
[----:B------:R-:W-:Y:S01]  /*3320*/  ISETP.GT.U32.AND P1, PT, R7, R26, PT ;  /* 0x0000001a0700720c */ /* 0x000fe20003f24070 */
[----:B------:R-:W-:Y:S01]  /*3330*/  @!P6 IMAD.MOV R52, RZ, RZ, -R52 ;  /* 0x000000ffff34e224 */ /* 0x000fe200078e0a34 */
[----:B------:R-:W-:Y:S02]  /*3340*/  ISETP.GT.U32.AND P4, PT, R5, R94, PT ;  /* 0x0000005e0500720c */ /* 0x000fe40003f84070 */
[----:B------:R-:W-:Y:S01]  /*3350*/  ISETP.GE.AND P6, PT, R53, RZ, PT ;  /* 0x000000ff3500720c */ /* 0x000fe20003fc6270 */
[----:B------:R-:W-:-:S04]  /*3360*/  @!P0 IMAD.IADD R96, R96, 0x1, -R5 ;  /* 0x0000000160608824 */ /* 0x000fc800078e0a05 */
[----:B------:R-:W-:Y:S01]  /*3370*/  @!P3 IMAD.IADD R8, R8, 0x1, -R5 ;  /* 0x000000010808b824 */ /* 0x000fe200078e0a05 */
[----:B------:R-:W-:Y:S02]  /*3380*/  ISETP.GE.AND P3, PT, R31, RZ, PT ;  /* 0x000000ff1f00720c */ /* 0x000fe40003f66270 */
[----:B------:R-:W1:Y:S01]  /*3390*/  LDC.64 R30, c[0x0][0x230] ;  /* 0x00008c00ff1e7b82 */ /* 0x000e620000000a00 */
[----:B------:R-:W-:Y:S01]  /*33a0*/  ISETP.GT.U32.AND P0, PT, R5, R96, PT ;  /* 0x000000600500720c */ /* 0x000fe20003f04070 */
[----:B------:R-:W-:Y:S02]  /*33b0*/  @!P1 IMAD.IADD R26, R26, 0x1, -R7 ;  /* 0x000000011a1a9824 */ /* 0x000fe400078e0a07 */
[----:B------:R-:W-:Y:S01]  /*33c0*/  @!P4 IMAD.IADD R94, R94, 0x1, -R5 ;  /* 0x000000015e5ec824 */ /* 0x000fe200078e0a05 */
[----:B------:R-:W-:Y:S01]  /*33d0*/  ISETP.GE.AND P4, PT, R59, RZ, PT ;  /* 0x000000ff3b00720c */ /* 0x000fe20003f86270 */
[----:B------:R-:W-:Y:S01]  /*33e0*/  @!P6 IMAD.MOV R76, RZ, RZ, -R76 ;  /* 0x000000ffff4ce224 */ /* 0x000fe200078e0a4c */
[----:B------:R-:W-:-:S02]  /*33f0*/  ISETP.GT.U32.AND P1, PT, R7, R26, PT ;  /* 0x0000001a0700720c */ /* 0x000fc40003f24070 */
[----:B------:R-:W-:Y:S01]  /*3400*/  ISETP.GE.AND P6, PT, R67, RZ, PT ;  /* 0x000000ff4300720c */ /* 0x000fe20003fc6270 */
[----:B------:R-:W-:Y:S02]  /*3410*/  IMAD.MOV.U32 R9, RZ, RZ, R82 ;  /* 0x000000ffff097224 */ /* 0x000fe400078e0052 */
[----:B------:R-:W-:Y:S02]  /*3420*/  IMAD.MOV.U32 R19, RZ, RZ, R84 ;  /* 0x000000ffff137224 */ /* 0x000fe400078e0054 */
[----:B------:R-:W-:Y:S01]  /*3430*/  @!P0 IMAD.IADD R96, R96, 0x1, -R5 ;  /* 0x0000000160608824 */ /* 0x000fe200078e0a05 */
[----:B------:R-:W-:Y:S01]  /*3440*/  ISETP.GE.AND P0, PT, R83, RZ, PT ;  /* 0x000000ff5300720c */ /* 0x000fe20003f06270 */
[----:B------:R-:W-:Y:S02]  /*3450*/  IMAD.MOV.U32 R5, RZ, RZ, R86 ;  /* 0x000000ffff057224 */ /* 0x000fe400078e0056 */
[----:B------:R-:W-:Y:S01]  /*3460*/  @!P5 IMAD.MOV R9, RZ, RZ, -R9 ;  /* 0x000000ffff09d224 */ /* 0x000fe200078e0a09 */
[----:B------:R-:W-:Y:S01]  /*3470*/  ISETP.GE.AND P5, PT, R77, RZ, PT ;  /* 0x000000ff4d00720c */ /* 0x000fe20003fa6270 */
[----:B------:R-:W-:Y:S01]  /*3480*/  @!P4 IMAD.MOV R19, RZ, RZ, -R19 ;  /* 0x000000ffff13c224 */ /* 0x000fe200078e0a13 */
[----:B------:R-:W-:Y:S01]  /*3490*/  ISETP.GE.AND P4, PT, R81, RZ, PT ;  /* 0x000000ff5100720c */ /* 0x000fe20003f86270 */
[----:B------:R-:W-:Y:S01]  /*34a0*/  @!P2 IMAD.MOV R8, RZ, RZ, -R8 ;  /* 0x000000ffff08a224 */ /* 0x000fe200078e0a08 */
[----:B------:R-:W-:Y:S01]  /*34b0*/  ISETP.GE.AND P2, PT, R11, RZ, PT ;  /* 0x000000ff0b00720c */ /* 0x000fe20003f46270 */
[----:B------:R-:W-:Y:S01]  /*34c0*/  @!P1 IMAD.IADD R26, R26, 0x1, -R7 ;  /* 0x000000011a1a9824 */ /* 0x000fe200078e0a07 */
[----:B------:R-:W-:Y:S01]  /*34d0*/  ISETP.NE.AND P1, PT, R141, RZ, PT ;  /* 0x000000ff8d00720c */ /* 0x000fe20003f25270 */
[----:B------:R-:W-:Y:S01]  /*34e0*/  @!P6 IMAD.MOV R5, RZ, RZ, -R5 ;  /* 0x000000ffff05e224 */ /* 0x000fe200078e0a05 */
[----:B------:R-:W-:Y:S01]  /*34f0*/  LOP3.LUT R10, RZ, R141, RZ, 0x33, !PT ;  /* 0x0000008dff0a7212 */ /* 0x000fe200078e33ff */
[----:B-1----:R-:W-:-:S03]  /*3500*/  VIADD R7, R30, 0x7f ;  /* 0x0000007f1e077836 */ /* 0x002fc60000000000 */
[C---:B------:R-:W-:Y:S02]  /*3510*/  SEL R84, R10.reuse, R18, !P1 ;  /* 0x000000120a547207 */ /* 0x040fe40004800000 */
[----:B------:R-:W-:Y:S02]  /*3520*/  SEL R18, R10, R5, !P1 ;  /* 0x000000050a127207 */ /* 0x000fe40004800000 */
[----:B------:R-:W-:Y:S01]  /*3530*/  SHF.R.U32.HI R5, RZ, 0x6, R4 ;  /* 0x00000006ff057819 */ /* 0x000fe20000011604 */
[----:B------:R-:W-:Y:S01]  /*3540*/  @!P0 IMAD.MOV R94, RZ, RZ, -R94 ;  /* 0x000000ffff5e8224 */ /* 0x000fe200078e0a5e */
[----:B------:R-:W-:Y:S02]  /*3550*/  LOP3.LUT R89, R4, 0x7f, RZ, 0xc0, !PT ;  /* 0x0000007f04597812 */ /* 0x000fe400078ec0ff */
[----:B------:R-:W-:Y:S01]  /*3560*/  ISETP.GT.AND P0, PT, R7, 0x7f, PT ;  /* 0x0000007f0700780c */ /* 0x000fe20003f04270 */
[----:B------:R-:W-:Y:S01]  /*3570*/  @!P3 IMAD.MOV R88, RZ, RZ, -R88 ;  /* 0x000000ffff58b224 */ /* 0x000fe200078e0a58 */
[----:B------:R-:W-:Y:S01]  /*3580*/  SGXT.U32 R4, R5, 0x1 ;  /* 0x000000010504781a */ /* 0x000fe20000000000 */
[----:B------:R-:W-:Y:S01]  /*3590*/  @!P5 IMAD.MOV R90, RZ, RZ, -R90 ;  /* 0x000000ffff5ad224 */ /* 0x000fe200078e0a5a */
[----:B------:R-:W-:Y:S01]  /*35a0*/  UIADD3 UR4, UR4, -0x80, URZ ;  /* 0xffffff8004047890 */ /* 0x000fe2000fffe03f */
[----:B------:R-:W-:Y:S01]  /*35b0*/  @!P4 IMAD.MOV R92, RZ, RZ, -R92 ;  /* 0x000000ffff5cc224 */ /* 0x000fe200078e0a5c */
[----:B------:R-:W-:Y:S01]  /*35c0*/  SEL R77, R10, R66, !P1 ;  /* 0x000000420a4d7207 */ /* 0x000fe20004800000 */
[----:B------:R-:W-:Y:S01]  /*35d0*/  @!P2 IMAD.MOV R96, RZ, RZ, -R96 ;  /* 0x000000ffff60a224 */ /* 0x000fe200078e0a60 */
[----:B------:R-:W-:-:S02]  /*35e0*/  ISETP.GE.AND P3, PT, R89, UR25, PT ;  /* 0x0000001959007c0c */ /* 0x000fc4000bf66270 */
[----:B------:R-:W-:Y:S02]  /*35f0*/  SEL R66, RZ, 0x4, !P0 ;  /* 0x00000004ff427807 */ /* 0x000fe40004000000 */
[----:B------:R-:W-:Y:S02]  /*3600*/  SEL R83, R10, R16, !P1 ;  /* 0x000000100a537207 */ /* 0x000fe40004800000 */
[C---:B------:R-:W-:Y:S02]  /*3610*/  LOP3.LUT R230, R4.reuse, 0x20, RZ, 0xfc, !PT ;  /* 0x0000002004e67812 */ /* 0x040fe400078efcff */
[----:B------:R-:W-:Y:S02]  /*3620*/  LOP3.LUT R227, R4, 0x60, RZ, 0xfc, !PT ;  /* 0x0000006004e37812 */ /* 0x000fe400078efcff */
[C---:B------:R-:W-:Y:S02]  /*3630*/  SEL R86, R10.reuse, R8, !P1 ;  /* 0x000000080a567207 */ /* 0x040fe40004800000 */
[----:B------:R-:W-:-:S02]  /*3640*/  SEL R85, R10, R20, !P1 ;  /* 0x000000140a557207 */ /* 0x000fc40004800000 */
[C---:B------:R-:W-:Y:S02]  /*3650*/  SEL R25, R10.reuse, R22, !P1 ;  /* 0x000000160a197207 */ /* 0x040fe40004800000 */
[C---:B------:R-:W-:Y:S02]  /*3660*/  SEL R17, R10.reuse, R52, !P1 ;  /* 0x000000340a117207 */ /* 0x040fe40004800000 */
[C---:B------:R-:W-:Y:S02]  /*3670*/  SEL R16, R10.reuse, R54, !P1 ;  /* 0x000000360a107207 */ /* 0x040fe40004800000 */
[C---:B------:R-:W-:Y:S02]  /*3680*/  SEL R59, R10.reuse, R78, !P1 ;  /* 0x0000004e0a3b7207 */ /* 0x040fe40004800000 */
        /* <DEDUP_REMOVED lines=50> */
[C---:B------:R-:W-:Y:S01]  /*39b0*/  SEL R53, R10.reuse, R92, !P1 ;  /* 0x0000005c0a357207 */ /* 0x040fe20004800000 */
[----:B------:R-:W1:Y:S01]  /*39c0*/  LDC.64 R90, c[0x0][0x218] ;  /* 0x00008600ff5a7b82 */ /* 0x000e620000000a00 */
[C---:B------:R-:W-:Y:S02]  /*39d0*/  SEL R52, R10.reuse, R94, !P1 ;  /* 0x0000005e0a347207 */ /* 0x040fe40004800000 */
[C---:B------:R-:W-:Y:S02]  /*39e0*/  SEL R41, R10.reuse, R96, !P1 ;  /* 0x000000600a297207 */ /* 0x040fe40004800000 */
[----:B------:R-:W-:Y:S02]  /*39f0*/  SEL R15, R10, R15, !P1 ;  /* 0x0000000f0a0f7207 */ /* 0x000fe40004800000 */
[----:B------:R-:W-:Y:S02]  /*3a00*/  ISETP.GE.AND P1, PT, R89, UR4, PT ;  /* 0x0000000459007c0c */ /* 0x000fe4000bf26270 */
[----:B------:R-:W-:-:S02]  /*3a10*/  SEL R9, R66, RZ, !P3 ;  /* 0x000000ff42097207 */ /* 0x000fc40005800000 */
[----:B------:R-:W-:Y:S02]  /*3a20*/  LOP3.LUT R228, R4, 0x40, RZ, 0xfc, !PT ;  /* 0x0000004004e47812 */ /* 0x000fe400078efcff */
[----:B------:R-:W-:Y:S02]  /*3a30*/  ISETP.GE.AND P0, PT, R230, R30, PT ;  /* 0x0000001ee600720c */ /* 0x000fe40003f06270 */
[----:B------:R-:W-:Y:S01]  /*3a40*/  ISETP.GE.AND P3, PT, R227, UR15, PT ;  /* 0x0000000fe3007c0c */ /* 0x000fe2000bf66270 */
[----:B------:R-:W-:Y:S01]  /*3a50*/  ULDC UR15, c[0x0][0x230] ;  /* 0x00008c00000f7ab9 */ /* 0x000fe20000000800 */
[C---:B------:R-:W-:Y:S02]  /*3a60*/  LOP3.LUT R226, R4.reuse, 0x62, RZ, 0xfc, !PT ;  /* 0x0000006204e27812 */ /* 0x040fe400078efcff */
[----:B------:R-:W-:Y:S02]  /*3a70*/  LOP3.LUT R224, R4, 0x6, RZ, 0xfc, !PT ;  /* 0x0000000604e07812 */ /* 0x000fe400078efcff */
[----:B------:R-:W-:-:S02]  /*3a80*/  SEL R5, RZ, 0x4, P1 ;  /* 0x00000004ff057807 */ /* 0x000fc40000800000 */
[----:B------:R-:W-:Y:S02]  /*3a90*/  ISETP.GE.AND P1, PT, R228, UR5, PT ;  /* 0x00000005e4007c0c */ /* 0x000fe4000bf26270 */
[C---:B------:R-:W-:Y:S02]  /*3aa0*/  LOP3.LUT R220, R4.reuse, 0x46, RZ, 0xfc, !PT ;  /* 0x0000004604dc7812 */ /* 0x040fe400078efcff */
[C---:B------:R-:W-:Y:S02]  /*3ab0*/  LOP3.LUT R223, R4.reuse, 0x24, RZ, 0xfc, !PT ;  /* 0x0000002404df7812 */ /* 0x040fe400078efcff */
[C---:B------:R-:W-:Y:S02]  /*3ac0*/  LOP3.LUT R219, R4.reuse, 0x64, RZ, 0xfc, !PT ;  /* 0x0000006404db7812 */ /* 0x040fe400078efcff */
[C---:B------:R-:W-:Y:S02]  /*3ad0*/  ISETP.GE.AND P4, PT, R4.reuse, R30, PT ;  /* 0x0000001e0400720c */ /* 0x040fe40003f86270 */
[----:B------:R-:W-:-:S02]  /*3ae0*/  LOP3.LUT R229, R4, 0x22, RZ, 0xfc, !PT ;  /* 0x0000002204e57812 */ /* 0x000fc400078efcff */
[C---:B------:R-:W-:Y:S02]  /*3af0*/  LOP3.LUT R217, R4.reuse, 0x8, RZ, 0xfc, !PT ;  /* 0x0000000804d97812 */ /* 0x040fe400078efcff */
[C---:B------:R-:W-:Y:S02]  /*3b00*/  LOP3.LUT R218, R4.reuse, 0x66, RZ, 0xfc, !PT ;  /* 0x0000006604da7812 */ /* 0x040fe400078efcff */
[C---:B------:R-:W-:Y:S02]  /*3b10*/  LOP3.LUT R216, R4.reuse, 0xa, RZ, 0xfc, !PT ;  /* 0x0000000a04d87812 */ /* 0x040fe400078efcff */
[C---:B------:R-:W-:Y:S02]  /*3b20*/  LOP3.LUT R221, R4.reuse, 0x44, RZ, 0xfc, !PT ;  /* 0x0000004404dd7812 */ /* 0x040fe400078efcff */
[C---:B------:R-:W-:Y:S02]  /*3b30*/  LOP3.LUT R2, R4.reuse, 0x42, RZ, 0xfc, !PT ;  /* 0x0000004204027812 */ /* 0x040fe400078efcff */
        /* <DEDUP_REMOVED lines=41> */
[----:B------:R-:W-:Y:S01]  /*3dd0*/  LOP3.LUT R180, R4, 0x5a, RZ, 0xfc, !PT ;  /* 0x0000005a04b47812 */ /* 0x000fe200078efcff */
[----:B-1----:R-:W-:Y:S01]  /*3de0*/  IMAD.MOV.U32 R87, RZ, RZ, R90 ;  /* 0x000000ffff577224 */ /* 0x002fe200078e005a */
[C---:B------:R-:W-:Y:S01]  /*3df0*/  SEL R76, R66.reuse, RZ, !P0 ;  /* 0x000000ff424c7207 */ /* 0x040fe20004000000 */
[----:B------:R-:W-:Y:S01]  /*3e00*/  ULDC UR5, c[0x0][0x230] ;  /* 0x00008c0000057ab9 */ /* 0x000fe20000000800 */
[----:B------:R-:W-:-:S02]  /*3e10*/  SEL R33, R66, RZ, !P3 ;  /* 0x000000ff42217207 */ /* 0x000fc40005800000 */
[----:B------:R-:W-:Y:S01]  /*3e20*/  ISETP.GE.AND P0, PT, R226, UR16, PT ;  /* 0x00000010e2007c0c */ /* 0x000fe2000bf06270 */
[----:B------:R-:W-:Y:S01]  /*3e30*/  ULDC UR16, c[0x0][0x230] ;  /* 0x00008c0000107ab9 */ /* 0x000fe20000000800 */
[----:B------:R-:W-:Y:S02]  /*3e40*/  ISETP.GE.AND P3, PT, R224, R30, PT ;  /* 0x0000001ee000720c */ /* 0x000fe40003f66270 */
[----:B------:R-:W-:Y:S02]  /*3e50*/  SEL R13, R66, RZ, !P1 ;  /* 0x000000ff420d7207 */ /* 0x000fe40004800000 */
[----:B------:R-:W-:Y:S01]  /*3e60*/  ISETP.GE.AND P1, PT, R220, UR8, PT ;  /* 0x00000008dc007c0c */ /* 0x000fe2000bf26270 */
[----:B------:R-:W-:Y:S01]  /*3e70*/  ULDC UR8, c[0x0][0x230] ;  /* 0x00008c0000087ab9 */ /* 0x000fe20000000800 */
[C---:B------:R-:W-:Y:S02]  /*3e80*/  SEL R32, R66.reuse, RZ, !P0 ;  /* 0x000000ff42207207 */ /* 0x040fe40004000000 */
[----:B------:R-:W-:-:S02]  /*3e90*/  SEL R247, R66, RZ, !P3 ;  /* 0x000000ff42f77207 */ /* 0x000fc40005800000 */
[-C--:B------:R-:W-:Y:S02]  /*3ea0*/  ISETP.GE.AND P0, PT, R223, R30.reuse, PT ;  /* 0x0000001edf00720c */ /* 0x080fe40003f06270 */
[----:B------:R-:W-:Y:S01]  /*3eb0*/  ISETP.GE.AND P3, PT, R219, UR17, PT ;  /* 0x00000011db007c0c */ /* 0x000fe2000bf66270 */
[----:B------:R-:W-:Y:S01]  /*3ec0*/  ULDC UR17, c[0x0][0x230] ;  /* 0x00008c0000117ab9 */ /* 0x000fe20000000800 */
[C---:B------:R-:W-:Y:S02]  /*3ed0*/  SEL R12, R66.reuse, RZ, !P4 ;  /* 0x000000ff420c7207 */ /* 0x040fe40006000000 */
[----:B------:R-:W-:Y:S02]  /*3ee0*/  ISETP.GE.AND P4, PT, R229, R30, PT ;  /* 0x0000001ee500720c */ /* 0x000fe40003f86270 */
[C---:B------:R-:W-:Y:S02]  /*3ef0*/  SEL R243, R66.reuse, RZ, !P1 ;  /* 0x000000ff42f37207 */ /* 0x040fe40004800000 */
[----:B------:R-:W-:-:S02]  /*3f00*/  SEL R246, R66, RZ, !P0 ;  /* 0x000000ff42f67207 */ /* 0x000fc40004000000 */
[-C--:B------:R-:W-:Y:S02]  /*3f10*/  ISETP.GE.AND P1, PT, R217, R30.reuse, PT ;  /* 0x0000001ed900720c */ /* 0x080fe40003f26270 */
[----:B------:R-:W-:Y:S02]  /*3f20*/  SEL R242, R66, RZ, !P3 ;  /* 0x000000ff42f27207 */ /* 0x000fe40005800000 */
[----:B------:R-:W-:Y:S01]  /*3f30*/  ISETP.GE.AND P0, PT, R218, UR18, PT ;  /* 0x00000012da007c0c */ /* 0x000fe2000bf06270 */
[----:B------:R-:W-:Y:S01]  /*3f40*/  ULDC UR18, c[0x0][0x230] ;  /* 0x00008c0000127ab9 */ /* 0x000fe20000000800 */
[----:B------:R-:W-:Y:S02]  /*3f50*/  ISETP.GE.AND P3, PT, R216, R30, PT ;  /* 0x0000001ed800720c */ /* 0x000fe40003f66270 */
[----:B------:R-:W-:Y:S02]  /*3f60*/  SEL R14, R66, RZ, !P4 ;  /* 0x000000ff420e7207 */ /* 0x000fe40006000000 */
[----:B------:R-:W-:Y:S01]  /*3f70*/  ISETP.GE.AND P4, PT, R221, UR7, PT ;  /* 0x00000007dd007c0c */ /* 0x000fe2000bf86270 */
[----:B------:R-:W-:Y:S01]  /*3f80*/  ULDC UR7, c[0x0][0x230] ;  /* 0x00008c0000077ab9 */ /* 0x000fe20000000800 */
[----:B------:R-:W-:Y:S01]  /*3f90*/  ISETP.GE.AND P2, PT, R2, UR6, PT ;  /* 0x0000000602007c0c */ /* 0x000fe2000bf46270 */
[----:B------:R-:W-:Y:S01]  /*3fa0*/  ULDC UR6, c[0x0][0x240] ;  /* 0x0000900000067ab9 */ /* 0x000fe20000000800 */
[----:B------:R-:W-:-:S02]  /*3fb0*/  SEL R10, R66, RZ, !P1 ;  /* 0x000000ff420a7207 */ /* 0x000fc40004800000 */
[C---:B------:R-:W-:Y:S02]  /*3fc0*/  SEL R241, R66.reuse, RZ, !P0 ;  /* 0x000000ff42f17207 */ /* 0x040fe40004000000 */
[C---:B------:R-:W-:Y:S02]  /*3fd0*/  SEL R2, R66.reuse, RZ, !P3 ;  /* 0x000000ff42027207 */ /* 0x040fe40005800000 */
[-C--:B------:R-:W-:Y:S02]  /*3fe0*/  ISETP.GE.AND P0, PT, R215, R30.reuse, PT ;  /* 0x0000001ed700720c */ /* 0x080fe40003f06270 */
[----:B------:R-:W-:Y:S02]  /*3ff0*/  SEL R244, R66, RZ, !P4 ;  /* 0x000000ff42f47207 */ /* 0x000fe40006000000 */
[----:B------:R-:W-:Y:S01]  /*4000*/  ISETP.GE.AND P1, PT, R214, R30, PT ;  /* 0x0000001ed600720c */ /* 0x000fe20003f26270 */
[----:B------:R1:W-:Y:S01]  /*4010*/  STL [R1+0x94], R10 ;  /* 0x0000940a01007387 */ /* 0x0003e20000100800 */
[----:B------:R-:W-:-:S02]  /*4020*/  ISETP.GE.AND P4, PT, R212, UR10, PT ;  /* 0x0000000ad4007c0c */ /* 0x000fc4000bf86270 */
[----:B------:R-:W-:Y:S01]  /*4030*/  SEL R58, R66, RZ, !P2 ;  /* 0x000000ff423a7207 */ /* 0x000fe20005000000 */
[----:B------:R3:W-:Y:S01]  /*4040*/  STL [R1+0x90], R2 ;  /* 0x0000900201007387 */ /* 0x0007e20000100800 */
[----:B------:R-:W-:Y:S01]  /*4050*/  ISETP.GE.AND P3, PT, R211, UR19, PT ;  /* 0x00000013d3007c0c */ /* 0x000fe2000bf66270 */
[----:B------:R-:W-:Y:S01]  /*4060*/  ULDC UR19, c[0x0][0x230] ;  /* 0x00008c0000137ab9 */ /* 0x000fe20000000800 */
[-C--:B------:R-:W-:Y:S01]  /*4070*/  ISETP.GE.AND P2, PT, R225, R30.reuse, PT ;  /* 0x0000001ee100720c */ /* 0x080fe20003f46270 */
[----:B------:R-:W-:Y:S01]  /*4080*/  IMAD R86, R86, UR6, RZ ;  /* 0x0000000656567c24 */ /* 0x000fe2000f8e02ff */
[C---:B-1----:R-:W-:Y:S01]  /*4090*/  SEL R10, R66.reuse, RZ, !P0 ;  /* 0x000000ff420a7207 */ /* 0x042fe20004000000 */
[----:B------:R-:W-:Y:S01]  /*40a0*/  IMAD R128, R27, UR6, RZ ;  /* 0x000000061b807c24 */ /* 0x000fe2000f8e02ff */
[----:B------:R-:W-:Y:S01]  /*40b0*/  SEL R251, R66, RZ, !P4 ;  /* 0x000000ff42fb7207 */ /* 0x000fe20006000000 */
[----:B------:R-:W-:Y:S01]  /*40c0*/  IMAD R125, R28, UR6, RZ ;  /* 0x000000061c7d7c24 */ /* 0x000fe2000f8e02ff */
[----:B---3--:R-:W-:Y:S01]  /*40d0*/  SEL R2, R66, RZ, !P1 ;  /* 0x000000ff42027207 */ /* 0x008fe20004800000 */
[----:B------:R-:W-:Y:S01]  /*40e0*/  IMAD R124, R29, UR6, RZ ;  /* 0x000000061d7c7c24 */ /* 0x000fe2000f8e02ff */
[-C--:B------:R-:W-:Y:S01]  /*40f0*/  ISETP.GE.AND P4, PT, R209, R30.reuse, PT ;  /* 0x0000001ed100720c */ /* 0x080fe20003f86270 */
[----:B------:R-:W-:Y:S01]  /*4100*/  IMAD R123, R34, UR6, RZ ;  /* 0x00000006227b7c24 */ /* 0x000fe2000f8e02ff */
[----:B------:R-:W-:Y:S01]  /*4110*/  SEL R250, R66, RZ, !P3 ;  /* 0x000000ff42fa7207 */ /* 0x000fe20005800000 */
[----:B------:R1:W-:Y:S01]  /*4120*/  STL [R1+0x8c], R10 ;  /* 0x00008c0a01007387 */ /* 0x0003e20000100800 */
[----:B------:R-:W-:Y:S01]  /*4130*/  ISETP.GE.AND P0, PT, R210, UR20, PT ;  /* 0x00000014d2007c0c */ /* 0x000fe2000bf06270 */
[----:B------:R-:W-:Y:S01]  /*4140*/  ULDC UR20, c[0x0][0x230] ;  /* 0x00008c0000147ab9 */ /* 0x000fe20000000800 */
[-C--:B------:R-:W-:Y:S01]  /*4150*/  ISETP.GE.AND P3, PT, R208, R30.reuse, PT ;  /* 0x0000001ed000720c */ /* 0x080fe20003f66270 */
[----:B------:R3:W-:Y:S01]  /*4160*/  STL [R1+0x88], R2 ;  /* 0x0000880201007387 */ /* 0x0007e20000100800 */
[----:B------:R-:W-:Y:S01]  /*4170*/  SEL R248, R66, RZ, !P2 ;  /* 0x000000ff42f87207 */ /* 0x000fe20005000000 */
[----:B------:R-:W-:Y:S01]  /*4180*/  IMAD R122, R35, UR6, RZ ;  /* 0x00000006237a7c24 */ /* 0x000fe2000f8e02ff */
[-C--:B------:R-:W-:Y:S01]  /*4190*/  ISETP.GE.AND P2, PT, R222, R30.reuse, PT ;  /* 0x0000001ede00720c */ /* 0x080fe20003f46270 */
[----:B------:R-:W-:Y:S01]  /*41a0*/  IMAD R121, R36, UR6, RZ ;  /* 0x0000000624797c24 */ /* 0x000fe2000f8e02ff */
[C---:B------:R-:W-:Y:S01]  /*41b0*/  SEL R249, R66.reuse, RZ, !P0 ;  /* 0x000000ff42f97207 */ /* 0x040fe20004000000 */
[----:B------:R-:W-:Y:S01]  /*41c0*/  IMAD R120, R37, UR6, RZ ;  /* 0x0000000625787c24 */ /* 0x000fe2000f8e02ff */
[----:B-1----:R-:W-:Y:S01]  /*41d0*/  SEL R10, R66, RZ, !P3 ;  /* 0x000000ff420a7207 */ /* 0x002fe20005800000 */
[----:B------:R-:W-:Y:S01]  /*41e0*/  IMAD R119, R38, UR6, RZ ;  /* 0x0000000626777c24 */ /* 0x000fe2000f8e02ff */
[----:B------:R-:W-:Y:S01]  /*41f0*/  ISETP.GT.AND P5, PT, R7, 0xff, PT ;  /* 0x000000ff0700780c */ /* 0x000fe20003fa4270 */
[----:B------:R-:W-:Y:S01]  /*4200*/  IMAD R118, R39, UR6, RZ ;  /* 0x0000000627767c24 */ /* 0x000fe2000f8e02ff */
[----:B---3--:R-:W-:Y:S01]  /*4210*/  SEL R2, R66, RZ, !P4 ;  /* 0x000000ff42027207 */ /* 0x008fe20006000000 */
[----:B------:R-:W-:Y:S01]  /*4220*/  IMAD R117, R42, UR6, RZ ;  /* 0x000000062a757c24 */ /* 0x000fe2000f8e02ff */
[-C--:B------:R-:W-:Y:S01]  /*4230*/  ISETP.GE.AND P0, PT, R207, R30.reuse, PT ;  /* 0x0000001ecf00720c */ /* 0x080fe20003f06270 */
[----:B------:R-:W-:Y:S01]  /*4240*/  IMAD R116, R43, UR6, RZ ;  /* 0x000000062b747c24 */ /* 0x000fe2000f8e02ff */
[----:B------:R-:W-:Y:S01]  /*4250*/  SEL R245, R66, RZ, !P2 ;  /* 0x000000ff42f57207 */ /* 0x000fe20005000000 */
[----:B------:R-:W-:Y:S01]  /*4260*/  IMAD R115, R44, UR6, RZ ;  /* 0x000000062c737c24 */ /* 0x000fe2000f8e02ff */
[----:B------:R-:W-:Y:S01]  /*4270*/  ISETP.GE.AND P4, PT, R206, R30, PT ;  /* 0x0000001ece00720c */ /* 0x000fe20003f86270 */
[----:B------:R1:W-:Y:S01]  /*4280*/  STL [R1+0xb4], R2 ;  /* 0x0000b40201007387 */ /* 0x0003e20000100800 */
[----:B------:R-:W-:Y:S01]  /*4290*/  ISETP.GE.AND P2, PT, R213, UR9, PT ;  /* 0x00000009d5007c0c */ /* 0x000fe2000bf46270 */
[----:B------:R-:W-:Y:S01]  /*42a0*/  ULDC UR9, c[0x0][0x230] ;  /* 0x00008c0000097ab9 */ /* 0x000fe20000000800 */
[----:B------:R-:W-:Y:S01]  /*42b0*/  IMAD R109, R45, UR6, RZ ;  /* 0x000000062d6d7c24 */ /* 0x000fe2000f8e02ff */
[----:B------:R3:W-:Y:S01]  /*42c0*/  STL [R1+0xb0], R10 ;  /* 0x0000b00a01007387 */ /* 0x0007e20000100800 */
[----:B------:R-:W-:Y:S01]  /*42d0*/  ISETP.GE.AND P1, PT, R205, UR11, PT ;  /* 0x0000000bcd007c0c */ /* 0x000fe2000bf26270 */
[----:B------:R-:W-:Y:S01]  /*42e0*/  IMAD R108, R46, UR6, RZ ;  /* 0x000000062e6c7c24 */ /* 0x000fe2000f8e02ff */
[----:B------:R-:W-:Y:S01]  /*42f0*/  SEL R252, R66, RZ, !P2 ;  /* 0x000000ff42fc7207 */ /* 0x000fe20005000000 */
[----:B------:R-:W-:Y:S01]  /*4300*/  IMAD R99, R47, UR6, RZ ;  /* 0x000000062f637c24 */ /* 0x000fe2000f8e02ff */
[----:B------:R-:W-:Y:S01]  /*4310*/  LOP3.LUT R231, R4, 0x2, RZ, 0xfc, !PT ;  /* 0x0000000204e77812 */ /* 0x000fe200078efcff */
[----:B------:R-:W-:Y:S01]  /*4320*/  IMAD R98, R48, UR6, RZ ;  /* 0x0000000630627c24 */ /* 0x000fe2000f8e02ff */
[----:B-1----:R-:W-:Y:S01]  /*4330*/  SEL R2, R66, RZ, !P0 ;  /* 0x000000ff42027207 */ /* 0x002fe20004000000 */
[----:B------:R-:W-:Y:S01]  /*4340*/  IMAD R107, R50, UR6, RZ ;  /* 0x00000006326b7c24 */ /* 0x000fe2000f8e02ff */
[----:B------:R-:W-:Y:S01]  /*4350*/  LOP3.LUT R175, R4, 0x3c, RZ, 0xfc, !PT ;  /* 0x0000003c04af7812 */ /* 0x000fe200078efcff */
[----:B------:R-:W-:Y:S01]  /*4360*/  IMAD R106, R51, UR6, RZ ;  /* 0x00000006336a7c24 */ /* 0x000fe2000f8e02ff */
[----:B---3--:R-:W-:Y:S01]  /*4370*/  SEL R10, R66, RZ, !P4 ;  /* 0x000000ff420a7207 */ /* 0x008fe20006000000 */
[----:B------:R-:W-:Y:S01]  /*4380*/  IMAD R56, R56, UR6, RZ ;  /* 0x0000000638387c24 */ /* 0x000fe2000f8e02ff */
[----:B------:R-:W-:Y:S01]  /*4390*/  ISETP.GE.AND P2, PT, R204, UR12, PT ;  /* 0x0000000ccc007c0c */ /* 0x000fe2000bf46270 */
[----:B------:R1:W-:Y:S01]  /*43a0*/  STL [R1+0xac], R2 ;  /* 0x0000ac0201007387 */ /* 0x0003e20000100800 */
[----:B------:R-:W-:Y:S01]  /*43b0*/  ISETP.GE.AND P3, PT, R203, UR21, PT ;  /* 0x00000015cb007c0c */ /* 0x000fe2000bf66270 */
[----:B------:R-:W-:Y:S01]  /*43c0*/  ULDC UR12, c[0x0][0x230] ;  /* 0x00008c00000c7ab9 */ /* 0x000fe20000000800 */
[----:B------:R-:W-:Y:S01]  /*43d0*/  ISETP.GE.AND P0, PT, R202, UR22, PT ;  /* 0x00000016ca007c0c */ /* 0x000fe2000bf06270 */
[----:B------:R3:W-:Y:S01]  /*43e0*/  STL [R1+0xa8], R10 ;  /* 0x0000a80a01007387 */ /* 0x0007e20000100800 */
[----:B------:R-:W-:Y:S01]  /*43f0*/  ISETP.GE.AND P4, PT, R197, UR13, PT ;  /* 0x0000000dc5007c0c */ /* 0x000fe2000bf86270 */
[----:B------:R-:W-:Y:S01]  /*4400*/  ULDC UR13, c[0x0][0x230] ;  /* 0x00008c00000d7ab9 */ /* 0x000fe20000000800 */
[----:B------:R-:W-:Y:S01]  /*4410*/  ULDC UR21, c[0x0][0x230] ;  /* 0x00008c0000157ab9 */ /* 0x000fe20000000800 */
[----:B------:R-:W-:Y:S01]  /*4420*/  SEL R5, R5, RZ, P5 ;  /* 0x000000ff05057207 */ /* 0x000fe20002800000 */
[----:B------:R-:W-:Y:S01]  /*4430*/  IMAD R57, R57, UR6, RZ ;  /* 0x0000000639397c24 */ /* 0x000fe2000f8e02ff */
[----:B-1----:R-:W-:Y:S01]  /*4440*/  SEL R2, R66, RZ, !P1 ;  /* 0x000000ff42027207 */ /* 0x002fe20004800000 */
[----:B------:R-:W-:-:S02]  /*4450*/  IMAD R60, R60, UR6, RZ ;  /* 0x000000063c3c7c24 */ /* 0x000fc4000f8e02ff */
[----:B------:R-:W-:Y:S01]  /*4460*/  IMAD R61, R61, UR6, RZ ;  /* 0x000000063d3d7c24 */ /* 0x000fe2000f8e02ff */
[----:B---3--:R-:W-:Y:S01]  /*4470*/  SEL R10, R66, RZ, !P2 ;  /* 0x000000ff420a7207 */ /* 0x008fe20005000000 */
[----:B------:R1:W-:Y:S01]  /*4480*/  STL [R1+0xa4], R2 ;  /* 0x0000a40201007387 */ /* 0x0003e20000100800 */
[----:B------:R-:W-:Y:S01]  /*4490*/  ISETP.GE.AND P2, PT, R201, R30, PT ;  /* 0x0000001ec900720c */ /* 0x000fe20003f46270 */
[----:B------:R-:W-:Y:S02]  /*44a0*/  IMAD R114, R62, UR6, RZ ;  /* 0x000000063e727c24 */ /* 0x000fe4000f8e02ff */
[----:B------:R-:W-:Y:S01]  /*44b0*/  IMAD R105, R63, UR6, RZ ;  /* 0x000000063f697c24 */ /* 0x000fe2000f8e02ff */
[----:B------:R3:W-:Y:S01]  /*44c0*/  STL [R1+0xa0], R10 ;  /* 0x0000a00a01007387 */ /* 0x0007e20000100800 */
[----:B------:R-:W-:Y:S02]  /*44d0*/  IMAD R104, R64, UR6, RZ ;  /* 0x0000000640687c24 */ /* 0x000fe4000f8e02ff */
[----:B------:R-:W-:-:S02]  /*44e0*/  IMAD R95, R65, UR6, RZ ;  /* 0x00000006415f7c24 */ /* 0x000fc4000f8e02ff */
[----:B------:R-:W-:Y:S01]  /*44f0*/  IMAD R68, R68, UR6, RZ ;  /* 0x0000000644447c24 */ /* 0x000fe2000f8e02ff */
[----:B-1----:R-:W-:Y:S01]  /*4500*/  SEL R2, R66, RZ, !P3 ;  /* 0x000000ff42027207 */ /* 0x002fe20005800000 */
[----:B------:R-:W-:Y:S01]  /*4510*/  IMAD R69, R69, UR6, RZ ;  /* 0x0000000645457c24 */ /* 0x000fe2000f8e02ff */
[-C--:B------:R-:W-:Y:S01]  /*4520*/  ISETP.GE.AND P3, PT, R200, R30.reuse, PT ;  /* 0x0000001ec800720c */ /* 0x080fe20003f66270 */
[----:B------:R-:W-:Y:S01]  /*4530*/  IMAD R70, R70, UR6, RZ ;  /* 0x0000000646467c24 */ /* 0x000fe2000f8e02ff */
[----:B---3--:R-:W-:Y:S01]  /*4540*/  SEL R10, R66, RZ, !P0 ;  /* 0x000000ff420a7207 */ /* 0x008fe20004000000 */
[----:B------:R1:W-:Y:S01]  /*4550*/  STL [R1+0x9c], R2 ;  /* 0x00009c0201007387 */ /* 0x0003e20000100800 */
[----:B------:R-:W-:Y:S01]  /*4560*/  ISETP.GE.AND P0, PT, R199, R30, PT ;  /* 0x0000001ec700720c */ /* 0x000fe20003f06270 */
[----:B------:R-:W-:Y:S02]  /*4570*/  IMAD R71, R71, UR6, RZ ;  /* 0x0000000647477c24 */ /* 0x000fe4000f8e02ff */
[----:B------:R-:W-:Y:S01]  /*4580*/  IMAD R94, R72, UR6, RZ ;  /* 0x00000006485e7c24 */ /* 0x000fe2000f8e02ff */
[----:B------:R3:W-:Y:S01]  /*4590*/  STL [R1+0x98], R10 ;  /* 0x0000980a01007387 */ /* 0x0007e20000100800 */
[----:B------:R-:W-:-:S02]  /*45a0*/  IMAD R113, R73, UR6, RZ ;  /* 0x0000000649717c24 */ /* 0x000fc4000f8e02ff */
[----:B------:R-:W-:Y:S02]  /*45b0*/  IMAD R74, R74, UR6, RZ ;  /* 0x000000064a4a7c24 */ /* 0x000fe4000f8e02ff */
[----:B------:R-:W-:Y:S01]  /*45c0*/  IMAD R112, R75, UR6, RZ ;  /* 0x000000064b707c24 */ /* 0x000fe2000f8e02ff */
[----:B-1----:R-:W-:Y:S01]  /*45d0*/  SEL R2, R66, RZ, !P2 ;  /* 0x000000ff42027207 */ /* 0x002fe20005000000 */
[----:B------:R-:W-:Y:S01]  /*45e0*/  IMAD R79, R79, UR6, RZ ;  /* 0x000000064f4f7c24 */ /* 0x000fe2000f8e02ff */
[-C--:B------:R-:W-:Y:S01]  /*45f0*/  ISETP.GE.AND P2, PT, R198, R30.reuse, PT ;  /* 0x0000001ec600720c */ /* 0x080fe20003f46270 */
[----:B------:R-:W-:Y:S01]  /*4600*/  IMAD R103, R80, UR6, RZ ;  /* 0x0000000650677c24 */ /* 0x000fe2000f8e02ff */
[----:B---3--:R-:W-:Y:S01]  /*4610*/  SEL R10, R66, RZ, !P3 ;  /* 0x000000ff420a7207 */ /* 0x008fe20005800000 */
[----:B------:R1:W-:Y:S01]  /*4620*/  STL [R1+0xd4], R2 ;  /* 0x0000d40201007387 */ /* 0x0003e20000100800 */
[----:B------:R-:W-:Y:S01]  /*4630*/  ISETP.GE.AND P1, PT, R196, UR14, PT ;  /* 0x0000000ec4007c0c */ /* 0x000fe2000bf26270 */
[----:B------:R-:W-:Y:S01]  /*4640*/  ULDC UR14, c[0x0][0x230] ;  /* 0x00008c00000e7ab9 */ /* 0x000fe20000000800 */
[-C--:B------:R-:W-:Y:S01]  /*4650*/  ISETP.GE.AND P6, PT, R231, R30.reuse, PT ;  /* 0x0000001ee700720c */ /* 0x080fe20003fc6270 */
[----:B------:R3:W-:Y:S01]  /*4660*/  STL [R1+0xd0], R10 ;  /* 0x0000d00a01007387 */ /* 0x0007e20000100800 */
[----:B------:R-:W-:Y:S01]  /*4670*/  IMAD R102, R81, UR6, RZ ;  /* 0x0000000651667c24 */ /* 0x000fe2000f8e02ff */
[----:B------:R-:W-:Y:S01]  /*4680*/  ULDC UR10, c[0x0][0x230] ;  /* 0x00008c00000a7ab9 */ /* 0x000fe20000000800 */
        /* <DEDUP_REMOVED lines=8> */
[----:B------:R1:W-:Y:S01]  /*4710*/  STL [R1+0xcc], R2 ;  /* 0x0000cc0201007387 */ /* 0x0003e20000100800 */
[----:B------:R-:W-:Y:S01]  /*4720*/  ISETP.GE.AND P3, PT, R195, UR23, PT ;  /* 0x00000017c3007c0c */ /* 0x000fe2000bf66270 */
[----:B------:R-:W-:Y:S01]  /*4730*/  IMAD R101, R25, UR6, RZ ;  /* 0x0000000619657c24 */ /* 0x000fe2000f8e02ff */
[----:B------:R-:W-:Y:S01]  /*4740*/  LOP3.LUT R172, R4, 0x5e, RZ, 0xfc, !PT ;  /* 0x0000005e04ac7812 */ /* 0x000fe200078efcff */
[----:B------:R3:W-:Y:S01]  /*4750*/  STL [R1+0xc8], R10 ;  /* 0x0000c80a01007387 */ /* 0x0007e20000100800 */
[----:B------:R-:W-:Y:S01]  /*4760*/  ISETP.GE.AND P0, PT, R194, UR24, PT ;  /* 0x00000018c2007c0c */ /* 0x000fe2000bf06270 */
[----:B------:R-:W-:Y:S01]  /*4770*/  IMAD R100, R24, UR6, RZ ;  /* 0x0000000618647c24 */ /* 0x000fe2000f8e02ff */
[----:B------:R-:W-:Y:S01]  /*4780*/  ULDC UR11, c[0x0][0x230] ;  /* 0x00008c00000b7ab9 */ /* 0x000fe20000000800 */
[----:B------:R-:W-:Y:S01]  /*4790*/  IMAD R93, R23, UR6, RZ ;  /* 0x00000006175d7c24 */ /* 0x000fe2000f8e02ff */
[----:B------:R-:W-:Y:S01]  /*47a0*/  UIADD3 UR5, UR5, -0x100, URZ ;  /* 0xffffff0005057890 */ /* 0x000fe2000fffe03f */
[----:B-1----:R-:W-:Y:S01]  /*47b0*/  SEL R2, R66, RZ, !P4 ;  /* 0x000000ff42027207 */ /* 0x002fe20006000000 */
[----:B------:R-:W-:Y:S01]  /*47c0*/  IMAD R92, R22, UR6, RZ ;  /* 0x00000006165c7c24 */ /* 0x000fe2000f8e02ff */
[----:B------:R-:W-:Y:S01]  /*47d0*/  LOP3.LUT R171, R4, 0x7c, RZ, 0xfc, !PT ;  /* 0x0000007c04ab7812 */ /* 0x000fe200078efcff */
[----:B------:R-:W-:Y:S01]  /*47e0*/  IMAD R88, R17, UR6, RZ ;  /* 0x0000000611587c24 */ /* 0x000fe2000f8e02ff */
[----:B---3--:R-:W-:Y:S01]  /*47f0*/  SEL R10, R66, RZ, !P1 ;  /* 0x000000ff420a7207 */ /* 0x008fe20004800000 */
[----:B------:R1:W-:Y:S01]  /*4800*/  STL [R1+0xc4], R2 ;  /* 0x0000c40201007387 */ /* 0x0003e20000100800 */
[----:B------:R-:W-:Y:S01]  /*4810*/  ISETP.GE.AND P2, PT, R193, R30, PT ;  /* 0x0000001ec100720c */ /* 0x000fe20003f46270 */
[----:B------:R-:W-:-:S02]  /*4820*/  ULDC UR22, c[0x0][0x230] ;  /* 0x00008c0000167ab9 */ /* 0x000fc40000000800 */
[----:B------:R3:W-:Y:S01]  /*4830*/  STL [R1+0xc0], R10 ;  /* 0x0000c00a01007387 */ /* 0x0007e20000100800 */
[----:B------:R-:W-:Y:S02]  /*4840*/  ISETP.GE.AND P4, PT, R192, R30, PT ;  /* 0x0000001ec000720c */ /* 0x000fe40003f86270 */
[C---:B-1----:R-:W-:Y:S02]  /*4850*/  SEL R2, R66.reuse, RZ, !P3 ;  /* 0x000000ff42027207 */ /* 0x042fe40005800000 */
[----:B---3--:R-:W-:-:S03]  /*4860*/  SEL R10, R66, RZ, !P0 ;  /* 0x000000ff420a7207 */ /* 0x008fc60004000000 */
[----:B------:R1:W-:Y:S04]  /*4870*/  STL [R1+0xbc], R2 ;  /* 0x0000bc0201007387 */ /* 0x0003e80000100800 */
[----:B------:R3:W-:Y:S01]  /*4880*/  STL [R1+0xb8], R10 ;  /* 0x0000b80a01007387 */ /* 0x0007e20000100800 */
[----:B------:R-:W-:Y:S02]  /*4890*/  ISETP.GE.AND P1, PT, R191, R30, PT ;  /* 0x0000001ebf00720c */ /* 0x000fe40003f26270 */
[C---:B-1----:R-:W-:Y:S02]  /*48a0*/  SEL R2, R66.reuse, RZ, !P2 ;  /* 0x000000ff42027207 */ /* 0x042fe40005000000 */
[----:B---3--:R-:W-:-:S03]  /*48b0*/  SEL R10, R66, RZ, !P4 ;  /* 0x000000ff420a7207 */ /* 0x008fc60006000000 */
[----:B------:R1:W-:Y:S04]  /*48c0*/  STL [R1+0x114], R2 ;  /* 0x0001140201007387 */ /* 0x0003e80000100800 */
[----:B------:R3:W-:Y:S01]  /*48d0*/  STL [R1+0x110], R10 ;  /* 0x0001100a01007387 */ /* 0x0007e20000100800 */
[-C--:B------:R-:W-:Y:S02]  /*48e0*/  ISETP.GE.AND P3, PT, R185, R30.reuse, PT ;  /* 0x0000001eb900720c */ /* 0x080fe40003f66270 */
[----:B-1----:R-:W-:Y:S01]  /*48f0*/  SEL R2, R66, RZ, !P1 ;  /* 0x000000ff42027207 */ /* 0x002fe20004800000 */
[----:B---3--:R-:W1:Y:S04]  /*4900*/  LDC.64 R10, c[0x0][0x238] ;  /* 0x00008e00ff0a7b82 */ /* 0x008e680000000a00 */
[----:B------:R3:W-:Y:S01]  /*4910*/  STL [R1+0xec], R2 ;  /* 0x0000ec0201007387 */ /* 0x0007e20000100800 */
[----:B------:R-:W-:-:S02]  /*4920*/  ISETP.GE.AND P0, PT, R184, R30, PT ;  /* 0x0000001eb800720c */ /* 0x000fc40003f06270 */
[----:B---3--:R-:W-:Y:S02]  /*4930*/  SEL R2, R66, RZ, !P3 ;  /* 0x000000ff42027207 */ /* 0x008fe40005800000 */
[----:B------:R-:W-:-:S03]  /*4940*/  ISETP.GE.AND P2, PT, R177, R30, PT ;  /* 0x0000001eb100720c */ /* 0x000fc60003f46270 */
[----:B------:R3:W-:Y:S04]  /*4950*/  STL [R1+0x10c], R2 ;  /* 0x00010c0201007387 */ /* 0x0007e80000100800 */
[----:B------:R-:W-:Y:S01]  /*4960*/  STL.64 [R1+0x148], R90 ;  /* 0x0001485a01007387 */ /* 0x000fe20000100a00 */
[----:B---3--:R-:W-:Y:S02]  /*4970*/  SEL R2, R66, RZ, !P0 ;  /* 0x000000ff42027207 */ /* 0x008fe40004000000 */
[----:B------:R-:W-:-:S03]  /*4980*/  ISETP.GE.AND P4, PT, R176, R30, PT ;  /* 0x0000001eb000720c */ /* 0x000fc60003f86270 */
[----:B------:R3:W-:Y:S04]  /*4990*/  STL [R1+0x108], R2 ;  /* 0x0001080201007387 */ /* 0x0007e80000100800 */
[----:B-1----:R1:W-:Y:S01]  /*49a0*/  STL [R1+0x680], R11 ;  /* 0x0006800b01007387 */ /* 0x0023e20000100800 */
[----:B---3--:R-:W-:Y:S02]  /*49b0*/  SEL R2, R66, RZ, !P2 ;  /* 0x000000ff42027207 */ /* 0x008fe40005000000 */
[----:B------:R-:W-:-:S03]  /*49c0*/  ISETP.GE.AND P2, PT, R190, UR7, PT ;  /* 0x00000007be007c0c */ /* 0x000fc6000bf46270 */
[----:B------:R3:W-:Y:S01]  /*49d0*/  STL [R1+0x134], R2 ;  /* 0x0001340201007387 */ /* 0x0007e20000100800 */
[----:B------:R-:W-:Y:S01]  /*49e0*/  ISETP.NE.U32.AND P1, PT, R9, RZ, PT ;  /* 0x000000ff0900720c */ /* 0x000fe20003f25070 */
[----:B------:R-:W-:Y:S01]  /*49f0*/  IMAD R9, R89, R11, RZ ;  /* 0x0000000b59097224 */ /* 0x000fe200078e02ff */
[C---:B-1----:R-:W-:Y:S02]  /*4a00*/  SEL R11, R66.reuse, RZ, !P2 ;  /* 0x000000ff420b7207 */ /* 0x042fe40005000000 */
[----:B---3--:R-:W-:Y:S02]  /*4a10*/  SEL R2, R66, RZ, !P4 ;  /* 0x000000ff42027207 */ /* 0x008fe40006000000 */
[----:B------:R-:W-:Y:S02]  /*4a20*/  ISETP.GE.AND P4, PT, R189, UR12, PT ;  /* 0x0000000cbd007c0c */ /* 0x000fe4000bf86270 */
[----:B------:R-:W-:Y:S01]  /*4a30*/  ISETP.NE.U32.AND P3, PT, R5, RZ, PT ;  /* 0x000000ff0500720c */ /* 0x000fe20003f65070 */
[----:B------:R1:W-:Y:S01]  /*4a40*/  STL [R1+0x6a4], R2 ;  /* 0x0006a40201007387 */ /* 0x0003e20000100800 */
[----:B------:R-:W-:-:S02]  /*4a50*/  ISETP.GE.AND P2, PT, R188, UR13, PT ;  /* 0x0000000dbc007c0c */ /* 0x000fc4000bf46270 */
[----:B------:R-:W-:Y:S01]  /*4a60*/  ISETP.NE.AND P0, PT, R140, RZ, PT ;  /* 0x000000ff8c00720c */ /* 0x000fe20003f05270 */
[----:B------:R3:W-:Y:S01]  /*4a70*/  STL [R1+0xe8], R11 ;  /* 0x0000e80b01007387 */ /* 0x0007e20000100800 */
[----:B------:R-:W-:Y:S02]  /*4a80*/  IMAD.MOV.U32 R30, RZ, RZ, R26 ;  /* 0x000000ffff1e7224 */ /* 0x000fe400078e001a */
[----:B------:R-:W-:Y:S01]  /*4a90*/  IMAD R90, R20, UR6, RZ ;  /* 0x00000006145a7c24 */ /* 0x000fe2000f8e02ff */
[----:B------:R-:W-:Y:S02]  /*4aa0*/  LOP3.LUT R170, R4, 0x7e, RZ, 0xfc, !PT ;  /* 0x0000007e04aa7812 */ /* 0x000fe400078efcff */
[----:B------:R-:W-:Y:S02]  /*4ab0*/  SEL R240, R66, RZ, !P6 ;  /* 0x000000ff42f07207 */ /* 0x000fe40007000000 */
[----:B------:R-:W-:Y:S01]  /*4ac0*/  LOP3.LUT R6, R6, 0xfffffff7, RZ, 0xc0, !PT ;  /* 0xfffffff706067812 */ /* 0x000fe200078ec0ff */
[----:B------:R-:W-:Y:S01]  /*4ad0*/  IMAD R78, R78, UR6, RZ ;  /* 0x000000064e4e7c24 */ /* 0x000fe2000f8e02ff */
[C---:B-1----:R-:W-:Y:S01]  /*4ae0*/  SEL R2, R66.reuse, RZ, !P4 ;  /* 0x000000ff42027207 */ /* 0x042fe20006000000 */
[----:B------:R-:W-:Y:S01]  /*4af0*/  IMAD R19, R19, UR6, RZ ;  /* 0x0000000613137c24 */ /* 0x000fe2000f8e02ff */
[----:B------:R-:W-:Y:S01]  /*4b00*/  ISETP.GE.AND P4, PT, R187, UR18, PT ;  /* 0x00000012bb007c0c */ /* 0x000fe2000bf86270 */
[----:B------:R-:W-:Y:S01]  /*4b10*/  IMAD R15, R15, UR6, RZ ;  /* 0x000000060f0f7c24 */ /* 0x000fe2000f8e02ff */
[----:B---3--:R-:W-:Y:S01]  /*4b20*/  SEL R11, R66, RZ, !P2 ;  /* 0x000000ff420b7207 */ /* 0x008fe20005000000 */
[----:B------:R1:W-:Y:S01]  /*4b30*/  STL [R1+0xe4], R2 ;  /* 0x0000e40201007387 */ /* 0x0003e20000100800 */
[----:B------:R-:W-:Y:S01]  /*4b40*/  ISETP.GE.AND P2, PT, R186, UR19, PT ;  /* 0x00000013ba007c0c */ /* 0x000fe2000bf46270 */
[----:B------:R-:W-:Y:S01]  /*4b50*/  UMOV UR7, 0x400 ;  /* 0x0000040000077882 */ /* 0x000fe20000000000 */
[----:B------:R-:W-:Y:S01]  /*4b60*/  ULDC UR12, c[0x0][0x230] ;  /* 0x00008c00000c7ab9 */ /* 0x000fe20000000800 */
[----:B------:R3:W-:Y:S01]  /*4b70*/  STL [R1+0xe0], R11 ;  /* 0x0000e00b01007387 */ /* 0x0007e20000100800 */
[----:B-1----:R-:W-:-:S02]  /*4b80*/  SEL R2, R66, RZ, !P4 ;  /* 0x000000ff42027207 */ /* 0x002fc40006000000 */
[----:B------:R-:W-:Y:S02]  /*4b90*/  ISETP.GE.AND P4, PT, R183, UR8, PT ;  /* 0x00000008b7007c0c */ /* 0x000fe4000bf86270 */
[----:B---3--:R-:W-:Y:S01]  /*4ba0*/  SEL R11, R66, RZ, !P2 ;  /* 0x000000ff420b7207 */ /* 0x008fe20005000000 */
[----:B------:R1:W-:Y:S01]  /*4bb0*/  STL [R1+0xdc], R2 ;  /* 0x0000dc0201007387 */ /* 0x0003e20000100800 */
[----:B------:R-:W-:Y:S01]  /*4bc0*/  ISETP.GE.AND P2, PT, R182, UR9, PT ;  /* 0x00000009b6007c0c */ /* 0x000fe2000bf46270 */
[----:B------:R-:W-:Y:S01]  /*4bd0*/  IMAD.MOV.U32 R5, RZ, RZ, R91 ;  /* 0x000000ffff057224 */ /* 0x000fe200078e005b */
[----:B------:R-:W-:Y:S01]  /*4be0*/  @P1 LOP3.LUT R6, R6, 0x8, RZ, 0xfc, !PT ;  /* 0x0000000806061812 */ /* 0x000fe200078efcff */
[----:B------:R3:W-:Y:S01]  /*4bf0*/  STL [R1+0xd8], R11 ;  /* 0x0000d80b01007387 */ /* 0x0007e20000100800 */
[----:B------:R-:W-:Y:S01]  /*4c00*/  ULDC.64 UR8, c[0x0][0x210] ;  /* 0x0000840000087ab9 */ /* 0x000fe20000000a00 */
[----:B-1----:R-:W-:Y:S02]  /*4c10*/  SEL R2, R66, RZ, !P4 ;  /* 0x000000ff42027207 */ /* 0x002fe40006000000 */
[----:B------:R-:W-:-:S02]  /*4c20*/  ISETP.GE.AND P4, PT, R181, UR14, PT ;  /* 0x0000000eb5007c0c */ /* 0x000fc4000bf86270 */
[C---:B---3--:R-:W-:Y:S01]  /*4c30*/  SEL R11, R66.reuse, RZ, !P2 ;  /* 0x000000ff420b7207 */ /* 0x048fe20005000000 */
[----:B------:R1:W-:Y:S04]  /*4c40*/  STL [R1+0x104], R2 ;  /* 0x0001040201007387 */ /* 0x0003e80000100800 */
[----:B------:R3:W-:Y:S01]  /*4c50*/  STL [R1+0x100], R11 ;  /* 0x0001000b01007387 */ /* 0x0007e20000100800 */
[----:B-1----:R-:W-:Y:S02]  /*4c60*/  SEL R2, R66, RZ, !P4 ;  /* 0x000000ff42027207 */ /* 0x002fe40006000000 */
[----:B------:R-:W-:-:S04]  /*4c70*/  ISETP.GE.AND P4, PT, R179, UR20, PT ;  /* 0x00000014b3007c0c */ /* 0x000fc8000bf86270 */
[----:B---3--:R-:W-:Y:S02]  /*4c80*/  SEL R11, R66, RZ, !P4 ;  /* 0x000000ff420b7207 */ /* 0x008fe40006000000 */
[----:B------:R-:W-:Y:S01]  /*4c90*/  ISETP.GE.AND P4, PT, R178, UR21, PT ;  /* 0x00000015b2007c0c */ /* 0x000fe2000bf86270 */
[----:B------:R-:W-:Y:S04]  /*4ca0*/  STL [R1+0xfc], R2 ;  /* 0x0000fc0201007387 */ /* 0x000fe80000100800 */
[----:B------:R1:W-:Y:S02]  /*4cb0*/  STL [R1+0xf4], R11 ;  /* 0x0000f40b01007387 */ /* 0x0003e40000100800 */
[----:B-1----:R-:W-:-:S05]  /*4cc0*/  SEL R11, R66, RZ, !P4 ;  /* 0x000000ff420b7207 */ /* 0x002fca0006000000 */
[----:B------:R1:W-:Y:S04]  /*4cd0*/  STL [R1+0xf0], R11 ;  /* 0x0000f00b01007387 */ /* 0x0003e80000100800 */
[----:B--2---:R-:W-:Y:S04]  /*4ce0*/  STL [R1+0x5c0], R0 ;  /* 0x0005c00001007387 */ /* 0x004fe80000100800 */
[----:B------:R-:W-:Y:S04]  /*4cf0*/  STL [R1+0x464], R86 ;  /* 0x0004645601007387 */ /* 0x000fe80000100800 */
[----:B------:R-:W-:Y:S04]  /*4d00*/  STL [R1+0x460], R128 ;  /* 0x0004608001007387 */ /* 0x000fe80000100800 */
[----:B------:R-:W-:Y:S01]  /*4d10*/  STL [R1+0x45c], R125 ;  /* 0x00045c7d01007387 */ /* 0x000fe20000100800 */
[----:B------:R-:W-:-:S03]  /*4d20*/  ISETP.GE.AND P2, PT, R180, UR15, PT ;  /* 0x0000000fb4007c0c */ /* 0x000fc6000bf46270 */
[----:B------:R-:W-:Y:S04]  /*4d30*/  STL [R1+0x458], R124 ;  /* 0x0004587c01007387 */ /* 0x000fe80000100800 */
[----:B------:R-:W-:Y:S04]  /*4d40*/  STL [R1+0x454], R123 ;  /* 0x0004547b01007387 */ /* 0x000fe80000100800 */
[----:B------:R-:W-:Y:S04]  /*4d50*/  STL [R1+0x450], R122 ;  /* 0x0004507a01007387 */ /* 0x000fe80000100800 */
[----:B------:R-:W-:Y:S01]  /*4d60*/  STL [R1+0x44c], R121 ;  /* 0x00044c7901007387 */ /* 0x000fe20000100800 */
[----:B------:R-:W-:-:S03]  /*4d70*/  SEL R2, R66, RZ, !P2 ;  /* 0x000000ff42027207 */ /* 0x000fc60005000000 */
[----:B------:R-:W-:Y:S01]  /*4d80*/  STL [R1+0x448], R120 ;  /* 0x0004487801007387 */ /* 0x000fe20000100800 */
[----:B------:R-:W-:-:S03]  /*4d90*/  LEA R40, P2, R9, R87, 0x2 ;  /* 0x0000005709287211 */ /* 0x000fc600078410ff */
[----:B------:R-:W-:Y:S01]  /*4da0*/  STL [R1+0x444], R119 ;  /* 0x0004447701007387 */ /* 0x000fe20000100800 */
[----:B------:R-:W-:-:S03]  /*4db0*/  IMAD R87, R49, UR6, RZ ;  /* 0x0000000631577c24 */ /* 0x000fc6000f8e02ff */
[----:B------:R-:W-:Y:S04]  /*4dc0*/  STL [R1+0x440], R118 ;  /* 0x0004407601007387 */ /* 0x000fe80000100800 */
        /* <DEDUP_REMOVED lines=10> */
[----:B------:R-:W-:Y:S01]  /*4e70*/  STL [R1+0x414], R56 ;  /* 0x0004143801007387 */ /* 0x000fe20000100800 */
[----:B------:R-:W-:-:S03]  /*4e80*/  LEA.HI.X.SX32 R5, R9, R5, 0x2, P2 ;  /* 0x0000000509057211 */ /* 0x000fc600010f16ff */
[----:B------:R-:W-:Y:S01]  /*4e90*/  STL [R1+0x410], R57 ;  /* 0x0004103901007387 */ /* 0x000fe20000100800 */
[----:B------:R-:W-:-:S03]  /*4ea0*/  ISETP.GE.AND P2, PT, R0, RZ, PT ;  /* 0x000000ff0000720c */ /* 0x000fc60003f46270 */
        /* <DEDUP_REMOVED lines=13> */
[----:B------:R-:W-:-:S03]  /*4f80*/  @!P2 IMAD.MOV R30, RZ, RZ, -R30 ;  /* 0x000000ffff1ea224 */ /* 0x000fc600078e0a1e */
[----:B------:R-:W-:Y:S01]  /*4f90*/  STL [R1+0x3d8], R112 ;  /* 0x0003d87001007387 */ /* 0x000fe20000100800 */
[----:B------:R-:W-:-:S03]  /*4fa0*/  LEA R130, P2, R86, R40, 0x2 ;  /* 0x0000002856827211 */ /* 0x000fc600078410ff */
[----:B------:R-:W-:Y:S04]  /*4fb0*/  STL [R1+0x3d4], R79 ;  /* 0x0003d44f01007387 */ /* 0x000fe80000100800 */
[----:B------:R-:W-:Y:S04]  /*4fc0*/  STL [R1+0x3d0], R103 ;  /* 0x0003d06701007387 */ /* 0x000fe80000100800 */
[----:B------:R-:W-:Y:S01]  /*4fd0*/  STL [R1+0x3cc], R102 ;  /* 0x0003cc6601007387 */ /* 0x000fe20000100800 */
[----:B------:R-:W-:-:S03]  /*4fe0*/  IMAD R91, R21, UR6, RZ ;  /* 0x00000006155b7c24 */ /* 0x000fc6000f8e02ff */
[----:B------:R-:W-:Y:S01]  /*4ff0*/  STL [R1+0x3c8], R97 ;  /* 0x0003c86101007387 */ /* 0x000fe20000100800 */
[----:B------:R-:W-:-:S03]  /*5000*/  LEA.HI.X.SX32 R131, R86, R5, 0x2, P2 ;  /* 0x0000000556837211 */ /* 0x000fc600010f16ff */
[----:B------:R-:W-:Y:S01]  /*5010*/  STL [R1+0x3c4], R96 ;  /* 0x0003c46001007387 */ /* 0x000fe20000100800 */
[----:B------:R-:W-:-:S03]  /*5020*/  LEA R22, P2, R125, R40, 0x2 ;  /* 0x000000287d167211 */ /* 0x000fc600078410ff */
[----:B------:R-:W-:Y:S01]  /*5030*/  STL [R1+0x3c0], R111 ;  /* 0x0003c06f01007387 */ /* 0x000fe20000100800 */
[----:B------:R-:W-:-:S03]  /*5040*/  @!P0 LOP3.LUT R30, RZ, R140, RZ, 0x33, !PT ;  /* 0x0000008cff1e8212 */ /* 0x000fc600078e33ff */
[----:B------:R-:W-:Y:S01]  /*5050*/  STL [R1+0x3bc], R110 ;  /* 0x0003bc6e01007387 */ /* 0x000fe20000100800 */
[----:B------:R-:W-:-:S03]  /*5060*/  LEA R126, P4, R128, R40, 0x2 ;  /* 0x00000028807e7211 */ /* 0x000fc600078810ff */
[----:B------:R-:W-:Y:S01]  /*5070*/  STL [R1+0x3b8], R101 ;  /* 0x0003b86501007387 */ /* 0x000fe20000100800 */
[----:B-1----:R-:W-:Y:S01]  /*5080*/  IMAD R11, R16, UR6, RZ ;  /* 0x00000006100b7c24 */ /* 0x002fe2000f8e02ff */
[----:B------:R-:W-:Y:S02]  /*5090*/  LEA R20, P0, R124, R40, 0x2 ;  /* 0x000000287c147211 */ /* 0x000fe400078010ff */
[----:B------:R-:W-:Y:S01]  /*50a0*/  STL [R1+0x3b4], R100 ;  /* 0x0003b46401007387 */ /* 0x000fe20000100800 */
[----:B------:R-:W-:-:S03]  /*50b0*/  LEA.HI.X.SX32 R23, R125, R5, 0x2, P2 ;  /* 0x000000057d177211 */ /* 0x000fc600010f16ff */
[----:B------:R-:W-:Y:S01]  /*50c0*/  STL [R1+0x3b0], R93 ;  /* 0x0003b05d01007387 */ /* 0x000fe20000100800 */
[----:B------:R-:W-:-:S03]  /*50d0*/  LEA.HI.X.SX32 R127, R128, R5, 0x2, P4 ;  /* 0x00000005807f7211 */ /* 0x000fc600020f16ff */
[----:B------:R-:W-:Y:S01]  /*50e0*/  STL [R1+0x3ac], R92 ;  /* 0x0003ac5c01007387 */ /* 0x000fe20000100800 */
[----:B------:R-:W-:-:S03]  /*50f0*/  LEA R16, P4, R123, R40, 0x2 ;  /* 0x000000287b107211 */ /* 0x000fc600078810ff */
[----:B------:R-:W-:Y:S01]  /*5100*/  STL [R1+0x3a8], R91 ;  /* 0x0003a85b01007387 */ /* 0x000fe20000100800 */
[----:B------:R-:W-:-:S03]  /*5110*/  LEA.HI.X.SX32 R21, R124, R5, 0x2, P0 ;  /* 0x000000057c157211 */ /* 0x000fc600000f16ff */
[----:B------:R-:W-:Y:S04]  /*5120*/  STL [R1+0x3a4], R90 ;  /* 0x0003a45a01007387 */ /* 0x000fe80000100800 */
[----:B------:R-:W-:Y:S04]  /*5130*/  STL [R1+0x3a0], R88 ;  /* 0x0003a05801007387 */ /* 0x000fe80000100800 */
[----:B------:R-:W-:Y:S01]  /*5140*/  STL.64 [R1+0x5a8], R140 ;  /* 0x0005a88c01007387 */ /* 0x000fe20000100a00 */
[----:B------:R-:W-:-:S03]  /*5150*/  LEA.HI.X.SX32 R17, R123, R5, 0x2, P4 ;  /* 0x000000057b117211 */ /* 0x000fc600020f16ff */
[----:B------:R-:W-:Y:S04]  /*5160*/  STL [R1+0x39c], R11 ;  /* 0x00039c0b01007387 */ /* 0x000fe80000100800 */
[----:B------:R-:W-:Y:S04]  /*5170*/  STL.64 [R1+0x80], R130 ;  /* 0x0000808201007387 */ /* 0x000fe80000100a00 */
[----:B------:R1:W-:Y:S04]  /*5180*/  STL.64 [R1+0x70], R22 ;  /* 0x0000701601007387 */ /* 0x0003e80000100a00 */
[----:B------:R-:W-:Y:S04]  /*5190*/  STL.64 [R1+0x78], R126 ;  /* 0x0000787e01007387 */ /* 0x000fe80000100a00 */
[----:B------:R2:W-:Y:S01]  /*51a0*/  STL.64 [R1+0x68], R20 ;  /* 0x0000681401007387 */ /* 0x0005e20000100a00 */
[----:B-1----:R-:W-:-:S03]  /*51b0*/  LEA R22, P2, R122, R40, 0x2 ;  /* 0x000000287a167211 */ /* 0x002fc600078410ff */
[----:B------:R1:W-:Y:S01]  /*51c0*/  STL.64 [R1+0x60], R16 ;  /* 0x0000601001007387 */ /* 0x0003e20000100a00 */
[----:B------:R-:W-:Y:S02]  /*51d0*/  LEA.HI.X.SX32 R23, R122, R5, 0x2, P2 ;  /* 0x000000057a177211 */ /* 0x000fe400010f16ff */
[----:B--2---:R-:W-:-:S04]  /*51e0*/  LEA R20, P0, R121, R40, 0x2 ;  /* 0x0000002879147211 */ /* 0x004fc800078010ff */
[-C--:B------:R-:W-:Y:S02]  /*51f0*/  LEA.HI.X.SX32 R21, R121, R5.reuse, 0x2, P0 ;  /* 0x0000000579157211 */ /* 0x080fe400000f16ff */
[CC--:B-1----:R-:W-:Y:S01]  /*5200*/  LEA R16, P4, R120.reuse, R40.reuse, 0x2 ;  /* 0x0000002878107211 */ /* 0x0c2fe200078810ff */
[----:B------:R1:W-:Y:S03]  /*5210*/  STL.64 [R1+0x58], R22 ;  /* 0x0000581601007387 */ /* 0x0003e60000100a00 */
[----:B------:R-:W-:Y:S01]  /*5220*/  LEA.HI.X.SX32 R17, R120, R5, 0x2, P4 ;  /* 0x0000000578117211 */ /* 0x000fe200020f16ff */
[----:B------:R2:W-:Y:S04]  /*5230*/  STL.64 [R1+0x50], R20 ;  /* 0x0000501401007387 */ /* 0x0005e80000100a00 */
[----:B------:R3:W-:Y:S01]  /*5240*/  STL.64 [R1+0x48], R16 ;  /* 0x0000481001007387 */ /* 0x0007e20000100a00 */
[----:B-1----:R-:W-:-:S02]  /*5250*/  LEA R22, P2, R119, R40, 0x2 ;  /* 0x0000002877167211 */ /* 0x002fc400078410ff */
[CC--:B--2---:R-:W-:Y:S02]  /*5260*/  LEA R20, P0, R118.reuse, R40.reuse, 0x2 ;  /* 0x0000002876147211 */ /* 0x0c4fe400078010ff */
[-C--:B------:R-:W-:Y:S02]  /*5270*/  LEA.HI.X.SX32 R23, R119, R5.reuse, 0x2, P2 ;  /* 0x0000000577177211 */ /* 0x080fe400010f16ff */
[C---:B---3--:R-:W-:Y:S02]  /*5280*/  LEA R16, P4, R117.reuse, R40, 0x2 ;  /* 0x0000002875107211 */ /* 0x048fe400078810ff */
[-C--:B------:R-:W-:Y:S01]  /*5290*/  LEA.HI.X.SX32 R21, R118, R5.reuse, 0x2, P0 ;  /* 0x0000000576157211 */ /* 0x080fe200000f16ff */
[----:B------:R1:W-:Y:S01]  /*52a0*/  STL.64 [R1+0x40], R22 ;  /* 0x0000401601007387 */ /* 0x0003e20000100a00 */
[----:B------:R-:W-:-:S03]  /*52b0*/  LEA.HI.X.SX32 R17, R117, R5, 0x2, P4 ;  /* 0x0000000575117211 */ /* 0x000fc600020f16ff */
[----:B------:R2:W-:Y:S04]  /*52c0*/  STL.64 [R1+0x38], R20 ;  /* 0x0000381401007387 */ /* 0x0005e80000100a00 */
[----:B------:R3:W-:Y:S01]  /*52d0*/  STL.64 [R1+0x30], R16 ;  /* 0x0000301001007387 */ /* 0x0007e20000100a00 */
[CC--:B-1----:R-:W-:Y:S02]  /*52e0*/  LEA R22, P2, R116.reuse, R40.reuse, 0x2 ;  /* 0x0000002874167211 */ /* 0x0c2fe400078410ff */
[-C--:B--2---:R-:W-:Y:S02]  /*52f0*/  LEA R20, P0, R115, R40.reuse, 0x2 ;  /* 0x0000002873147211 */ /* 0x084fe400078010ff */
[----:B------:R-:W-:Y:S02]  /*5300*/  LEA.HI.X.SX32 R23, R116, R5, 0x2, P2 ;  /* 0x0000000574177211 */ /* 0x000fe400010f16ff */
[----:B---3--:R-:W-:-:S02]  /*5310*/  LEA R16, P4, R109, R40, 0x2 ;  /* 0x000000286d107211 */ /* 0x008fc400078810ff */
        /* <DEDUP_REMOVED lines=9> */
[-C--:B------:R-:W-:Y:S02]  /*53b0*/  LEA R26, P2, R87, R40.reuse, 0x2 ;  /* 0x00000028571a7211 */ /* 0x080fe400078410ff */
[-C--:B------:R-:W-:Y:S02]  /*53c0*/  LEA.HI.X.SX32 R21, R99, R5.reuse, 0x2, P0 ;  /* 0x0000000563157211 */ /* 0x080fe400000f16ff */
[-C--:B------:R-:W-:Y:S02]  /*53d0*/  LEA R108, P0, R107, R40.reuse, 0x2 ;  /* 0x000000286b6c7211 */ /* 0x080fe400078010ff */
[-C--:B------:R-:W-:Y:S02]  /*53e0*/  LEA.HI.X.SX32 R17, R98, R5.reuse, 0x2, P4 ;  /* 0x0000000562117211 */ /* 0x080fe400020f16ff */
[----:B------:R-:W-:Y:S02]  /*53f0*/  LEA.HI.X.SX32 R27, R87, R5, 0x2, P2 ;  /* 0x00000005571b7211 */ /* 0x000fe400010f16ff */
[----:B------:R-:W-:-:S02]  /*5400*/  LEA R98, P4, R106, R40, 0x2 ;  /* 0x000000286a627211 */ /* 0x000fc400078810ff */
        /* <DEDUP_REMOVED lines=20> */
[-C--:B------:R-:W-:Y:S01]  /*5550*/  LEA R60, P0, R70, R40.reuse, 0x2 ;  /* 0x00000028463c7211 */ /* 0x080fe200078010ff */
[----:B------:R1:W-:Y:S01]  /*5560*/  STL.64 [R1+0x10], R22 ;  /* 0x0000101601007387 */ /* 0x0003e20000100a00 */
[-C--:B------:R-:W-:Y:S02]  /*5570*/  LEA.HI.X.SX32 R83, R68, R5.reuse, 0x2, P4 ;  /* 0x0000000544537211 */ /* 0x080fe400020f16ff */
[----:B------:R-:W-:Y:S02]  /*5580*/  LEA.HI.X.SX32 R73, R69, R5, 0x2, P2 ;  /* 0x0000000545497211 */ /* 0x000fe400010f16ff */
[----:B------:R-:W-:-:S02]  /*5590*/  LEA R50, P4, R71, R40, 0x2 ;  /* 0x0000002847327211 */ /* 0x000fc400078810ff */
[-C--:B------:R-:W-:Y:S02]  /*55a0*/  LEA R24, P2, R94, R40.reuse, 0x2 ;  /* 0x000000285e187211 */ /* 0x080fe400078410ff */
[-C--:B------:R-:W-:Y:S02]  /*55b0*/  LEA.HI.X.SX32 R61, R70, R5.reuse, 0x2, P0 ;  /* 0x00000005463d7211 */ /* 0x080fe400000f16ff */
[-C--:B-1----:R-:W-:Y:S02]  /*55c0*/  LEA R22, P0, R113, R40.reuse, 0x2 ;  /* 0x0000002871167211 */ /* 0x082fe400078010ff */
        /* <DEDUP_REMOVED lines=9> */
[CC--:B------:R-:W-:Y:S02]  /*5660*/  LEA R46, P2, R102.reuse, R40.reuse, 0x2 ;  /* 0x00000028662e7211 */ /* 0x0c0fe400078410ff */
[-C--:B------:R-:W-:Y:S02]  /*5670*/  LEA.HI.X.SX32 R81, R79, R5.reuse, 0x2, P0 ;  /* 0x000000054f517211 */ /* 0x080fe400000f16ff */
[-C--:B------:R-:W-:Y:S01]  /*5680*/  LEA R44, P0, R97, R40.reuse, 0x2 ;  /* 0x00000028612c7211 */ /* 0x080fe200078010ff */
[----:B------:R1:W-:Y:S01]  /*5690*/  STL.64 [R1+0x8], R20 ;  /* 0x0000081401007387 */ /* 0x0003e20000100a00 */
[-C--:B------:R-:W-:Y:S02]  /*56a0*/  LEA.HI.X.SX32 R75, R103, R5.reuse, 0x2, P4 ;  /* 0x00000005674b7211 */ /* 0x080fe400020f16ff */
[----:B------:R-:W-:Y:S02]  /*56b0*/  LEA.HI.X.SX32 R47, R102, R5, 0x2, P2 ;  /* 0x00000005662f7211 */ /* 0x000fe400010f16ff */
[----:B------:R-:W-:-:S02]  /*56c0*/  LEA R34, P4, R96, R40, 0x2 ;  /* 0x0000002860227211 */ /* 0x000fc400078810ff */
[-C--:B------:R-:W-:Y:S02]  /*56d0*/  LEA.HI.X.SX32 R45, R97, R5.reuse, 0x2, P0 ;  /* 0x00000005612d7211 */ /* 0x080fe400000f16ff */
[-C--:B------:R-:W-:Y:S02]  /*56e0*/  LEA R102, P0, R110, R40.reuse, 0x2 ;  /* 0x000000286e667211 */ /* 0x080fe400078010ff */
[CC--:B-1----:R-:W-:Y:S02]  /*56f0*/  LEA R20, P2, R111.reuse, R40.reuse, 0x2 ;  /* 0x000000286f147211 */ /* 0x0c2fe400078410ff */
        /* <DEDUP_REMOVED lines=12> */
[----:B------:R1:W-:Y:S01]  /*57c0*/  STL.64 [R1], R16 ;  /* 0x0000001001007387 */ /* 0x0003e20000100a00 */
[-C--:B------:R-:W-:Y:S02]  /*57d0*/  LEA.HI.X.SX32 R57, R92, R5.reuse, 0x2, P4 ;  /* 0x000000055c397211 */ /* 0x080fe400020f16ff */
[----:B------:R-:W-:Y:S02]  /*57e0*/  LEA.HI.X.SX32 R43, R91, R5, 0x2, P2 ;  /* 0x000000055b2b7211 */ /* 0x000fe400010f16ff */
[----:B------:R-:W-:-:S02]  /*57f0*/  LEA R92, P2, R11, R40, 0x2 ;  /* 0x000000280b5c7211 */ /* 0x000fc400078410ff */
[-C--:B------:R-:W-:Y:S02]  /*5800*/  LEA.HI.X.SX32 R37, R90, R5.reuse, 0x2, P0 ;  /* 0x000000055a257211 */ /* 0x080fe400000f16ff */
[----:B------:R-:W-:Y:S02]  /*5810*/  ISETP.GE.AND P0, PT, R175, UR10, PT ;  /* 0x0000000aaf007c0c */ /* 0x000fe4000bf06270 */
[C---:B-1----:R-:W-:Y:S01]  /*5820*/  LEA R16, P4, R88.reuse, R40, 0x2 ;  /* 0x0000002858107211 */ /* 0x042fe200078810ff */
[----:B------:R1:W-:Y:S01]  /*5830*/  STL.64 [R1+0x688], R108 ;  /* 0x0006886c01007387 */ /* 0x0003e20000100a00 */
[-C--:B------:R-:W-:Y:S02]  /*5840*/  LEA.HI.X.SX32 R93, R11, R5.reuse, 0x2, P2 ;  /* 0x000000050b5d7211 */ /* 0x080fe400010f16ff */
[----:B------:R-:W-:Y:S02]  /*5850*/  LEA.HI.X.SX32 R17, R88, R5, 0x2, P4 ;  /* 0x0000000558117211 */ /* 0x000fe400020f16ff */
[----:B------:R-:W-:-:S02]  /*5860*/  ISETP.GE.AND P4, PT, R174, UR11, PT ;  /* 0x0000000bae007c0c */ /* 0x000fc4000bf86270 */
[----:B------:R-:W-:Y:S01]  /*5870*/  ISETP.GE.AND P2, PT, R173, UR16, PT ;  /* 0x00000010ad007c0c */ /* 0x000fe2000bf46270 */
[----:B------:R2:W-:Y:S01]  /*5880*/  STL.64 [R1+0x690], R98 ;  /* 0x0006906201007387 */ /* 0x0005e20000100a00 */
[----:B-1----:R-:W-:Y:S02]  /*5890*/  SEL R109, R66, RZ, !P0 ;  /* 0x000000ff426d7207 */ /* 0x002fe40004000000 */
[----:B------:R-:W-:Y:S01]  /*58a0*/  ISETP.GE.AND P0, PT, R172, UR17, PT ;  /* 0x00000011ac007c0c */ /* 0x000fe2000bf06270 */
[----:B------:R-:W-:Y:S01]  /*58b0*/  IMAD R0, R67, UR6, RZ ;  /* 0x0000000643007c24 */ /* 0x000fe2000f8e02ff */
[C---:B------:R-:W-:Y:S02]  /*58c0*/  SEL R108, R66.reuse, RZ, !P4 ;  /* 0x000000ff426c7207 */ /* 0x040fe40006000000 */
[----:B------:R-:W-:Y:S02]  /*58d0*/  ISETP.GE.AND P4, PT, R171, UR22, PT ;  /* 0x00000016ab007c0c */ /* 0x000fe4000bf86270 */
[----:B--2---:R-:W-:-:S02]  /*58e0*/  SEL R99, R66, RZ, !P2 ;  /* 0x000000ff42637207 */ /* 0x004fc40005000000 */
[----:B------:R-:W-:Y:S02]  /*58f0*/  ISETP.GE.AND P2, PT, R170, UR25, PT ;  /* 0x00000019aa007c0c */ /* 0x000fe4000bf46270 */
[----:B------:R-:W-:Y:S02]  /*5900*/  SEL R98, R66, RZ, !P0 ;  /* 0x000000ff42627207 */ /* 0x000fe40004000000 */
[----:B------:R-:W-:Y:S01]  /*5910*/  ISETP.GE.AND P0, PT, R89, UR5, PT ;  /* 0x0000000559007c0c */ /* 0x000fe2000bf06270 */
[----:B------:R1:W-:Y:S03]  /*5920*/  STL.64 [R1+0x698], R86 ;  /* 0x0006985601007387 */ /* 0x0003e60000100a00 */
[----:B------:R-:W-:Y:S02]  /*5930*/  SEL R138, RZ, 0x4, P0 ;  /* 0x00000004ff8a7807 */ /* 0x000fe40000000000 */
[----:B------:R-:W-:-:S02]  /*5940*/  ISETP.GE.AND P0, PT, R231, UR4, PT ;  /* 0x00000004e7007c0c */ /* 0x000fc4000bf06270 */
[C---:B-1----:R-:W-:Y:S02]  /*5950*/  SEL R87, R66.reuse, RZ, !P4 ;  /* 0x000000ff42577207 */ /* 0x042fe40006000000 */
[----:B------:R-:W-:Y:S02]  /*5960*/  SEL R86, R66, RZ, !P2 ;  /* 0x000000ff42567207 */ /* 0x000fe40005000000 */
[----:B------:R-:W-:Y:S02]  /*5970*/  LEA R90, P4, R0, R40, 0x2 ;  /* 0x00000028005a7211 */ /* 0x000fe400078810ff */
[----:B------:R-:W-:Y:S02]  /*5980*/  ISETP.GE.AND P2, PT, R4, UR4, PT ;  /* 0x0000000404007c0c */ /* 0x000fe4000bf46270 */
[----:B------:R-:W-:Y:S02]  /*5990*/  LEA.HI.X.SX32 R91, R0, R5, 0x2, P4 ;  /* 0x00000005005b7211 */ /* 0x000fe400020f16ff */
[----:B------:R-:W-:Y:S01]  /*59a0*/  SEL R79, RZ, 0x4, P2 ;  /* 0x00000004ff4f7807 */ /* 0x000fe20001000000 */
[----:B------:R1:W-:Y:S01]  /*59b0*/  STL [R1+0x398], R0 ;  /* 0x0003980001007387 */ /* 0x0003e20000100800 */
[----:B------:R-:W-:-:S02]  /*59c0*/  ISETP.GE.AND P4, PT, R230, UR4, PT ;  /* 0x00000004e6007c0c */ /* 0x000fc4000bf86270 */
[----:B------:R-:W-:Y:S02]  /*59d0*/  SEL R88, RZ, 0x4, P0 ;  /* 0x00000004ff587807 */ /* 0x000fe40000000000 */
[----:B------:R-:W-:Y:S02]  /*59e0*/  ISETP.GE.AND P2, PT, R229, UR4, PT ;  /* 0x00000004e5007c0c */ /* 0x000fe4000bf46270 */
[----:B------:R-:W-:Y:S02]  /*59f0*/  ISETP.GE.AND P0, PT, R228, UR4, PT ;  /* 0x00000004e4007c0c */ /* 0x000fe4000bf06270 */
[----:B------:R-:W-:Y:S02]  /*5a00*/  SEL R140, R79, RZ, P5 ;  /* 0x000000ff4f8c7207 */ /* 0x000fe40002800000 */
[----:B-1----:R-:W-:Y:S02]  /*5a10*/  LOP3.LUT R0, R4, 0x42, RZ, 0xfc, !PT ;  /* 0x0000004204007812 */ /* 0x002fe400078efcff */
[----:B------:R-:W-:-:S02]  /*5a20*/  SEL R89, RZ, 0x4, P4 ;  /* 0x00000004ff597807 */ /* 0x000fc40002000000 */
[----:B------:R-:W-:Y:S02]  /*5a30*/  SEL R11, R88, RZ, P5 ;  /* 0x000000ff580b7207 */ /* 0x000fe40002800000 */
[----:B------:R-:W-:Y:S02]  /*5a40*/  SEL R100, RZ, 0x4, P2 ;  /* 0x00000004ff647807 */ /* 0x000fe40001000000 */
[----:B------:R-:W-:Y:S02]  /*5a50*/  ISETP.GE.AND P4, PT, R0, UR4, PT ;  /* 0x0000000400007c0c */ /* 0x000fe4000bf86270 */
[----:B------:R-:W-:Y:S01]  /*5a60*/  SEL R101, RZ, 0x4, P0 ;  /* 0x00000004ff657807 */ /* 0x000fe20000000000 */
[----:B------:R-:W-:Y:S01]  /*5a70*/  STL [R1+0x13c], R140 ;  /* 0x00013c8c01007387 */ /* 0x000fe20000100800 */
[----:B------:R-:W-:Y:S02]  /*5a80*/  ISETP.GE.AND P2, PT, R227, UR4, PT ;  /* 0x00000004e3007c0c */ /* 0x000fe4000bf46270 */
[----:B------:R-:W-:Y:S01]  /*5a90*/  ISETP.GE.AND P0, PT, R226, UR4, PT ;  /* 0x00000004e2007c0c */ /* 0x000fe2000bf06270 */
[----:B------:R1:W-:Y:S01]  /*5aa0*/  STL [R1+0x138], R11 ;  /* 0x0001380b01007387 */ /* 0x0003e20000100800 */
[----:B------:R-:W-:-:S02]  /*5ab0*/  SEL R79, R89, RZ, P5 ;  /* 0x000000ff594f7207 */ /* 0x000fc40002800000 */
[----:B------:R-:W-:Y:S02]  /*5ac0*/  SEL R88, R100, RZ, P5 ;  /* 0x000000ff64587207 */ /* 0x000fe40002800000 */
[----:B------:R-:W-:Y:S02]  /*5ad0*/  SEL R110, RZ, 0x4, P4 ;  /* 0x00000004ff6e7807 */ /* 0x000fe40002000000 */
[----:B------:R-:W-:Y:S02]  /*5ae0*/  SEL R111, RZ, 0x4, P2 ;  /* 0x00000004ff6f7807 */ /* 0x000fe40001000000 */
[----:B-1----:R-:W-:Y:S01]  /*5af0*/  SEL R11, R101, RZ, P5 ;  /* 0x000000ff650b7207 */ /* 0x002fe20002800000 */
[----:B------:R1:W-:Y:S01]  /*5b00*/  STL [R1+0x16c], R79 ;  /* 0x00016c4f01007387 */ /* 0x0003e20000100800 */
[----:B------:R-:W-:Y:S02]  /*5b10*/  ISETP.GE.AND P4, PT, R225, UR4, PT ;  /* 0x00000004e1007c0c */ /* 0x000fe4000bf86270 */
[----:B------:R-:W-:Y:S01]  /*5b20*/  SEL R113, RZ, 0x4, P0 ;  /* 0x00000004ff717807 */ /* 0x000fe20000000000 */
[----:B------:R2:W-:Y:S01]  /*5b30*/  STL [R1+0x170], R88 ;  /* 0x0001705801007387 */ /* 0x0005e20000100800 */
[----:B------:R-:W-:-:S02]  /*5b40*/  ISETP.GE.AND P2, PT, R224, UR4, PT ;  /* 0x00000004e0007c0c */ /* 0x000fc4000bf46270 */
[----:B------:R-:W-:Y:S01]  /*5b50*/  ISETP.GE.AND P0, PT, R223, UR4, PT ;  /* 0x00000004df007c0c */ /* 0x000fe2000bf06270 */
[----:B------:R3:W-:Y:S01]  /*5b60*/  STL [R1+0x174], R11 ;  /* 0x0001740b01007387 */ /* 0x0007e20000100800 */
[----:B-1----:R-:W-:Y:S02]  /*5b70*/  SEL R79, R110, RZ, P5 ;  /* 0x000000ff6e4f7207 */ /* 0x002fe40002800000 */
[----:B------:R-:W-:Y:S02]  /*5b80*/  SEL R114, RZ, 0x4, P4 ;  /* 0x00000004ff727807 */ /* 0x000fe40002000000 */
[----:B--2---:R-:W-:Y:S02]  /*5b90*/  SEL R88, R111, RZ, P5 ;  /* 0x000000ff6f587207 */ /* 0x004fe40002800000 */
[----:B------:R-:W-:Y:S02]  /*5ba0*/  SEL R115, RZ, 0x4, P2 ;  /* 0x00000004ff737807 */ /* 0x000fe40001000000 */
[----:B---3--:R-:W-:Y:S01]  /*5bb0*/  SEL R11, R113, RZ, P5 ;  /* 0x000000ff710b7207 */ /* 0x008fe20002800000 */
[----:B------:R1:W-:Y:S01]  /*5bc0*/  STL [R1+0x178], R79 ;  /* 0x0001784f01007387 */ /* 0x0003e20000100800 */
[----:B------:R-:W-:-:S02]  /*5bd0*/  ISETP.GE.AND P4, PT, R222, UR4, PT ;  /* 0x00000004de007c0c */ /* 0x000fc4000bf86270 */
[----:B------:R-:W-:Y:S01]  /*5be0*/  SEL R116, RZ, 0x4, P0 ;  /* 0x00000004ff747807 */ /* 0x000fe20000000000 */
[----:B------:R2:W-:Y:S01]  /*5bf0*/  STL [R1+0x17c], R88 ;  /* 0x00017c5801007387 */ /* 0x0005e20000100800 */
[----:B------:R-:W-:Y:S02]  /*5c00*/  ISETP.GE.AND P2, PT, R221, UR4, PT ;  /* 0x00000004dd007c0c */ /* 0x000fe4000bf46270 */
[----:B------:R-:W-:Y:S01]  /*5c10*/  ISETP.GE.AND P0, PT, R220, UR4, PT ;  /* 0x00000004dc007c0c */ /* 0x000fe2000bf06270 */
[----:B------:R3:W-:Y:S01]  /*5c20*/  STL [R1+0x180], R11 ;  /* 0x0001800b01007387 */ /* 0x0007e20000100800 */
[----:B-1----:R-:W-:Y:S02]  /*5c30*/  SEL R79, R114, RZ, P5 ;  /* 0x000000ff724f7207 */ /* 0x002fe40002800000 */
[----:B------:R-:W-:Y:S02]  /*5c40*/  SEL R117, RZ, 0x4, P4 ;  /* 0x00000004ff757807 */ /* 0x000fe40002000000 */
[----:B--2---:R-:W-:-:S02]  /*5c50*/  SEL R88, R115, RZ, P5 ;  /* 0x000000ff73587207 */ /* 0x004fc40002800000 */
[----:B------:R-:W-:Y:S02]  /*5c60*/  SEL R118, RZ, 0x4, P2 ;  /* 0x00000004ff767807 */ /* 0x000fe40001000000 */
[----:B---3--:R-:W-:Y:S01]  /*5c70*/  SEL R11, R116, RZ, P5 ;  /* 0x000000ff740b7207 */ /* 0x008fe20002800000 */
[----:B------:R1:W-:Y:S01]  /*5c80*/  STL [R1+0x184], R79 ;  /* 0x0001844f01007387 */ /* 0x0003e20000100800 */
[----:B------:R-:W-:Y:S02]  /*5c90*/  ISETP.GE.AND P4, PT, R219, UR4, PT ;  /* 0x00000004db007c0c */ /* 0x000fe4000bf86270 */
[----:B------:R-:W-:Y:S01]  /*5ca0*/  SEL R119, RZ, 0x4, P0 ;  /* 0x00000004ff777807 */ /* 0x000fe20000000000 */
[----:B------:R2:W-:Y:S01]  /*5cb0*/  STL [R1+0x188], R88 ;  /* 0x0001885801007387 */ /* 0x0005e20000100800 */
[----:B------:R-:W-:Y:S02]  /*5cc0*/  ISETP.GE.AND P2, PT, R218, UR4, PT ;  /* 0x00000004da007c0c */ /* 0x000fe4000bf46270 */
[----:B------:R-:W-:Y:S01]  /*5cd0*/  ISETP.GE.AND P0, PT, R217, UR4, PT ;  /* 0x00000004d9007c0c */ /* 0x000fe2000bf06270 */
[----:B------:R3:W-:Y:S01]  /*5ce0*/  STL [R1+0x18c], R11 ;  /* 0x00018c0b01007387 */ /* 0x0007e20000100800 */
[----:B-1----:R-:W-:-:S02]  /*5cf0*/  SEL R79, R117, RZ, P5 ;  /* 0x000000ff754f7207 */ /* 0x002fc40002800000 */
[----:B------:R-:W-:Y:S02]  /*5d00*/  SEL R120, RZ, 0x4, P4 ;  /* 0x00000004ff787807 */ /* 0x000fe40002000000 */
[----:B--2---:R-:W-:Y:S02]  /*5d10*/  SEL R88, R118, RZ, P5 ;  /* 0x000000ff76587207 */ /* 0x004fe40002800000 */
[----:B------:R-:W-:Y:S02]  /*5d20*/  SEL R121, RZ, 0x4, P2 ;  /* 0x00000004ff797807 */ /* 0x000fe40001000000 */
[----:B---3--:R-:W-:Y:S01]  /*5d30*/  SEL R11, R119, RZ, P5 ;  /* 0x000000ff770b7207 */ /* 0x008fe20002800000 */
        /* <DEDUP_REMOVED lines=146> */
[----:B------:R-:W-:-:S02]  /*6660*/  ISETP.GE.AND P2, PT, R179, UR4, PT ;  /* 0x00000004b3007c0c */ /* 0x000fc4000bf46270 */
[----:B------:R-:W-:Y:S01]  /*6670*/  SEL R161, RZ, 0x4, P0 ;  /* 0x00000004ffa17807 */ /* 0x000fe20000000000 */
[----:B------:R2:W-:Y:S01]  /*6680*/  STL [R1+0x22c], R88 ;  /* 0x00022c5801007387 */ /* 0x0005e20000100800 */
[----:B------:R-:W-:Y:S02]  /*6690*/  ISETP.GE.AND P0, PT, R178, UR4, PT ;  /* 0x00000004b2007c0c */ /* 0x000fe4000bf06270 */
[----:B-1----:R-:W-:Y:S01]  /*66a0*/  SEL R79, R159, RZ, P5 ;  /* 0x000000ff9f4f7207 */ /* 0x002fe20002800000 */
[----:B------:R1:W-:Y:S01]  /*66b0*/  STL [R1+0x230], R11 ;  /* 0x0002300b01007387 */ /* 0x0003e20000100800 */
[----:B------:R-:W-:Y:S02]  /*66c0*/  SEL R162, RZ, 0x4, P4 ;  /* 0x00000004ffa27807 */ /* 0x000fe40002000000 */
[----:B------:R-:W-:Y:S02]  /*66d0*/  SEL R163, RZ, 0x4, P2 ;  /* 0x00000004ffa37807 */ /* 0x000fe40001000000 */
[----:B--2---:R-:W-:-:S02]  /*66e0*/  SEL R88, R160, RZ, P5 ;  /* 0x000000ffa0587207 */ /* 0x004fc40002800000 */
[----:B------:R-:W-:Y:S02]  /*66f0*/  ISETP.GE.AND P4, PT, R177, UR4, PT ;  /* 0x00000004b1007c0c */ /* 0x000fe4000bf86270 */
[----:B------:R-:W-:Y:S02]  /*6700*/  ISETP.GE.AND P2, PT, R176, UR4, PT ;  /* 0x00000004b0007c0c */ /* 0x000fe4000bf46270 */
[----:B-1----:R-:W-:Y:S01]  /*6710*/  SEL R11, R161, RZ, P5 ;  /* 0x000000ffa10b7207 */ /* 0x002fe20002800000 */
[----:B------:R1:W-:Y:S01]  /*6720*/  STL [R1+0x234], R79 ;  /* 0x0002344f01007387 */ /* 0x0003e20000100800 */
[----:B------:R-:W-:Y:S02]  /*6730*/  SEL R164, RZ, 0x4, P0 ;  /* 0x00000004ffa47807 */ /* 0x000fe40000000000 */
[----:B------:R-:W-:Y:S01]  /*6740*/  ISETP.GE.AND P0, PT, R175, UR4, PT ;  /* 0x00000004af007c0c */ /* 0x000fe2000bf06270 */
[----:B------:R2:W-:Y:S01]  /*6750*/  STL [R1+0x238], R88 ;  /* 0x0002385801007387 */ /* 0x0005e20000100800 */
[----:B------:R-:W-:-:S02]  /*6760*/  SEL R165, RZ, 0x4, P4 ;  /* 0x00000004ffa57807 */ /* 0x000fc40002000000 */
[----:B------:R-:W-:Y:S01]  /*6770*/  SEL R166, RZ, 0x4, P2 ;  /* 0x00000004ffa67807 */ /* 0x000fe20001000000 */
[----:B------:R3:W-:Y:S01]  /*6780*/  STL [R1+0x23c], R11 ;  /* 0x00023c0b01007387 */ /* 0x0007e20000100800 */
[----:B-1----:R-:W-:Y:S02]  /*6790*/  SEL R79, R162, RZ, P5 ;  /* 0x000000ffa24f7207 */ /* 0x002fe40002800000 */
[----:B------:R-:W-:Y:S02]  /*67a0*/  ISETP.GE.AND P4, PT, R174, UR4, PT ;  /* 0x00000004ae007c0c */ /* 0x000fe4000bf86270 */
[----:B--2---:R-:W-:Y:S02]  /*67b0*/  SEL R88, R163, RZ, P5 ;  /* 0x000000ffa3587207 */ /* 0x004fe40002800000 */
[----:B------:R-:W-:Y:S02]  /*67c0*/  ISETP.GE.AND P2, PT, R173, UR4, PT ;  /* 0x00000004ad007c0c */ /* 0x000fe4000bf46270 */
[----:B---3--:R-:W-:Y:S01]  /*67d0*/  SEL R11, R164, RZ, P5 ;  /* 0x000000ffa40b7207 */ /* 0x008fe20002800000 */
[----:B------:R1:W-:Y:S01]  /*67e0*/  STL [R1+0x240], R79 ;  /* 0x0002404f01007387 */ /* 0x0003e20000100800 */
[----:B------:R-:W-:-:S02]  /*67f0*/  SEL R167, RZ, 0x4, P0 ;  /* 0x00000004ffa77807 */ /* 0x000fc40000000000 */
[----:B------:R-:W-:Y:S01]  /*6800*/  ISETP.GE.AND P0, PT, R172, UR4, PT ;  /* 0x00000004ac007c0c */ /* 0x000fe2000bf06270 */
[----:B------:R2:W-:Y:S01]  /*6810*/  STL [R1+0x244], R88 ;  /* 0x0002445801007387 */ /* 0x0005e20000100800 */
[----:B------:R-:W-:Y:S02]  /*6820*/  SEL R168, RZ, 0x4, P4 ;  /* 0x00000004ffa87807 */ /* 0x000fe40002000000 */
[----:B------:R-:W-:Y:S01]  /*6830*/  SEL R169, RZ, 0x4, P2 ;  /* 0x00000004ffa97807 */ /* 0x000fe20001000000 */
[----:B------:R3:W-:Y:S01]  /*6840*/  STL [R1+0x248], R11 ;  /* 0x0002480b01007387 */ /* 0x0007e20000100800 */
[----:B------:R-:W-:Y:S02]  /*6850*/  ISETP.GE.AND P4, PT, R171, UR4, PT ;  /* 0x00000004ab007c0c */ /* 0x000fe4000bf86270 */
[----:B-1----:R-:W-:Y:S02]  /*6860*/  SEL R79, R165, RZ, P5 ;  /* 0x000000ffa54f7207 */ /* 0x002fe40002800000 */
[----:B------:R-:W-:-:S02]  /*6870*/  ISETP.GE.AND P2, PT, R170, UR4, PT ;  /* 0x00000004aa007c0c */ /* 0x000fc4000bf46270 */
[----:B--2---:R-:W-:Y:S02]  /*6880*/  SEL R88, R166, RZ, P5 ;  /* 0x000000ffa6587207 */ /* 0x004fe40002800000 */
[----:B---3--:R-:W-:Y:S01]  /*6890*/  SEL R11, R167, RZ, P5 ;  /* 0x000000ffa70b7207 */ /* 0x008fe20002800000 */
[----:B------:R-:W-:Y:S01]  /*68a0*/  STL [R1+0x24c], R79 ;  /* 0x00024c4f01007387 */ /* 0x000fe20000100800 */
[----:B------:R-:W-:Y:S02]  /*68b0*/  SEL R67, RZ, 0x4, P0 ;  /* 0x00000004ff437807 */ /* 0x000fe40000000000 */
[----:B------:R-:W-:Y:S01]  /*68c0*/  SEL R112, RZ, 0x4, P4 ;  /* 0x00000004ff707807 */ /* 0x000fe20002000000 */
[----:B------:R-:W-:Y:S01]  /*68d0*/  STL [R1+0x254], R88 ;  /* 0x0002545801007387 */ /* 0x000fe20000100800 */
[----:B------:R-:W-:Y:S02]  /*68e0*/  SEL R66, RZ, 0x4, P2 ;  /* 0x00000004ff427807 */ /* 0x000fe40001000000 */
[----:B------:R-:W-:Y:S01]  /*68f0*/  ISETP.GE.AND P4, PT, R4, UR5, PT ;  /* 0x0000000504007c0c */ /* 0x000fe2000bf86270 */
[----:B------:R1:W-:Y:S02]  /*6900*/  STL [R1+0x258], R11 ;  /* 0x0002580b01007387 */ /* 0x0003e40000100800 */
[----:B-1----:R-:W-:-:S02]  /*6910*/  SEL R11, R67, RZ, P5 ;  /* 0x000000ff430b7207 */ /* 0x002fc40002800000 */
[----:B------:R-:W-:Y:S02]  /*6920*/  SEL R67, R66, RZ, P5 ;  /* 0x000000ff42437207 */ /* 0x000fe40002800000 */
[----:B------:R-:W-:Y:S02]  /*6930*/  SEL R66, RZ, 0x4, P4 ;  /* 0x00000004ff427807 */ /* 0x000fe40002000000 */
[----:B------:R-:W-:-:S04]  /*6940*/  ISETP.GE.AND P4, PT, R229, UR5, PT ;  /* 0x00000005e5007c0c */ /* 0x000fc8000bf86270 */
        /* <DEDUP_REMOVED lines=17> */
[----:B------:R-:W-:Y:S02]  /*6a60*/  ISETP.GE.AND P4, PT, R203, UR5, PT ;  /* 0x00000005cb007c0c */ /* 0x000fe4000bf86270 */
[----:B------:R-:W-:Y:S02]  /*6a70*/  ISETP.GT.AND P0, PT, R7, 0x17f, PT ;  /* 0x0000017f0700780c */ /* 0x000fe40003f04270 */
[----:B------:R-:W-:Y:S02]  /*6a80*/  SEL R135, RZ, 0x4, P4 ;  /* 0x00000004ff877807 */ /* 0x000fe40002000000 */
[----:B------:R-:W-:Y:S02]  /*6a90*/  ISETP.GE.AND P4, PT, R200, UR5, PT ;  /* 0x00000005c8007c0c */ /* 0x000fe4000bf86270 */
[----:B------:R-:W-:-:S02]  /*6aa0*/  SEL R142, R138, RZ, P0 ;  /* 0x000000ff8a8e7207 */ /* 0x000fc40000000000 */
        /* <DEDUP_REMOVED lines=28> */
[----:B------:R-:W-:Y:S02]  /*6c70*/  SEL R79, R168, RZ, P5 ;  /* 0x000000ffa84f7207 */ /* 0x000fe40002800000 */
[----:B------:R-:W-:Y:S01]  /*6c80*/  SEL R113, R169, RZ, P5 ;  /* 0x000000ffa9717207 */ /* 0x000fe20002800000 */
[----:B------:R-:W-:Y:S01]  /*6c90*/  IMAD R140, R77, UR6, RZ ;  /* 0x000000064d8c7c24 */ /* 0x000fe2000f8e02ff */
[----:B------:R-:W-:Y:S02]  /*6ca0*/  SEL R169, RZ, 0x4, P4 ;  /* 0x00000004ffa97807 */ /* 0x000fe40002000000 */
[----:B------:R-:W-:-:S02]  /*6cb0*/  ISETP.GE.AND P4, PT, R170, UR5, PT ;  /* 0x00000005aa007c0c */ /* 0x000fc4000bf86270 */
[----:B------:R-:W-:Y:S01]  /*6cc0*/  ISETP.GE.AND P2, PT, R231, UR5, PT ;  /* 0x00000005e7007c0c */ /* 0x000fe2000bf46270 */
[----:B------:R1:W-:Y:S01]  /*6cd0*/  STL [R1+0x250], R79 ;  /* 0x0002504f01007387 */ /* 0x0003e20000100800 */
[----:B------:R-:W-:Y:S02]  /*6ce0*/  SEL R112, R112, RZ, P5 ;  /* 0x000000ff70707207 */ /* 0x000fe40002800000 */
[----:B------:R-:W-:Y:S01]  /*6cf0*/  ISETP.GE.AND P5, PT, R230, UR5, PT ;  /* 0x00000005e6007c0c */ /* 0x000fe2000bfa6270 */
[----:B------:R2:W-:Y:S01]  /*6d00*/  STL [R1+0x25c], R67 ;  /* 0x00025c4301007387 */ /* 0x0005e20000100800 */
[----:B------:R-:W-:Y:S02]  /*6d10*/  SEL R170, RZ, 0x4, P4 ;  /* 0x00000004ffaa7807 */ /* 0x000fe40002000000 */
[----:B------:R-:W-:Y:S02]  /*6d20*/  ISETP.NE.U32.AND P1, PT, R76, RZ, PT ;  /* 0x000000ff4c00720c */ /* 0x000fe40003f25070 */
[----:B------:R-:W-:-:S02]  /*6d30*/  LEA R76, P4, R140, R40, 0x2 ;  /* 0x000000288c4c7211 */ /* 0x000fc400078810ff */
[----:B-1----:R-:W-:Y:S02]  /*6d40*/  SEL R79, RZ, 0x4, P5 ;  /* 0x00000004ff4f7807 */ /* 0x002fe40002800000 */
[----:B--2---:R-:W-:Y:S02]  /*6d50*/  SEL R67, RZ, 0x4, P2 ;  /* 0x00000004ff437807 */ /* 0x004fe40001000000 */
[----:B------:R-:W-:Y:S01]  /*6d60*/  ISETP.GE.AND P2, PT, R228, UR5, PT ;  /* 0x00000005e4007c0c */ /* 0x000fe2000bf46270 */
[----:B------:R1:W-:Y:S01]  /*6d70*/  STL [R1+0x378], R140 ;  /* 0x0003788c01007387 */ /* 0x0003e20000100800 */
[----:B------:R-:W-:Y:S02]  /*6d80*/  ISETP.GE.AND P5, PT, R0, UR5, PT ;  /* 0x0000000500007c0c */ /* 0x000fe4000bfa6270 */
[----:B------:R-:W-:Y:S02]  /*6d90*/  LEA.HI.X.SX32 R77, R140, R5, 0x2, P4 ;  /* 0x000000058c4d7211 */ /* 0x000fe400020f16ff */
[----:B------:R-:W-:-:S02]  /*6da0*/  SEL R89, RZ, 0x4, P2 ;  /* 0x00000004ff597807 */ /* 0x000fc40001000000 */
[----:B------:R-:W-:Y:S02]  /*6db0*/  ISETP.GE.AND P2, PT, R226, UR5, PT ;  /* 0x00000005e2007c0c */ /* 0x000fe4000bf46270 */
[----:B-1----:R-:W-:Y:S02]  /*6dc0*/  SEL R140, R66, RZ, P0 ;  /* 0x000000ff428c7207 */ /* 0x002fe40000000000 */
[----:B------:R-:W-:Y:S02]  /*6dd0*/  SEL R66, R67, RZ, P0 ;  /* 0x000000ff43427207 */ /* 0x000fe40000000000 */
[----:B------:R-:W-:Y:S02]  /*6de0*/  SEL R100, RZ, 0x4, P5 ;  /* 0x00000004ff647807 */ /* 0x000fe40002800000 */
[----:B------:R-:W-:Y:S01]  /*6df0*/  ISETP.GE.AND P5, PT, R225, UR5, PT ;  /* 0x00000005e1007c0c */ /* 0x000fe2000bfa6270 */
[----:B------:R-:W-:Y:S01]  /*6e00*/  STL [R1+0x280], R140 ;  /* 0x0002808c01007387 */ /* 0x000fe20000100800 */
[----:B------:R-:W-:-:S02]  /*6e10*/  SEL R110, RZ, 0x4, P2 ;  /* 0x00000004ff6e7807 */ /* 0x000fc40001000000 */
[----:B------:R-:W-:Y:S01]  /*6e20*/  SEL R79, R79, RZ, P0 ;  /* 0x000000ff4f4f7207 */ /* 0x000fe20000000000 */
[----:B------:R1:W-:Y:S01]  /*6e30*/  STL [R1+0x278], R66 ;  /* 0x0002784201007387 */ /* 0x0003e20000100800 */
[----:B------:R-:W-:Y:S02]  /*6e40*/  ISETP.GE.AND P2, PT, R223, UR5, PT ;  /* 0x00000005df007c0c */ /* 0x000fe4000bf46270 */
[----:B------:R-:W-:Y:S02]  /*6e50*/  SEL R67, R88, RZ, P0 ;  /* 0x000000ff58437207 */ /* 0x000fe40000000000 */
[----:B------:R-:W-:Y:S02]  /*6e60*/  SEL R111, RZ, 0x4, P5 ;  /* 0x00000004ff6f7807 */ /* 0x000fe40002800000 */
[----:B------:R-:W-:Y:S02]  /*6e70*/  ISETP.GE.AND P5, PT, R222, UR5, PT ;  /* 0x00000005de007c0c */ /* 0x000fe4000bfa6270 */
[----:B-1----:R-:W-:Y:S01]  /*6e80*/  SEL R66, R89, RZ, P0 ;  /* 0x000000ff59427207 */ /* 0x002fe20000000000 */
[----:B------:R1:W-:Y:S01]  /*6e90*/  STL [R1+0x27c], R79 ;  /* 0x00027c4f01007387 */ /* 0x0003e20000100800 */
[----:B------:R-:W-:-:S02]  /*6ea0*/  SEL R115, RZ, 0x4, P2 ;  /* 0x00000004ff737807 */ /* 0x000fc40001000000 */
[----:B------:R-:W-:Y:S01]  /*6eb0*/  ISETP.GE.AND P2, PT, R220, UR5, PT ;  /* 0x00000005dc007c0c */ /* 0x000fe2000bf46270 */
[----:B------:R2:W-:Y:S01]  /*6ec0*/  STL [R1+0x284], R67 ;  /* 0x0002844301007387 */ /* 0x0005e20000100800 */
[----:B------:R-:W-:Y:S02]  /*6ed0*/  SEL R116, RZ, 0x4, P5 ;  /* 0x00000004ff747807 */ /* 0x000fe40002800000 */
[----:B------:R-:W-:Y:S01]  /*6ee0*/  ISETP.GE.AND P5, PT, R219, UR5, PT ;  /* 0x00000005db007c0c */ /* 0x000fe2000bfa6270 */
[----:B------:R3:W-:Y:S01]  /*6ef0*/  STL [R1+0x28c], R66 ;  /* 0x00028c4201007387 */ /* 0x0007e20000100800 */
[----:B-1----:R-:W-:Y:S02]  /*6f00*/  SEL R79, R100, RZ, P0 ;  /* 0x000000ff644f7207 */ /* 0x002fe40000000000 */
[----:B--2---:R-:W-:-:S03]  /*6f10*/  SEL R67, R101, RZ, P0 ;  /* 0x000000ff65437207 */ /* 0x004fc60000000000 */
[----:B------:R1:W-:Y:S01]  /*6f20*/  STL [R1+0x294], R79 ;  /* 0x0002944f01007387 */ /* 0x0003e20000100800 */
[----:B------:R-:W-:Y:S02]  /*6f30*/  SEL R118, RZ, 0x4, P2 ;  /* 0x00000004ff767807 */ /* 0x000fe40001000000 */
[----:B---3--:R-:W-:Y:S01]  /*6f40*/  SEL R66, R110, RZ, P0 ;  /* 0x000000ff6e427207 */ /* 0x008fe20000000000 */
[----:B------:R2:W-:Y:S01]  /*6f50*/  STL [R1+0x298], R67 ;  /* 0x0002984301007387 */ /* 0x0005e20000100800 */
[----:B------:R-:W-:Y:S02]  /*6f60*/  ISETP.GE.AND P2, PT, R217, UR5, PT ;  /* 0x00000005d9007c0c */ /* 0x000fe4000bf46270 */
[----:B------:R-:W-:Y:S01]  /*6f70*/  SEL R119, RZ, 0x4, P5 ;  /* 0x00000004ff777807 */ /* 0x000fe20002800000 */
[----:B------:R3:W-:Y:S01]  /*6f80*/  STL [R1+0x29c], R66 ;  /* 0x00029c4201007387 */ /* 0x0007e20000100800 */
[----:B------:R-:W-:Y:S02]  /*6f90*/  ISETP.GE.AND P5, PT, R216, UR5, PT ;  /* 0x00000005d8007c0c */ /* 0x000fe4000bfa6270 */
[----:B-1----:R-:W-:-:S02]  /*6fa0*/  SEL R79, R111, RZ, P0 ;  /* 0x000000ff6f4f7207 */ /* 0x002fc40000000000 */
        /* <DEDUP_REMOVED lines=8> */
[----:B------:R-:W-:Y:S01]  /*7030*/  SEL R124, RZ, 0x4, P2 ;  /* 0x00000004ff7c7807 */ /* 0x000fe20001000000 */
[----:B------:R3:W-:Y:S01]  /*7040*/  STL [R1+0x2ac], R66 ;  /* 0x0002ac4201007387 */ /* 0x0007e20000100800 */
[----:B-1----:R-:W-:Y:S02]  /*7050*/  SEL R79, R116, RZ, P0 ;  /* 0x000000ff744f7207 */ /* 0x002fe40000000000 */
[----:B------:R-:W-:Y:S02]  /*7060*/  ISETP.GE.AND P2, PT, R211, UR5, PT ;  /* 0x00000005d3007c0c */ /* 0x000fe4000bf46270 */
[----:B--2---:R-:W-:Y:S01]  /*7070*/  SEL R67, R117, RZ, P0 ;  /* 0x000000ff75437207 */ /* 0x004fe20000000000 */
[----:B------:R1:W-:Y:S01]  /*7080*/  STL [R1+0x2b0], R79 ;  /* 0x0002b04f01007387 */ /* 0x0003e20000100800 */
[----:B------:R-:W-:Y:S02]  /*7090*/  SEL R125, RZ, 0x4, P5 ;  /* 0x00000004ff7d7807 */ /* 0x000fe40002800000 */
[----:B---3--:R-:W-:Y:S01]  /*70a0*/  SEL R66, R118, RZ, P0 ;  /* 0x000000ff76427207 */ /* 0x008fe20000000000 */
[----:B------:R2:W-:Y:S01]  /*70b0*/  STL [R1+0x2b8], R67 ;  /* 0x0002b84301007387 */ /* 0x0005e20000100800 */
[----:B------:R-:W-:-:S02]  /*70c0*/  ISETP.GE.AND P5, PT, R210, UR5, PT ;  /* 0x00000005d2007c0c */ /* 0x000fc4000bfa6270 */
[----:B------:R-:W-:Y:S01]  /*70d0*/  SEL R127, RZ, 0x4, P2 ;  /* 0x00000004ff7f7807 */ /* 0x000fe20001000000 */
[----:B------:R3:W-:Y:S01]  /*70e0*/  STL [R1+0x2bc], R66 ;  /* 0x0002bc4201007387 */ /* 0x0007e20000100800 */
[----:B-1----:R-:W-:Y:S02]  /*70f0*/  SEL R79, R119, RZ, P0 ;  /* 0x000000ff774f7207 */ /* 0x002fe40000000000 */
[----:B------:R-:W-:Y:S02]  /*7100*/  ISETP.GE.AND P2, PT, R208, UR5, PT ;  /* 0x00000005d0007c0c */ /* 0x000fe4000bf46270 */
        /* <DEDUP_REMOVED lines=8> */
[----:B------:R-:W-:Y:S01]  /*7190*/  SEL R131, RZ, 0x4, P5 ;  /* 0x00000004ff837807 */ /* 0x000fe20002800000 */
[----:B------:R3:W-:Y:S01]  /*71a0*/  STL [R1+0x2c8], R66 ;  /* 0x0002c84201007387 */ /* 0x0007e20000100800 */
[----:B-1----:R-:W-:Y:S02]  /*71b0*/  SEL R79, R122, RZ, P0 ;  /* 0x000000ff7a4f7207 */ /* 0x002fe40000000000 */
[----:B------:R-:W-:Y:S02]  /*71c0*/  ISETP.GE.AND P5, PT, R204, UR5, PT ;  /* 0x00000005cc007c0c */ /* 0x000fe4000bfa6270 */
[----:B--2---:R-:W-:Y:S01]  /*71d0*/  SEL R67, R123, RZ, P0 ;  /* 0x000000ff7b437207 */ /* 0x004fe20000000000 */
[----:B------:R1:W-:Y:S01]  /*71e0*/  STL [R1+0x2d0], R79 ;  /* 0x0002d04f01007387 */ /* 0x0003e20000100800 */
[----:B---3--:R-:W-:-:S03]  /*71f0*/  SEL R66, R124, RZ, P0 ;  /* 0x000000ff7c427207 */ /* 0x008fc60000000000 */
[----:B------:R2:W-:Y:S01]  /*7200*/  STL [R1+0x2d4], R67 ;  /* 0x0002d44301007387 */ /* 0x0005e20000100800 */
[----:B------:R-:W-:Y:S02]  /*7210*/  SEL R133, RZ, 0x4, P2 ;  /* 0x00000004ff857807 */ /* 0x000fe40001000000 */
[----:B------:R-:W-:Y:S01]  /*7220*/  ISETP.GE.AND P2, PT, R202, UR5, PT ;  /* 0x00000005ca007c0c */ /* 0x000fe2000bf46270 */
[----:B------:R3:W-:Y:S01]  /*7230*/  STL [R1+0x2d8], R66 ;  /* 0x0002d84201007387 */ /* 0x0007e20000100800 */
[----:B------:R-:W-:Y:S02]  /*7240*/  SEL R134, RZ, 0x4, P5 ;  /* 0x00000004ff867807 */ /* 0x000fe40002800000 */
[----:B-1----:R-:W-:Y:S02]  /*7250*/  SEL R79, R125, RZ, P0 ;  /* 0x000000ff7d4f7207 */ /* 0x002fe40000000000 */
[----:B------:R-:W-:Y:S02]  /*7260*/  ISETP.GE.AND P5, PT, R201, UR5, PT ;  /* 0x00000005c9007c0c */ /* 0x000fe4000bfa6270 */
[----:B--2---:R-:W-:-:S02]  /*7270*/  SEL R67, R126, RZ, P0 ;  /* 0x000000ff7e437207 */ /* 0x004fc40000000000 */
[----:B---3--:R-:W-:Y:S01]  /*7280*/  SEL R66, R127, RZ, P0 ;  /* 0x000000ff7f427207 */ /* 0x008fe20000000000 */
[----:B------:R-:W-:Y:S01]  /*7290*/  STL [R1+0x2e0], R79 ;  /* 0x0002e04f01007387 */ /* 0x000fe20000100800 */
[----:B------:R-:W-:Y:S02]  /*72a0*/  SEL R136, RZ, 0x4, P2 ;  /* 0x00000004ff887807 */ /* 0x000fe40001000000 */
[----:B------:R-:W-:Y:S01]  /*72b0*/  ISETP.GE.AND P2, PT, R199, UR5, PT ;  /* 0x00000005c7007c0c */ /* 0x000fe2000bf46270 */
[----:B------:R-:W-:Y:S01]  /*72c0*/  STL [R1+0x2e4], R67 ;  /* 0x0002e44301007387 */ /* 0x000fe20000100800 */
[----:B------:R-:W-:Y:S02]  /*72d0*/  SEL R137, RZ, 0x4, P5 ;  /* 0x00000004ff897807 */ /* 0x000fe40002800000 */
[----:B------:R-:W-:Y:S01]  /*72e0*/  ISETP.GE.AND P5, PT, R198, UR5, PT ;  /* 0x00000005c6007c0c */ /* 0x000fe2000bfa6270 */
[----:B------:R1:W-:Y:S01]  /*72f0*/  STL [R1+0x2e8], R66 ;  /* 0x0002e84201007387 */ /* 0x0003e20000100800 */
[----:B------:R-:W-:-:S02]  /*7300*/  SEL R141, R128, RZ, P0 ;  /* 0x000000ff808d7207 */ /* 0x000fc40000000000 */
[----:B------:R-:W-:Y:S02]  /*7310*/  SEL R140, R129, RZ, P0 ;  /* 0x000000ff818c7207 */ /* 0x000fe40000000000 */
[----:B------:R-:W-:Y:S02]  /*7320*/  SEL R139, RZ, 0x4, P2 ;  /* 0x00000004ff8b7807 */ /* 0x000fe40001000000 */
[----:B------:R-:W-:Y:S02]  /*7330*/  ISETP.NE.U32.AND P2, PT, R142, RZ, PT ;  /* 0x000000ff8e00720c */ /* 0x000fe40003f45070 */
[----:B-1----:R-:W-:Y:S01]  /*7340*/  SEL R66, R130, RZ, P0 ;  /* 0x000000ff82427207 */ /* 0x002fe20000000000 */
[----:B------:R-:W-:Y:S01]  /*7350*/  STL.64 [R1+0x5e0], R140 ;  /* 0x0005e08c01007387 */ /* 0x000fe20000100a00 */
[----:B------:R-:W-:Y:S02]  /*7360*/  SEL R142, RZ, 0x4, P5 ;  /* 0x00000004ff8e7807 */ /* 0x000fe40002800000 */
[----:B------:R-:W-:Y:S01]  /*7370*/  SEL R79, R131, RZ, P0 ;  /* 0x000000ff834f7207 */ /* 0x000fe20000000000 */
[----:B------:R1:W-:Y:S01]  /*7380*/  STL [R1+0x2ec], R66 ;  /* 0x0002ec4201007387 */ /* 0x0003e20000100800 */
[----:B------:R-:W-:-:S02]  /*7390*/  ISETP.GE.AND P5, PT, R196, UR5, PT ;  /* 0x00000005c4007c0c */ /* 0x000fc4000bfa6270 */
[----:B------:R-:W-:Y:S01]  /*73a0*/  SEL R67, R132, RZ, P0 ;  /* 0x000000ff84437207 */ /* 0x000fe20000000000 */
[----:B------:R2:W-:Y:S01]  /*73b0*/  STL [R1+0x2f0], R79 ;  /* 0x0002f04f01007387 */ /* 0x0005e20000100800 */
[----:B------:R-:W-:Y:S02]  /*73c0*/  SEL R144, RZ, 0x4, P5 ;  /* 0x00000004ff907807 */ /* 0x000fe40002800000 */
[----:B------:R-:W-:Y:S02]  /*73d0*/  ISETP.GE.AND P5, PT, R194, UR5, PT ;  /* 0x00000005c2007c0c */ /* 0x000fe4000bfa6270 */
[----:B-1----:R-:W-:Y:S01]  /*73e0*/  SEL R66, R133, RZ, P0 ;  /* 0x000000ff85427207 */ /* 0x002fe20000000000 */
[----:B------:R1:W-:Y:S01]  /*73f0*/  STL [R1+0x2f4], R67 ;  /* 0x0002f44301007387 */ /* 0x0003e20000100800 */
[----:B--2---:R-:W-:-:S03]  /*7400*/  SEL R79, R134, RZ, P0 ;  /* 0x000000ff864f7207 */ /* 0x004fc60000000000 */
[----:B------:R2:W-:Y:S01]  /*7410*/  STL [R1+0x2f8], R66 ;  /* 0x0002f84201007387 */ /* 0x0005e20000100800 */
[----:B------:R-:W-:Y:S02]  /*7420*/  SEL R146, RZ, 0x4, P5 ;  /* 0x00000004ff927807 */ /* 0x000fe40002800000 */
[----:B-1----:R-:W-:Y:S01]  /*7430*/  SEL R67, R135, RZ, P0 ;  /* 0x000000ff87437207 */ /* 0x002fe20000000000 */
[----:B------:R1:W-:Y:S01]  /*7440*/  STL [R1+0x2fc], R79 ;  /* 0x0002fc4f01007387 */ /* 0x0003e20000100800 */
[----:B------:R-:W-:Y:S02]  /*7450*/  ISETP.GE.AND P5, PT, R192, UR5, PT ;  /* 0x00000005c0007c0c */ /* 0x000fe4000bfa6270 */
[----:B--2---:R-:W-:Y:S01]  /*7460*/  SEL R66, R136, RZ, P0 ;  /* 0x000000ff88427207 */ /* 0x004fe20000000000 */
[----:B------:R2:W-:Y:S01]  /*7470*/  STL [R1+0x300], R67 ;  /* 0x0003004301007387 */ /* 0x0005e20000100800 */
[----:B------:R-:W-:-:S03]  /*7480*/  SEL R148, RZ, 0x4, P5 ;  /* 0x00000004ff947807 */ /* 0x000fc60002800000 */
[----:B------:R3:W-:Y:S01]  /*7490*/  STL [R1+0x304], R66 ;  /* 0x0003044201007387 */ /* 0x0007e20000100800 */
[----:B-1----:R-:W-:Y:S02]  /*74a0*/  SEL R79, R137, RZ, P0 ;  /* 0x000000ff894f7207 */ /* 0x002fe40000000000 */
[----:B--2---:R-:W-:-:S03]  /*74b0*/  SEL R67, R138, RZ, P0 ;  /* 0x000000ff8a437207 */ /* 0x004fc60000000000 */
[----:B------:R1:W-:Y:S01]  /*74c0*/  STL [R1+0x308], R79 ;  /* 0x0003084f01007387 */ /* 0x0003e20000100800 */
[----:B------:R-:W-:Y:S02]  /*74d0*/  ISETP.GE.AND P5, PT, R190, UR5, PT ;  /* 0x00000005be007c0c */ /* 0x000fe4000bfa6270 */
[----:B---3--:R-:W-:Y:S01]  /*74e0*/  SEL R66, R139, RZ, P0 ;  /* 0x000000ff8b427207 */ /* 0x008fe20000000000 */
[----:B------:R2:W-:Y:S01]  /*74f0*/  STL [R1+0x30c], R67 ;  /* 0x00030c4301007387 */ /* 0x0005e20000100800 */
[----:B------:R-:W-:Y:S02]  /*7500*/  SEL R150, RZ, 0x4, P5 ;  /* 0x00000004ff967807 */ /* 0x000fe40002800000 */
[----:B------:R-:W-:Y:S01]  /*7510*/  ISETP.GE.AND P5, PT, R188, UR5, PT ;  /* 0x00000005bc007c0c */ /* 0x000fe2000bfa6270 */
[----:B------:R3:W-:Y:S01]  /*7520*/  STL [R1+0x314], R66 ;  /* 0x0003144201007387 */ /* 0x0007e20000100800 */
[----:B-1----:R-:W-:Y:S02]  /*7530*/  SEL R79, R142, RZ, P0 ;  /* 0x000000ff8e4f7207 */ /* 0x002fe40000000000 */
[----:B--2---:R-:W-:-:S03]  /*7540*/  SEL R67, R143, RZ, P0 ;  /* 0x000000ff8f437207 */ /* 0x004fc60000000000 */
[----:B------:R1:W-:Y:S01]  /*7550*/  STL [R1+0x318], R79 ;  /* 0x0003184f01007387 */ /* 0x0003e20000100800 */
[----:B---3--:R-:W-:-:S03]  /*7560*/  SEL R66, R144, RZ, P0 ;  /* 0x000000ff90427207 */ /* 0x008fc60000000000 */
        /* <DEDUP_REMOVED lines=18> */
[----:B------:R-:W-:-:S03]  /*7690*/  ISETP.GE.AND P5, PT, R182, UR5, PT ;  /* 0x00000005b6007c0c */ /* 0x000fc6000bfa6270 */
        /* <DEDUP_REMOVED lines=10> */
[----:B------:R-:W-:Y:S02]  /*7740*/  SEL R160, RZ, 0x4, P5 ;  /* 0x00000004ffa07807 */ /* 0x000fe40002800000 */
[----:B--2---:R-:W-:Y:S01]  /*7750*/  SEL R67, R155, RZ, P0 ;  /* 0x000000ff9b437207 */ /* 0x004fe20000000000 */
[----:B------:R1:W-:Y:S01]  /*7760*/  STL [R1+0x348], R79 ;  /* 0x0003484f01007387 */ /* 0x0003e20000100800 */
[----:B------:R-:W-:Y:S02]  /*7770*/  ISETP.GE.AND P5, PT, R178, UR5, PT ;  /* 0x00000005b2007c0c */ /* 0x000fe4000bfa6270 */
[----:B---3--:R-:W-:Y:S01]  /*7780*/  SEL R66, R156, RZ, P0 ;  /* 0x000000ff9c427207 */ /* 0x008fe20000000000 */
[----:B------:R2:W-:Y:S01]  /*7790*/  STL [R1+0x34c], R67 ;  /* 0x00034c4301007387 */ /* 0x0005e20000100800 */
[----:B------:R-:W-:-:S02]  /*77a0*/  SEL R162, RZ, 0x4, P5 ;  /* 0x00000004ffa27807 */ /* 0x000fc40002800000 */
        /* <DEDUP_REMOVED lines=23> */
[----:B------:R2:W-:Y:S04]  /*7920*/  STL [R1+0x370], R67 ;  /* 0x0003704301007387 */ /* 0x0005e80000100800 */
[----:B------:R3:W-:Y:S01]  /*7930*/  STL [R1+0x374], R66 ;  /* 0x0003744201007387 */ /* 0x0007e20000100800 */
[----:B-1----:R-:W-:Y:S02]  /*7940*/  SEL R79, R166, RZ, P0 ;  /* 0x000000ffa64f7207 */ /* 0x002fe40000000000 */
[----:B--2---:R-:W-:-:S03]  /*7950*/  SEL R67, R167, RZ, P0 ;  /* 0x000000ffa7437207 */ /* 0x004fc60000000000 */
[----:B------:R1:W-:Y:S01]  /*7960*/  STL [R1+0x37c], R79 ;  /* 0x00037c4f01007387 */ /* 0x0003e20000100800 */
[----:B---3--:R-:W-:-:S03]  /*7970*/  SEL R66, R168, RZ, P0 ;  /* 0x000000ffa8427207 */ /* 0x008fc60000000000 */
[----:B------:R2:W-:Y:S04]  /*7980*/  STL [R1+0x384], R67 ;  /* 0x0003844301007387 */ /* 0x0005e80000100800 */
[----:B------:R3:W-:Y:S01]  /*7990*/  STL [R1+0x38c], R66 ;  /* 0x00038c4201007387 */ /* 0x0007e20000100800 */
[----:B-1----:R-:W-:Y:S01]  /*79a0*/  IMAD R79, R8, UR6, RZ ;  /* 0x00000006084f7c24 */ /* 0x002fe2000f8e02ff */
[----:B--2---:R-:W-:Y:S02]  /*79b0*/  SEL R67, R169, RZ, P0 ;  /* 0x000000ffa9437207 */ /* 0x004fe40000000000 */
[----:B---3--:R-:W-:-:S03]  /*79c0*/  SEL R66, R170, RZ, P0 ;  /* 0x000000ffaa427207 */ /* 0x008fc60000000000 */
[----:B------:R-:W-:Y:S04]  /*79d0*/  STL [R1+0x388], R67 ;  /* 0x0003884301007387 */ /* 0x000fe80000100800 */
[----:B------:R-:W-:Y:S04]  /*79e0*/  STL [R1+0x2dc], R79 ;  /* 0x0002dc4f01007387 */ /* 0x000fe80000100800 */
[----:B------:R1:W-:Y:S01]  /*79f0*/  STL [R1+0x380], R66 ;  /* 0x0003804201007387 */ /* 0x0003e20000100800 */
[----:B------:R-:W-:Y:S02]  /*7a00*/  ISETP.NE.U32.AND P5, PT, R58, RZ, PT ;  /* 0x000000ff3a00720c */ /* 0x000fe40003fa5070 */
[----:B-1----:R-:W-:-:S04]  /*7a10*/  LEA R66, P0, R79, R40, 0x2 ;  /* 0x000000284f427211 */ /* 0x002fc800078010ff */
[----:B------:R-:W-:Y:S01]  /*7a20*/  LEA.HI.X.SX32 R67, R79, R5, 0x2, P0 ;  /* 0x000000054f437211 */ /* 0x000fe200000f16ff */
[----:B------:R-:W-:-:S05]  /*7a30*/  IMAD R79, R59, UR6, RZ ;  /* 0x000000063b4f7c24 */ /* 0x000fca000f8e02ff */
[----:B------:R-:W-:-:S04]  /*7a40*/  LEA R58, P0, R79, R40, 0x2 ;  /* 0x000000284f3a7211 */ /* 0x000fc800078010ff */
[----:B------:R-:W-:Y:S02]  /*7a50*/  LEA.HI.X.SX32 R59, R79, R5, 0x2, P0 ;  /* 0x000000054f3b7211 */ /* 0x000fe400000f16ff */
[----:B------:R-:W-:Y:S02]  /*7a60*/  ISETP.NE.U32.AND P0, PT, R32, RZ, PT ;  /* 0x000000ff2000720c */ /* 0x000fe40003f05070 */
[-C--:B------:R-:W-:Y:S01]  /*7a70*/  LEA R32, P6, R78, R40.reuse, 0x2 ;  /* 0x000000284e207211 */ /* 0x080fe200078c10ff */
[----:B------:R-:W-:Y:S01]  /*7a80*/  STL [R1+0x2cc], R79 ;  /* 0x0002cc4f01007387 */ /* 0x000fe20000100800 */
[----:B------:R-:W-:Y:S01]  /*7a90*/  ISETP.NE.U32.AND P4, PT, R33, RZ, PT ;  /* 0x000000ff2100720c */ /* 0x000fe20003f85070 */
[----:B------:R-:W-:Y:S01]  /*7aa0*/  IMAD R8, R30, R31, RZ ;  /* 0x0000001f1e087224 */ /* 0x000fe200078e02ff */
[----:B------:R-:W-:Y:S01]  /*7ab0*/  LEA.HI.X.SX32 R33, R78, R5, 0x2, P6 ;  /* 0x000000054e217211 */ /* 0x000fe200030f16ff */
[----:B------:R1:W-:Y:S01]  /*7ac0*/  STL [R1+0x2b4], R78 ;  /* 0x0002b44e01007387 */ /* 0x0003e20000100800 */
[----:B------:R-:W-:-:S04]  /*7ad0*/  LEA R30, P6, R19, R40, 0x2 ;  /* 0x00000028131e7211 */ /* 0x000fc800078c10ff */
[-C--:B------:R-:W-:Y:S01]  /*7ae0*/  LEA.HI.X.SX32 R31, R19, R5.reuse, 0x2, P6 ;  /* 0x00000005131f7211 */ /* 0x080fe200030f16ff */
[----:B-1----:R-:W-:Y:S01]  /*7af0*/  IMAD R78, R18, UR6, RZ ;  /* 0x00000006124e7c24 */ /* 0x002fe2000f8e02ff */
[----:B------:R1:W-:Y:S04]  /*7b00*/  STL [R1+0x2a0], R19 ;  /* 0x0002a01301007387 */ /* 0x0003e80000100800 */
[----:B------:R-:W-:Y:S01]  /*7b10*/  LEA R18, P6, R78, R40, 0x2 ;  /* 0x000000284e127211 */ /* 0x000fe200078c10ff */
[----:B------:R2:W-:Y:S01]  /*7b20*/  STL [R1+0x290], R78 ;  /* 0x0002904e01007387 */ /* 0x0005e20000100800 */
[----:B------:R-:W-:Y:S02]  /*7b30*/  IMAD R120, R4, R10, RZ ;  /* 0x0000000a04787224 */ /* 0x000fe400078e02ff */
[----:B-1----:R-:W-:Y:S01]  /*7b40*/  LEA.HI.X.SX32 R19, R78, R5, 0x2, P6 ;  /* 0x000000054e137211 */ /* 0x002fe200030f16ff */
[----:B--2---:R-:W-:-:S02]  /*7b50*/  IMAD R78, R55, UR6, RZ ;  /* 0x00000006374e7c24 */ /* 0x004fc4000f8e02ff */
[----:B------:R-:W-:-:S03]  /*7b60*/  IMAD R136, R10, 0x2, R120 ;  /* 0x000000020a887824 */ /* 0x000fc600078e0278 */
[----:B------:R-:W-:Y:S01]  /*7b70*/  LEA R100, P6, R78, R40, 0x2 ;  /* 0x000000284e647211 */ /* 0x000fe200078c10ff */
[----:B------:R1:W-:Y:S01]  /*7b80*/  STL [R1+0x288], R78 ;  /* 0x0002884e01007387 */ /* 0x0003e20000100800 */
[----:B------:R-:W-:Y:S02]  /*7b90*/  IMAD R127, R10, 0x2, R136 ;  /* 0x000000020a7f7824 */ /* 0x000fe400078e0288 */
[----:B------:R-:W-:Y:S01]  /*7ba0*/  LEA.HI.X.SX32 R101, R78, R5, 0x2, P6 ;  /* 0x000000054e657211 */ /* 0x000fe200030f16ff */
[----:B------:R-:W-:Y:S02]  /*7bb0*/  IMAD R110, R53, UR6, RZ ;  /* 0x00000006356e7c24 */ /* 0x000fe4000f8e02ff */
[----:B------:R-:W-:Y:S02]  /*7bc0*/  IMAD R126, R10, 0x2, R127 ;  /* 0x000000020a7e7824 */ /* 0x000fe400078e027f */
[----:B-1----:R-:W-:Y:S02]  /*7bd0*/  IMAD R78, R54, UR6, RZ ;  /* 0x00000006364e7c24 */ /* 0x002fe4000f8e02ff */
[----:B------:R-:W-:-:S03]  /*7be0*/  IMAD R146, R10, 0x2, R126 ;  /* 0x000000020a927824 */ /* 0x000fc600078e027e */
[CC--:B------:R-:W-:Y:S01]  /*7bf0*/  LEA R88, P6, R78.reuse, R40.reuse, 0x2 ;  /* 0x000000284e587211 */ /* 0x0c0fe200078c10ff */
[----:B------:R1:W-:Y:S03]  /*7c00*/  STL [R1+0x274], R78 ;  /* 0x0002744e01007387 */ /* 0x0003e60000100800 */
[-C--:B------:R-:W-:Y:S01]  /*7c10*/  LEA.HI.X.SX32 R89, R78, R5.reuse, 0x2, P6 ;  /* 0x000000054e597211 */ /* 0x080fe200030f16ff */
[----:B------:R-:W-:Y:S01]  /*7c20*/  IMAD R209, R10, 0x2, R146 ;  /* 0x000000020ad17824 */ /* 0x000fe200078e0292 */
[----:B------:R2:W-:Y:S01]  /*7c30*/  STL [R1+0x270], R110 ;  /* 0x0002706e01007387 */ /* 0x0005e20000100800 */
[----:B-1----:R-:W-:Y:S02]  /*7c40*/  LEA R78, P6, R110, R40, 0x2 ;  /* 0x000000286e4e7211 */ /* 0x002fe400078c10ff */
[----:B------:R-:W-:Y:S02]  /*7c50*/  IMAD R208, R10, 0x2, R209 ;  /* 0x000000020ad07824 */ /* 0x000fe400078e02d1 */
[----:B------:R-:W-:Y:S01]  /*7c60*/  LEA.HI.X.SX32 R79, R110, R5, 0x2, P6 ;  /* 0x000000056e4f7211 */ /* 0x000fe200030f16ff */
[----:B--2---:R-:W-:-:S02]  /*7c70*/  IMAD R110, R52, UR6, RZ ;  /* 0x00000006346e7c24 */ /* 0x004fc4000f8e02ff */
[----:B------:R-:W-:-:S03]  /*7c80*/  IMAD R195, R10, 0x2, R208 ;  /* 0x000000020ac37824 */ /* 0x000fc600078e02d0 */
[----:B------:R-:W-:Y:S01]  /*7c90*/  LEA R54, P6, R110, R40, 0x2 ;  /* 0x000000286e367211 */ /* 0x000fe200078c10ff */
[----:B------:R1:W-:Y:S01]  /*7ca0*/  STL [R1+0x26c], R110 ;  /* 0x00026c6e01007387 */ /* 0x0003e20000100800 */
[----:B------:R-:W-:Y:S02]  /*7cb0*/  IMAD R194, R10, 0x2, R195 ;  /* 0x000000020ac27824 */ /* 0x000fe400078e02c3 */
[----:B------:R-:W-:Y:S02]  /*7cc0*/  LEA.HI.X.SX32 R55, R110, R5, 0x2, P6 ;  /* 0x000000056e377211 */ /* 0x000fe400030f16ff */
[C---:B------:R-:W-:Y:S02]  /*7cd0*/  IMAD R193, R10.reuse, 0x2, R194 ;  /* 0x000000020ac17824 */ /* 0x040fe400078e02c2 */
[----:B-1----:R-:W-:Y:S02]  /*7ce0*/  IMAD R110, R41, UR6, RZ ;  /* 0x00000006296e7c24 */ /* 0x002fe4000f8e02ff */
[----:B------:R-:W-:-:S03]  /*7cf0*/  IMAD R141, R10, 0x2, R193 ;  /* 0x000000020a8d7824 */ /* 0x000fc600078e02c1 */
[----:B------:R-:W-:Y:S01]  /*7d00*/  LEA R52, P6, R110, R40, 0x2 ;  /* 0x000000286e347211 */ /* 0x000fe200078c10ff */
[----:B------:R-:W-:-:S03]  /*7d10*/  IMAD R140, R10, 0x2, R141 ;  /* 0x000000020a8c7824 */ /* 0x000fc600078e028d */
[-C--:B------:R-:W-:Y:S02]  /*7d20*/  LEA.HI.X.SX32 R53, R110, R5.reuse, 0x2, P6 ;  /* 0x000000056e357211 */ /* 0x080fe400030f16ff */
[C---:B------:R-:W-:Y:S01]  /*7d30*/  LEA R40, P6, R15.reuse, R40, 0x2 ;  /* 0x000000280f287211 */ /* 0x040fe200078c10ff */
[----:B------:R-:W-:Y:S03]  /*7d40*/  STL [R1+0x268], R110 ;  /* 0x0002686e01007387 */ /* 0x000fe60000100800 */
[----:B------:R-:W-:Y:S01]  /*7d50*/  LEA.HI.X.SX32 R41, R15, R5, 0x2, P6 ;  /* 0x000000050f297211 */ /* 0x000fe200030f16ff */
[----:B------:R1:W-:Y:S01]  /*7d60*/  STL [R1+0x264], R15 ;  /* 0x0002640f01007387 */ /* 0x0003e20000100800 */
[----:B------:R-:W-:-:S04]  /*7d70*/  LEA R192, P6, R8, UR8, 0x2 ;  /* 0x0000000808c07c11 */ /* 0x000fc8000f8c10ff */
[----:B------:R-:W-:Y:S01]  /*7d80*/  LEA.HI.X.SX32 R5, R8, UR9, 0x2, P6 ;  /* 0x0000000908057c11 */ /* 0x000fe2000b0f16ff */
[----:B-1----:R-:W-:-:S05]  /*7d90*/  IMAD R15, R10, 0x2, R140 ;  /* 0x000000020a0f7824 */ /* 0x002fca00078e028c */
[----:B------:R-:W-:-:S04]  /*7da0*/  LEA R178, P6, R15, R192, 0x2 ;  /* 0x000000c00fb27211 */ /* 0x000fc800078c10ff */
[----:B------:R-:W-:Y:S01]  /*7db0*/  LEA.HI.X.SX32 R179, R15, R5, 0x2, P6 ;  /* 0x000000050fb37211 */ /* 0x000fe200030f16ff */
[----:B------:R-:W-:-:S05]  /*7dc0*/  IMAD R15, R10, 0x2, R15 ;  /* 0x000000020a0f7824 */ /* 0x000fca00078e020f */
        /* <DEDUP_REMOVED lines=150> */
[CC--:B------:R-:W-:Y:S02]  /*8730*/  LEA R152, P6, R15.reuse, R192.reuse, 0x2 ;  /* 0x000000c00f987211 */ /* 0x0c0fe400078c10ff */
[----:B------:R-:W-:Y:S02]  /*8740*/  LOP3.LUT R6, R6, 0xfffffffe, RZ, 0xc0, !PT ;  /* 0xfffffffe06067812 */ /* 0x000fe400078ec0ff */
[-C--:B------:R-:W-:Y:S02]  /*8750*/  LEA.HI.X.SX32 R153, R15, R5.reuse, 0x2, P6 ;  /* 0x000000050f997211 */ /* 0x080fe400030f16ff */
[----:B------:R-:W-:Y:S01]  /*8760*/  LEA R124, P6, R120, R192, 0x2 ;  /* 0x000000c0787c7211 */ /* 0x000fe200078c10ff */
[----:B------:R-:W-:Y:S01]  /*8770*/  STL.64 [R1+0x5b0], R8 ;  /* 0x0005b00801007387 */ /* 0x000fe20000100a00 */
[----:B------:R-:W-:Y:S02]  /*8780*/  @P3 LOP3.LUT R6, R6, 0x1, RZ, 0xfc, !PT ;  /* 0x0000000106063812 */ /* 0x000fe400078efcff */
[----:B------:R-:W-:Y:S01]  /*8790*/  LEA.HI.X.SX32 R125, R120, R5, 0x2, P6 ;  /* 0x00000005787d7211 */ /* 0x000fe200030f16ff */
[----:B------:R1:W-:Y:S01]  /*87a0*/  STL [R1+0x570], R120 ;  /* 0x0005707801007387 */ /* 0x0003e20000100800 */
[----:B------:R-:W-:-:S02]  /*87b0*/  LOP3.LUT R6, R6, 0xfffffffd, RZ, 0xc0, !PT ;  /* 0xfffffffd06067812 */ /* 0x000fc400078ec0ff */
[----:B------:R-:W-:Y:S02]  /*87c0*/  ISETP.NE.U32.AND P3, PT, R112, RZ, PT ;  /* 0x000000ff7000720c */ /* 0x000fe40003f65070 */
[----:B-1----:R-:W-:-:S04]  /*87d0*/  LEA R120, P6, R136, R192, 0x2 ;  /* 0x000000c088787211 */ /* 0x002fc800078c10ff */
[-C--:B------:R-:W-:Y:S02]  /*87e0*/  LEA.HI.X.SX32 R121, R136, R5.reuse, 0x2, P6 ;  /* 0x0000000588797211 */ /* 0x080fe400030f16ff */
[-C--:B------:R-:W-:Y:S02]  /*87f0*/  LEA R112, P6, R127, R192.reuse, 0x2 ;  /* 0x000000c07f707211 */ /* 0x080fe400078c10ff */
[----:B------:R-:W-:Y:S01]  /*8800*/  @P2 LOP3.LUT R6, R6, 0x2, RZ, 0xfc, !PT ;  /* 0x0000000206062812 */ /* 0x000fe200078efcff */
[----:B------:R1:W-:Y:S01]  /*8810*/  STL [R1+0x260], R136 ;  /* 0x0002608801007387 */ /* 0x0003e20000100800 */
[----:B------:R-:W-:Y:S02]  /*8820*/  ISETP.NE.U32.AND P2, PT, R113, RZ, PT ;  /* 0x000000ff7100720c */ /* 0x000fe40003f45070 */
[----:B------:R-:W-:Y:S01]  /*8830*/  LEA.HI.X.SX32 R113, R127, R5, 0x2, P6 ;  /* 0x000000057f717211 */ /* 0x000fe200030f16ff */
[----:B------:R-:W-:Y:S01]  /*8840*/  STL [R1+0x214], R127 ;  /* 0x0002147f01007387 */ /* 0x000fe20000100800 */
[----:B-1----:R-:W-:-:S03]  /*8850*/  LEA R136, P6, R126, R192, 0x2 ;  /* 0x000000c07e887211 */ /* 0x002fc600078c10ff */
[----:B------:R1:W-:Y:S01]  /*8860*/  STL [R1+0x1c8], R126 ;  /* 0x0001c87e01007387 */ /* 0x0003e20000100800 */
[----:B------:R-:W-:-:S03]  /*8870*/  LEA.HI.X.SX32 R137, R126, R5, 0x2, P6 ;  /* 0x000000057e897211 */ /* 0x000fc600030f16ff */
[----:B------:R2:W-:Y:S01]  /*8880*/  STL [R1+0x394], R146 ;  /* 0x0003949201007387 */ /* 0x0005e20000100800 */
[----:B-1----:R-:W-:-:S04]  /*8890*/  LEA R126, P6, R146, R192, 0x2 ;  /* 0x000000c0927e7211 */ /* 0x002fc800078c10ff */
[----:B------:R-:W-:Y:S02]  /*88a0*/  LEA.HI.X.SX32 R127, R146, R5, 0x2, P6 ;  /* 0x00000005927f7211 */ /* 0x000fe400030f16ff */
[----:B--2---:R-:W-:-:S04]  /*88b0*/  LEA R146, P6, R209, R192, 0x2 ;  /* 0x000000c0d1927211 */ /* 0x004fc800078c10ff */
[----:B------:R-:W-:Y:S02]  /*88c0*/  LEA.HI.X.SX32 R147, R209, R5, 0x2, P6 ;  /* 0x00000005d1937211 */ /* 0x000fe400030f16ff */
[----:B------:R-:W-:-:S04]  /*88d0*/  LEA R226, P6, R208, R192, 0x2 ;  /* 0x000000c0d0e27211 */ /* 0x000fc800078c10ff */
[----:B------:R-:W-:Y:S02]  /*88e0*/  LEA.HI.X.SX32 R227, R208, R5, 0x2, P6 ;  /* 0x00000005d0e37211 */ /* 0x000fe400030f16ff */
[----:B------:R-:W-:-:S04]  /*88f0*/  LEA R224, P6, R195, R192, 0x2 ;  /* 0x000000c0c3e07211 */ /* 0x000fc800078c10ff */
[-C--:B------:R-:W-:Y:S02]  /*8900*/  LEA.HI.X.SX32 R225, R195, R5.reuse, 0x2, P6 ;  /* 0x00000005c3e17211 */ /* 0x080fe400030f16ff */
[C---:B------:R-:W-:Y:S01]  /*8910*/  LEA R210, P6, R194.reuse, R192, 0x2 ;  /* 0x000000c0c2d27211 */ /* 0x040fe200078c10ff */
[----:B------:R-:W-:Y:S03]  /*8920*/  STL [R1+0x168], R209 ;  /* 0x000168d101007387 */ /* 0x000fe60000100800 */
[----:B------:R-:W-:Y:S01]  /*8930*/  LEA.HI.X.SX32 R211, R194, R5, 0x2, P6 ;  /* 0x00000005c2d37211 */ /* 0x000fe200030f16ff */
[----:B------:R1:W-:Y:S01]  /*8940*/  STL [R1+0x164], R208 ;  /* 0x000164d001007387 */ /* 0x0003e20000100800 */
[----:B------:R-:W-:-:S03]  /*8950*/  LOP3.LUT R6, R6, 0xffffffef, RZ, 0xc0, !PT ;  /* 0xffffffef06067812 */ /* 0x000fc600078ec0ff */
[----:B------:R-:W-:Y:S01]  /*8960*/  STL [R1+0x160], R195 ;  /* 0x000160c301007387 */ /* 0x000fe20000100800 */
[----:B-1----:R-:W-:-:S03]  /*8970*/  LEA R208, P6, R193, R192, 0x2 ;  /* 0x000000c0c1d07211 */ /* 0x002fc600078c10ff */
[----:B------:R1:W-:Y:S01]  /*8980*/  STL [R1+0x15c], R194 ;  /* 0x00015cc201007387 */ /* 0x0003e20000100800 */
[----:B------:R-:W-:-:S03]  /*8990*/  LEA.HI.X.SX32 R209, R193, R5, 0x2, P6 ;  /* 0x00000005c1d17211 */ /* 0x000fc600030f16ff */
[----:B------:R-:W-:Y:S01]  /*89a0*/  STL [R1+0x158], R193 ;  /* 0x000158c101007387 */ /* 0x000fe20000100800 */
[----:B------:R-:W-:-:S03]  /*89b0*/  @P1 LOP3.LUT R6, R6, 0x10, RZ, 0xfc, !PT ;  /* 0x0000001006061812 */ /* 0x000fc600078efcff */
[----:B------:R2:W-:Y:S01]  /*89c0*/  STL [R1+0x154], R141 ;  /* 0x0001548d01007387 */ /* 0x0005e20000100800 */
[----:B-1----:R-:W-:-:S03]  /*89d0*/  LEA R194, P6, R141, R192, 0x2 ;  /* 0x000000c08dc27211 */ /* 0x002fc600078c10ff */
[----:B------:R1:W-:Y:S01]  /*89e0*/  STL [R1+0x150], R140 ;  /* 0x0001508c01007387 */ /* 0x0003e20000100800 */
[----:B------:R-:W-:Y:S02]  /*89f0*/  ISETP.NE.U32.AND P1, PT, R240, RZ, PT ;  /* 0x000000fff000720c */ /* 0x000fe40003f25070 */
[----:B------:R-:W-:Y:S01]  /*8a00*/  LEA.HI.X.SX32 R195, R141, R5, 0x2, P6 ;  /* 0x000000058dc37211 */ /* 0x000fe200030f16ff */
[----:B------:R-:W3:Y:S04]  /*8a10*/  LDL.LU R15, [R1+0x8c] ;  /* 0x00008c00010f7983 */ /* 0x000ee80000300800 */
[----:B--2---:R-:W2:Y:S04]  /*8a20*/  LDL.LU R141, [R1+0x88] ;  /* 0x00008800018d7983 */ /* 0x004ea80000300800 */
[----:B------:R-:W4:Y:S01]  /*8a30*/  LDL.LU R240, [R1+0x90] ;  /* 0x0000900001f07983 */ /* 0x000f220000300800 */
[----:B------:R-:W1:Y:S01]  /*8a40*/  S2UR UR4, SR_CgaCtaId ;  /* 0x00000000000479c3 */ /* 0x000e620000008800 */
[----:B------:R-:W-:-:S04]  /*8a50*/  LOP3.LUT R6, R6, 0xfffffffb, RZ, 0xc0, !PT ;  /* 0xfffffffb06067812 */ /* 0x000fc800078ec0ff */
[----:B------:R-:W-:Y:S02]  /*8a60*/  @P2 LOP3.LUT R6, R6, 0x4, RZ, 0xfc, !PT ;  /* 0x0000000406062812 */ /* 0x000fe400078efcff */
[----:B------:R-:W-:Y:S01]  /*8a70*/  ISETP.NE.U32.AND P2, PT, R12, RZ, PT ;  /* 0x000000ff0c00720c */ /* 0x000fe20003f45070 */
[----:B------:R-:W-:Y:S01]  /*8a80*/  ULDC.64 UR16, c[0x0][0x208] ;  /* 0x0000820000107ab9 */ /* 0x000fe20000000a00 */
[----:B------:R-:W-:Y:S01]  /*8a90*/  LEA R192, P6, R140, R192, 0x2 ;  /* 0x000000c08cc07211 */ /* 0x000fe200078c10ff */
[----:B-1----:R-:W-:-:S06]  /*8aa0*/  ULEA UR7, UR4, UR7, 0x18 ;  /* 0x0000000704077291 */ /* 0x002fcc000f8ec03f */
[----:B------:R-:W-:Y:S01]  /*8ab0*/  VIADD R12, R3, UR7 ;  /* 0x00000007030c7c36 */ /* 0x000fe20008000000 */
[----:B------:R-:W-:-:S04]  /*8ac0*/  LEA.HI.X.SX32 R193, R140, R5, 0x2, P6 ;  /* 0x000000058cc17211 */ /* 0x000fc800030f16ff */
[----:B------:R-:W-:Y:S01]  /*8ad0*/  @!PT LDS RZ, [RZ] ;  /* 0x00000000fffff984 */ /* 0x000fe20000000800 */
[----:B------:R-:W-:Y:S01]  /*8ae0*/  @!PT LDS RZ, [RZ] ;  /* 0x00000000fffff984 */ /* 0x000fe20000000800 */
[----:B------:R-:W-:Y:S01]  /*8af0*/  @!PT LDS RZ, [RZ] ;  /* 0x00000000fffff984 */ /* 0x000fe20000000800 */
[----:B------:R-:W-:Y:S01]  /*8b00*/  LDGSTS.E [R12], desc[UR16][R124.64], P2 ;  /* 0x000000007c0c7fae */ /* 0x000fe20009121850 */
[----:B------:R-:W-:-:S03]  /*8b10*/  ISETP.NE.U32.AND P6, PT, R14, RZ, PT ;  /* 0x000000ff0e00720c */ /* 0x000fc60003fc5070 */
[----:B------:R-:W-:Y:S01]  /*8b20*/  LDGSTS.E [R12+0x8], desc[UR16][R120.64], P1 ;  /* 0x00008000780c7fae */ /* 0x000fe20008921850 */
[----:B------:R-:W-:Y:S02]  /*8b30*/  LOP3.LUT P1, RZ, R6, 0x10, RZ, 0xc0, !PT ;  /* 0x0000001006ff7812 */ /* 0x000fe4000782c0ff */
[----:B------:R-:W-:Y:S01]  /*8b40*/  ISETP.NE.U32.AND P2, PT, R13, RZ, PT ;  /* 0x000000ff0d00720c */ /* 0x000fe20003f45070 */
[----:B------:R-:W3:Y:S01]  /*8b50*/  LDL.LU R5, [R1+0xb4] ;  /* 0x0000b40001057983 */ /* 0x000ee20000300800 */
[----:B------:R-:W-:-:S05]  /*8b60*/  LOP3.LUT R8, R3, 0x10, RZ, 0x3c, !PT ;  /* 0x0000001003087812 */ /* 0x000fca00078e3cff */
[----:B------:R-:W-:Y:S02]  /*8b70*/  VIADD R13, R8, UR7 ;  /* 0x00000007080d7c36 */ /* 0x000fe40008000000 */
[----:B------:R-:W3:Y:S04]  /*8b80*/  LDL.LU R8, [R1+0xb0] ;  /* 0x0000b00001087983 */ /* 0x000ee80000300800 */
[----:B------:R-:W-:Y:S04]  /*8b90*/  LDGSTS.E [R12+0x2000], desc[UR16][R118.64], P1 ;  /* 0x02000000760c7fae */ /* 0x000fe80008921850 */
[----:B------:R-:W-:Y:S04]  /*8ba0*/  LDGSTS.E [R12+0x2008], desc[UR16][R130.64], P6 ;  /* 0x02008000820c7fae */ /* 0x000fe8000b121850 */
[----:B------:R-:W-:Y:S04]  /*8bb0*/  LDGSTS.E [R12+0x4000], desc[UR16][R116.64], P2 ;  /* 0x04000000740c7fae */ /* 0x000fe80009121850 */
[----:B------:R-:W-:Y:S04]  /*8bc0*/  LDGSTS.E [R12+0x4008], desc[UR16][R132.64], P5 ;  /* 0x04008000840c7fae */ /* 0x000fe8000a921850 */
[----:B------:R-:W-:Y:S01]  /*8bd0*/  LDGSTS.E [R12+0x6000], desc[UR16][R114.64], P4 ;  /* 0x06000000720c7fae */ /* 0x000fe2000a121850 */
[----:B------:R-:W-:-:S03]  /*8be0*/  ISETP.NE.U32.AND P4, PT, R248, RZ, PT ;  /* 0x000000fff800720c */ /* 0x000fc60003f85070 */
[----:B------:R-:W3:Y:S04]  /*8bf0*/  LDL.LU R9, [R1+0xac] ;  /* 0x0000ac0001097983 */ /* 0x000ee80000300800 */
[----:B------:R-:W3:Y:S04]  /*8c00*/  LDL.LU R140, [R1+0xa8] ;  /* 0x0000a800018c7983 */ /* 0x000ee80000300800 */
[----:B------:R-:W3:Y:S01]  /*8c10*/  LDL.LU R248, [R1+0x94] ;  /* 0x0000940001f87983 */ /* 0x000ee20000300800 */
[----:B------:R-:W-:Y:S02]  /*8c20*/  ISETP.NE.U32.AND P5, PT, R247, RZ, PT ;  /* 0x000000fff700720c */ /* 0x000fe40003fa5070 */
[----:B------:R-:W-:Y:S01]  /*8c30*/  ISETP.NE.U32.AND P6, PT, R246, RZ, PT ;  /* 0x000000fff600720c */ /* 0x000fe20003fc5070 */
[----:B------:R-:W-:Y:S01]  /*8c40*/  LDGSTS.E [R12+0x6008], desc[UR16][R134.64], P0 ;  /* 0x06008000860c7fae */ /* 0x000fe20008121850 */
[----:B------:R-:W-:-:S03]  /*8c50*/  ISETP.NE.U32.AND P2, PT, R245, RZ, PT ;  /* 0x000000fff500720c */ /* 0x000fc60003f45070 */
[----:B------:R-:W-:Y:S01]  /*8c60*/  LDGSTS.E [R13], desc[UR16][R112.64], P4 ;  /* 0x00000000700d7fae */ /* 0x000fe2000a121850 */
[----:B------:R-:W-:-:S05]  /*8c70*/  ISETP.NE.U32.AND P4, PT, R244, RZ, PT ;  /* 0x000000fff400720c */ /* 0x000fca0003f85070 */
[----:B------:R-:W-:Y:S01]  /*8c80*/  LDGSTS.E [R13+0x8], desc[UR16][R136.64], P5 ;  /* 0x00008000880d7fae */ /* 0x000fe2000a921850 */
[----:B------:R-:W-:-:S03]  /*8c90*/  ISETP.NE.U32.AND P5, PT, R243, RZ, PT ;  /* 0x000000fff300720c */ /* 0x000fc60003fa5070 */
[----:B------:R-:W-:Y:S01]  /*8ca0*/  LDGSTS.E [R13+0x2000], desc[UR16][R110.64], P6 ;  /* 0x020000006e0d7fae */ /* 0x000fe2000b121850 */
[----:B------:R-:W-:-:S03]  /*8cb0*/  ISETP.NE.U32.AND P6, PT, R242, RZ, PT ;  /* 0x000000fff200720c */ /* 0x000fc60003fc5070 */
[----:B------:R-:W-:Y:S01]  /*8cc0*/  LDGSTS.E [R13+0x2008], desc[UR16][R138.64], P2 ;  /* 0x020080008a0d7fae */ /* 0x000fe20009121850 */
[----:B------:R-:W-:-:S03]  /*8cd0*/  ISETP.NE.U32.AND P2, PT, R241, RZ, PT ;  /* 0x000000fff100720c */ /* 0x000fc60003f45070 */
[----:B------:R-:W3:Y:S04]  /*8ce0*/  LDL.LU R243, [R1+0xa4] ;  /* 0x0000a40001f37983 */ /* 0x000ee80000300800 */
[----:B------:R-:W3:Y:S04]  /*8cf0*/  LDL.LU R244, [R1+0xa0] ;  /* 0x0000a00001f47983 */ /* 0x000ee80000300800 */
[----:B------:R-:W-:Y:S04]  /*8d00*/  LDGSTS.E [R13+0x4000], desc[UR16][R122.64], P4 ;  /* 0x040000007a0d7fae */ /* 0x000fe8000a121850 */
[----:B------:R-:W-:Y:S04]  /*8d10*/  LDGSTS.E [R13+0x4008], desc[UR16][R142.64], P5 ;  /* 0x040080008e0d7fae */ /* 0x000fe8000a921850 */
[----:B------:R-:W-:Y:S04]  /*8d20*/  LDGSTS.E [R13+0x6000], desc[UR16][R128.64], P6 ;  /* 0x06000000800d7fae */ /* 0x000fe8000b121850 */
[----:B------:R-:W3:Y:S04]  /*8d30*/  LDL.LU R245, [R1+0x9c] ;  /* 0x00009c0001f57983 */ /* 0x000ee80000300800 */
[----:B------:R-:W-:Y:S01]  /*8d40*/  LDGSTS.E [R13+0x6008], desc[UR16][R144.64], P2 ;  /* 0x06008000900d7fae */ /* 0x000fe20009121850 */
[----:B--2---:R-:W-:-:S02]  /*8d50*/  ISETP.NE.U32.AND P2, PT, R141, RZ, PT ;  /* 0x000000ff8d00720c */ /* 0x004fc40003f45070 */
[----:B----4-:R-:W-:Y:S02]  /*8d60*/  ISETP.NE.U32.AND P5, PT, R240, RZ, PT ;  /* 0x000000fff000720c */ /* 0x010fe40003fa5070 */
[----:B------:R-:W2:Y:S04]  /*8d70*/  LDL.LU R240, [R1+0x98] ;  /* 0x0000980001f07983 */ /* 0x000ea80000300800 */
[----:B------:R-:W4:Y:S04]  /*8d80*/  LDL.LU R246, [R1+0xd4] ;  /* 0x0000d40001f67983 */ /* 0x000f280000300800 */
[----:B------:R-:W2:Y:S04]  /*8d90*/  LDL.LU R141, [R1+0xd0] ;  /* 0x0000d000018d7983 */ /* 0x000ea80000300800 */
[----:B------:R-:W4:Y:S01]  /*8da0*/  LDL.LU R247, [R1+0xcc] ;  /* 0x0000cc0001f77983 */ /* 0x000f220000300800 */
[----:B------:R-:W-:-:S05]  /*8db0*/  LOP3.LUT R14, R3, 0x20, RZ, 0x3c, !PT ;  /* 0x00000020030e7812 */ /* 0x000fca00078e3cff */
[----:B------:R-:W-:Y:S01]  /*8dc0*/  VIADD R14, R14, UR7 ;  /* 0x000000070e0e7c36 */ /* 0x000fe20008000000 */
[----:B---3--:R-:W-:Y:S02]  /*8dd0*/  ISETP.NE.U32.AND P6, PT, R15, RZ, PT ;  /* 0x000000ff0f00720c */ /* 0x008fe40003fc5070 */
[----:B------:R-:W-:-:S05]  /*8de0*/  LOP3.LUT R15, R3, 0x30, RZ, 0x3c, !PT ;  /* 0x00000030030f7812 */ /* 0x000fca00078e3cff */
[----:B------:R-:W-:Y:S01]  /*8df0*/  VIADD R15, R15, UR7 ;  /* 0x000000070f0f7c36 */ /* 0x000fe20008000000 */
[----:B------:R-:W-:Y:S02]  /*8e00*/  ISETP.NE.U32.AND P4, PT, R248, RZ, PT ;  /* 0x000000fff800720c */ /* 0x000fe40003f85070 */
[----:B------:R-:W3:Y:S11]  /*8e10*/  LDL.LU R248, [R1+0xc8] ;  /* 0x0000c80001f87983 */ /* 0x000ef60000300800 */
[----:B------:R-:W-:Y:S01]  /*8e20*/  LDGSTS.E [R14], desc[UR16][R126.64], P4 ;  /* 0x000000007e0e7fae */ /* 0x000fe2000a121850 */
[----:B------:R-:W-:-:S03]  /*8e30*/  ISETP.NE.U32.AND P4, PT, R252, RZ, PT ;  /* 0x000000fffc00720c */ /* 0x000fc60003f85070 */
[----:B------:R-:W-:Y:S01]  /*8e40*/  LDGSTS.E [R14+0x8], desc[UR16][R146.64], P5 ;  /* 0x00008000920e7fae */ /* 0x000fe2000a921850 */
        /* <DEDUP_REMOVED lines=11> */
[----:B------:R-:W-:Y:S01]  /*8f00*/  LDGSTS.E [R14+0x6000], desc[UR16][R230.64], P6 ;  /* 0x06000000e60e7fae */ /* 0x000fe2000b121850 */
[----:B------:R-:W-:-:S03]  /*8f10*/  ISETP.NE.U32.AND P6, PT, R9, RZ, PT ;  /* 0x000000ff0900720c */ /* 0x000fc60003fc5070 */
[----:B------:R-:W-:Y:S01]  /*8f20*/  LDGSTS.E [R14+0x6008], desc[UR16][R228.64], P2 ;  /* 0x06008000e40e7fae */ /* 0x000fe20009121850 */
[----:B------:R-:W-:-:S03]  /*8f30*/  ISETP.NE.U32.AND P2, PT, R140, RZ, PT ;  /* 0x000000ff8c00720c */ /* 0x000fc60003f45070 */
[----:B------:R-:W-:Y:S01]  /*8f40*/  LDGSTS.E [R15], desc[UR16][R226.64], P4 ;  /* 0x00000000e20f7fae */ /* 0x000fe2000a121850 */
[----:B------:R-:W-:-:S03]  /*8f50*/  ISETP.NE.U32.AND P4, PT, R243, RZ, PT ;  /* 0x000000fff300720c */ /* 0x000fc60003f85070 */
[----:B------:R-:W-:Y:S01]  /*8f60*/  LDGSTS.E [R15+0x8], desc[UR16][R224.64], P5 ;  /* 0x00008000e00f7fae */ /* 0x000fe2000a921850 */
[----:B------:R-:W-:-:S03]  /*8f70*/  ISETP.NE.U32.AND P5, PT, R244, RZ, PT ;  /* 0x000000fff400720c */ /* 0x000fc60003fa5070 */
[----:B------:R-:W3:Y:S04]  /*8f80*/  LDL.LU R9, [R1+0xbc] ;  /* 0x0000bc0001097983 */ /* 0x000ee80000300800 */
[----:B------:R-:W3:Y:S04]  /*8f90*/  LDL.LU R140, [R1+0xb8] ;  /* 0x0000b800018c7983 */ /* 0x000ee80000300800 */
[----:B------:R-:W3:Y:S04]  /*8fa0*/  LDL.LU R250, [R1+0x114] ;  /* 0x0001140001fa7983 */ /* 0x000ee80000300800 */
[----:B------:R-:W3:Y:S04]  /*8fb0*/  LDL.LU R251, [R1+0x110] ;  /* 0x0001100001fb7983 */ /* 0x000ee80000300800 */
[----:B------:R-:W-:Y:S04]  /*8fc0*/  LDGSTS.E [R15+0x2000], desc[UR16][R222.64], P6 ;  /* 0x02000000de0f7fae */ /* 0x000fe8000b121850 */
[----:B------:R-:W-:Y:S04]  /*8fd0*/  LDGSTS.E [R15+0x2008], desc[UR16][R220.64], P2 ;  /* 0x02008000dc0f7fae */ /* 0x000fe80009121850 */
[----:B------:R-:W-:Y:S01]  /*8fe0*/  LDGSTS.E [R15+0x4000], desc[UR16][R218.64], P4 ;  /* 0x04000000da0f7fae */ /* 0x000fe2000a121850 */
[----:B------:R-:W-:-:S03]  /*8ff0*/  ISETP.NE.U32.AND P6, PT, R245, RZ, PT ;  /* 0x000000fff500720c */ /* 0x000fc60003fc5070 */
[----:B------:R-:W-:Y:S04]  /*9000*/  LDGSTS.E [R15+0x4008], desc[UR16][R216.64], P5 ;  /* 0x04008000d80f7fae */ /* 0x000fe8000a921850 */
[----:B------:R-:W3:Y:S06]  /*9010*/  LDL.LU R252, [R1+0xec] ;  /* 0x0000ec0001fc7983 */ /* 0x000eec0000300800 */
[----:B------:R-:W-:Y:S01]  /*9020*/  LDGSTS.E [R15+0x6000], desc[UR16][R214.64], P6 ;  /* 0x06000000d60f7fae */ /* 0x000fe2000b121850 */
[----:B--2---:R-:W-:-:S03]  /*9030*/  ISETP.NE.U32.AND P5, PT, R141, RZ, PT ;  /* 0x000000ff8d00720c */ /* 0x004fc60003fa5070 */
[----:B------:R-:W2:Y:S04]  /*9040*/  LDL.LU R141, [R1+0xe8] ;  /* 0x0000e800018d7983 */ /* 0x000ea80000300800 */
[----:B------:R-:W2:Y:S04]  /*9050*/  LDL.LU R242, [R1+0xe4] ;  /* 0x0000e40001f27983 */ /* 0x000ea80000300800 */
[----:B------:R-:W2:Y:S01]  /*9060*/  LDL.LU R243, [R1+0xe0] ;  /* 0x0000e00001f37983 */ /* 0x000ea20000300800 */
[----:B----4-:R-:W-:-:S03]  /*9070*/  ISETP.NE.U32.AND P4, PT, R246, RZ, PT ;  /* 0x000000fff600720c */ /* 0x010fc60003f85070 */
[----:B------:R-:W4:Y:S01]  /*9080*/  LDL.LU R244, [R1+0xdc] ;  /* 0x0000dc0001f47983 */ /* 0x000f220000300800 */
[----:B------:R-:W-:-:S03]  /*9090*/  ISETP.NE.U32.AND P6, PT, R247, RZ, PT ;  /* 0x000000fff700720c */ /* 0x000fc60003fc5070 */
[----:B------:R-:W4:Y:S04]  /*90a0*/  LDL.LU R245, [R1+0xd8] ;  /* 0x0000d80001f57983 */ /* 0x000f280000300800 */
[----:B------:R-:W4:Y:S04]  /*90b0*/  LDL.LU R246, [R1+0x10c] ;  /* 0x00010c0001f67983 */ /* 0x000f280000300800 */
[----:B------:R-:W4:Y:S01]  /*90c0*/  LDL.LU R247, [R1+0x108] ;  /* 0x0001080001f77983 */ /* 0x000f220000300800 */
[----:B------:R-:W-:Y:S02]  /*90d0*/  ISETP.NE.U32.AND P2, PT, R240, RZ, PT ;  /* 0x000000fff000720c */ /* 0x000fe40003f45070 */
[----:B------:R-:W-:-:S05]  /*90e0*/  LOP3.LUT R240, R3, 0x40, RZ, 0x3c, !PT ;  /* 0x0000004003f07812 */ /* 0x000fca00078e3cff */
[----:B------:R-:W-:-:S06]  /*90f0*/  VIADD R240, R240, UR7 ;  /* 0x00000007f0f07c36 */ /* 0x000fcc0008000000 */
[----:B------:R-:W-:Y:S04]  /*9100*/  LDGSTS.E [R15+0x6008], desc[UR16][R212.64], P2 ;  /* 0x06008000d40f7fae */ /* 0x000fe80009121850 */
[----:B------:R-:W-:Y:S04]  /*9110*/  LDGSTS.E [R240], desc[UR16][R210.64], P4 ;  /* 0x00000000d2f07fae */ /* 0x000fe8000a121850 */
[----:B------:R-:W-:Y:S04]  /*9120*/  LDGSTS.E [R240+0x8], desc[UR16][R208.64], P5 ;  /* 0x00008000d0f07fae */ /* 0x000fe8000a921850 */
[----:B------:R-:W-:Y:S01]  /*9130*/  LDGSTS.E [R240+0x2000], desc[UR16][R206.64], P6 ;  /* 0x02000000cef07fae */ /* 0x000fe2000b121850 */
[----:B---3--:R-:W-:-:S03]  /*9140*/  ISETP.NE.U32.AND P2, PT, R248, RZ, PT ;  /* 0x000000fff800720c */ /* 0x008fc60003f45070 */
[----:B------:R-:W3:Y:S10]  /*9150*/  LDL.LU R248, [R1+0x104] ;  /* 0x0001040001f87983 */ /* 0x000ef40000300800 */
[----:B------:R-:W-:Y:S01]  /*9160*/  LDGSTS.E [R240+0x2008], desc[UR16][R204.64], P2 ;  /* 0x02008000ccf07fae */ /* 0x000fe20009121850 */
[----:B------:R-:W-:-:S03]  /*9170*/  ISETP.NE.U32.AND P4, PT, R5, RZ, PT ;  /* 0x000000ff0500720c */ /* 0x000fc60003f85070 */
[----:B------:R-:W3:Y:S01]  /*9180*/  LDL.LU R5, [R1+0x100] ;  /* 0x0001000001057983 */ /* 0x000ee20000300800 */
[----:B------:R-:W-:-:S03]  /*9190*/  ISETP.NE.U32.AND P5, PT, R8, RZ, PT ;  /* 0x000000ff0800720c */ /* 0x000fc60003fa5070 */
[----:B------:R-:W3:Y:S06]  /*91a0*/  LDL.LU R8, [R1+0xfc] ;  /* 0x0000fc0001087983 */ /* 0x000eec0000300800 */
[----:B------:R-:W-:Y:S04]  /*91b0*/  LDGSTS.E [R240+0x4000], desc[UR16][R202.64], P4 ;  /* 0x04000000caf07fae */ /* 0x000fe8000a121850 */
[----:B------:R-:W-:Y:S01]  /*91c0*/  LDGSTS.E [R240+0x4008], desc[UR16][R200.64], P5 ;  /* 0x04008000c8f07fae */ /* 0x000fe2000a921850 */
[----:B------:R-:W-:-:S02]  /*91d0*/  ISETP.NE.U32.AND P6, PT, R9, RZ, PT ;  /* 0x000000ff0900720c */ /* 0x000fc40003fc5070 */
[----:B------:R-:W-:Y:S02]  /*91e0*/  ISETP.NE.U32.AND P2, PT, R140, RZ, PT ;  /* 0x000000ff8c00720c */ /* 0x000fe40003f45070 */
[----:B------:R-:W-:Y:S02]  /*91f0*/  ISETP.NE.U32.AND P4, PT, R250, RZ, PT ;  /* 0x000000fffa00720c */ /* 0x000fe40003f85070 */
[----:B------:R-:W-:Y:S02]  /*9200*/  LOP3.LUT R9, R3, 0x50, RZ, 0x3c, !PT ;  /* 0x0000005003097812 */ /* 0x000fe400078e3cff */
[----:B------:R-:W-:-:S05]  /*9210*/  ISETP.NE.U32.AND P5, PT, R251, RZ, PT ;  /* 0x000000fffb00720c */ /* 0x000fca0003fa5070 */
[----:B------:R-:W-:Y:S01]  /*9220*/  LDGSTS.E [R240+0x6000], desc[UR16][R198.64], P6 ;  /* 0x06000000c6f07fae */ /* 0x000fe2000b121850 */
[----:B------:R-:W-:-:S03]  /*9230*/  VIADD R241, R9, UR7 ;  /* 0x0000000709f17c36 */ /* 0x000fc60008000000 */
[----:B------:R-:W-:Y:S04]  /*9240*/  LDGSTS.E [R240+0x6008], desc[UR16][R196.64], P2 ;  /* 0x06008000c4f07fae */ /* 0x000fe80009121850 */
[----:B------:R-:W-:Y:S04]  /*9250*/  LDGSTS.E [R241], desc[UR16][R194.64], P4 ;  /* 0x00000000c2f17fae */ /* 0x000fe8000a121850 */
[----:B------:R-:W-:Y:S04]  /*9260*/  LDGSTS.E [R241+0x8], desc[UR16][R192.64], P5 ;  /* 0x00008000c0f17fae */ /* 0x000fe8000a921850 */
[----:B------:R-:W3:Y:S01]  /*9270*/  LDL.LU R9, [R1+0xf4] ;  /* 0x0000f40001097983 */ /* 0x000ee20000300800 */
[----:B------:R-:W-:-:S03]  /*9280*/  ISETP.NE.U32.AND P6, PT, R252, RZ, PT ;  /* 0x000000fffc00720c */ /* 0x000fc60003fc5070 */
[----:B------:R-:W3:Y:S10]  /*9290*/  LDL.LU R140, [R1+0xf0] ;  /* 0x0000f000018c7983 */ /* 0x000ef40000300800 */
[----:B------:R-:W-:Y:S01]  /*92a0*/  LDGSTS.E [R241+0x2000], desc[UR16][R190.64], P6 ;  /* 0x02000000bef17fae */ /* 0x000fe2000b121850 */
[----:B--2---:R-:W-:-:S03]  /*92b0*/  ISETP.NE.U32.AND P2, PT, R141, RZ, PT ;  /* 0x000000ff8d00720c */ /* 0x004fc60003f45070 */
[----:B------:R-:W2:Y:S01]  /*92c0*/  LDL.LU R141, [R1+0x134] ;  /* 0x00013400018d7983 */ /* 0x000ea20000300800 */
[----:B------:R-:W-:Y:S02]  /*92d0*/  ISETP.NE.U32.AND P4, PT, R242, RZ, PT ;  /* 0x000000fff200720c */ /* 0x000fe40003f85070 */
[----:B------:R-:W-:Y:S02]  /*92e0*/  ISETP.NE.U32.AND P5, PT, R243, RZ, PT ;  /* 0x000000fff300720c */ /* 0x000fe40003fa5070 */
[----:B----4-:R-:W-:-:S05]  /*92f0*/  ISETP.NE.U32.AND P6, PT, R244, RZ, PT ;  /* 0x000000fff400720c */ /* 0x010fca0003fc5070 */
[----:B------:R-:W-:Y:S01]  /*9300*/  LDGSTS.E [R241+0x2008], desc[UR16][R188.64], P2 ;  /* 0x02008000bcf17fae */ /* 0x000fe20009121850 */
[----:B------:R-:W-:-:S03]  /*9310*/  ISETP.NE.U32.AND P2, PT, R245, RZ, PT ;  /* 0x000000fff500720c */ /* 0x000fc60003f45070 */
[----:B------:R-:W-:Y:S01]  /*9320*/  LDGSTS.E [R241+0x4000], desc[UR16][R186.64], P4 ;  /* 0x04000000baf17fae */ /* 0x000fe2000a121850 */
[----:B------:R-:W-:-:S03]  /*9330*/  ISETP.NE.U32.AND P4, PT, R246, RZ, PT ;  /* 0x000000fff600720c */ /* 0x000fc60003f85070 */
[----:B------:R-:W-:Y:S01]  /*9340*/  LDGSTS.E [R241+0x4008], desc[UR16][R184.64], P5 ;  /* 0x04008000b8f17fae */ /* 0x000fe2000a921850 */
[----:B------:R-:W-:Y:S02]  /*9350*/  LOP3.LUT R242, R3, 0x60, RZ, 0x3c, !PT ;  /* 0x0000006003f27812 */ /* 0x000fe400078e3cff */
[----:B------:R-:W-:Y:S01]  /*9360*/  ISETP.NE.U32.AND P5, PT, R247, RZ, PT ;  /* 0x000000fff700720c */ /* 0x000fe20003fa5070 */
[----:B------:R-:W-:Y:S02]  /*9370*/  LDGSTS.E [R241+0x6000], desc[UR16][R182.64], P6 ;  /* 0x06000000b6f17fae */ /* 0x000fe4000b121850 */
[----:B------:R-:W-:Y:S02]  /*9380*/  VIADD R242, R242, UR7 ;  /* 0x00000007f2f27c36 */ /* 0x000fe40008000000 */
[----:B------:R-:W-:Y:S04]  /*9390*/  LDGSTS.E [R241+0x6008], desc[UR16][R180.64], P2 ;  /* 0x06008000b4f17fae */ /* 0x000fe80009121850 */
[----:B------:R-:W-:Y:S04]  /*93a0*/  LDGSTS.E [R242], desc[UR16][R178.64], P4 ;  /* 0x00000000b2f27fae */ /* 0x000fe8000a121850 */
[----:B------:R-:W-:Y:S01]  /*93b0*/  LDGSTS.E [R242+0x8], desc[UR16][R176.64], P5 ;  /* 0x00008000b0f27fae */ /* 0x000fe2000a921850 */
[----:B------:R-:W-:-:S03]  /*93c0*/  ISETP.NE.U32.AND P5, PT, R2, RZ, PT ;  /* 0x000000ff0200720c */ /* 0x000fc60003fa5070 */
[----:B------:R-:W4:Y:S01]  /*93d0*/  LDL.LU R2, [R1+0x6a4] ;  /* 0x0006a40001027983 */ /* 0x000f220000300800 */
[----:B---3--:R-:W-:-:S13]  /*93e0*/  ISETP.NE.U32.AND P6, PT, R248, RZ, PT ;  /* 0x000000fff800720c */ /* 0x008fda0003fc5070 */
[----:B------:R-:W-:Y:S01]  /*93f0*/  LDGSTS.E [R242+0x2000], desc[UR16][R174.64], P6 ;  /* 0x02000000aef27fae */ /* 0x000fe2000b121850 */
[----:B------:R-:W-:Y:S02]  /*9400*/  ISETP.NE.U32.AND P2, PT, R5, RZ, PT ;  /* 0x000000ff0500720c */ /* 0x000fe40003f45070 */
[----:B------:R-:W-:-:S11]  /*9410*/  ISETP.NE.U32.AND P4, PT, R8, RZ, PT ;  /* 0x000000ff0800720c */ /* 0x000fd60003f85070 */
[----:B------:R-:W-:Y:S04]  /*9420*/  LDGSTS.E [R242+0x2008], desc[UR16][R172.64], P2 ;  /* 0x02008000acf27fae */ /* 0x000fe80009121850 */
[----:B------:R-:W-:Y:S01]  /*9430*/  LDGSTS.E [R242+0x4000], desc[UR16][R170.64], P4 ;  /* 0x04000000aaf27fae */ /* 0x000fe2000a121850 */
[----:B------:R-:W-:-:S03]  /*9440*/  LOP3.LUT R5, R3, 0x70, RZ, 0x3c, !PT ;  /* 0x0000007003057812 */ /* 0x000fc600078e3cff */
[----:B------:R-:W-:Y:S02]  /*9450*/  LDGSTS.E [R242+0x4008], desc[UR16][R168.64], P5 ;  /* 0x04008000a8f27fae */ /* 0x000fe4000a921850 */
[----:B------:R-:W-:Y:S01]  /*9460*/  VIADD R243, R5, UR7 ;  /* 0x0000000705f37c36 */ /* 0x000fe20008000000 */
[----:B------:R-:W-:Y:S02]  /*9470*/  ISETP.NE.U32.AND P6, PT, R9, RZ, PT ;  /* 0x000000ff0900720c */ /* 0x000fe40003fc5070 */
[----:B------:R-:W1:Y:S01]  /*9480*/  S2R R9, SR_TID.X ;  /* 0x0000000000097919 */ /* 0x000e620000002100 */
[----:B------:R-:W-:-:S10]  /*9490*/  ISETP.NE.U32.AND P2, PT, R140, RZ, PT ;  /* 0x000000ff8c00720c */ /* 0x000fd40003f45070 */
[----:B------:R-:W-:Y:S01]  /*94a0*/  LDGSTS.E [R242+0x6000], desc[UR16][R166.64], P6 ;  /* 0x06000000a6f27fae */ /* 0x000fe2000b121850 */
[----:B------:R-:W-:-:S03]  /*94b0*/  ISETP.NE.U32.AND P6, PT, R109, RZ, PT ;  /* 0x000000ff6d00720c */ /* 0x000fc60003fc5070 */
[----:B------:R-:W-:Y:S01]  /*94c0*/  LDGSTS.E [R242+0x6008], desc[UR16][R164.64], P2 ;  /* 0x06008000a4f27fae */ /* 0x000fe20009121850 */
[----:B------:R-:W-:Y:S01]  /*94d0*/  ISETP.NE.U32.AND P2, PT, R108, RZ, PT ;  /* 0x000000ff6c00720c */ /* 0x000fe20003f45070 */
[----:B------:R-:W-:Y:S01]  /*94e0*/  UIADD3 UR4, UR12, -0x180, URZ ;  /* 0xfffffe800c047890 */ /* 0x000fe2000fffe03f */
[----:B------:R-:W3:Y:S01]  /*94f0*/  S2R R8, SR_TID.X ;  /* 0x0000000000087919 */ /* 0x000ee20000002100 */
[----:B-1----:R-:W-:-:S04]  /*9500*/  SHF.R.U32.HI R9, RZ, 0x6, R9 ;  /* 0x00000006ff097819 */ /* 0x002fc80000011609 */
[----:B------:R-:W-:-:S04]  /*9510*/  SGXT.U32 R9, R9, 0x1 ;  /* 0x000000010909781a */ /* 0x000fc80000000000 */
[----:B------:R-:W-:Y:S02]  /*9520*/  LOP3.LUT R9, R9, 0x20, RZ, 0xfc, !PT ;  /* 0x0000002009097812 */ /* 0x000fe400078efcff */
[----:B---3--:R-:W-:-:S04]  /*9530*/  SHF.R.U32.HI R8, RZ, 0x6, R8 ;  /* 0x00000006ff087819 */ /* 0x008fc80000011608 */
[----:B------:R-:W-:Y:S02]  /*9540*/  SGXT.U32 R8, R8, 0x1 ;  /* 0x000000010808781a */ /* 0x000fe40000000000 */
[----:B--2---:R-:W-:Y:S02]  /*9550*/  ISETP.NE.U32.AND P4, PT, R141, RZ, PT ;  /* 0x000000ff8d00720c */ /* 0x004fe40003f85070 */
[----:B------:R-:W1:Y:S11]  /*9560*/  S2R R141, SR_TID.X ;  /* 0x00000000008d7919 */ /* 0x000e760000002100 */
[----:B------:R-:W-:Y:S01]  /*9570*/  LDGSTS.E [R243], desc[UR16][R162.64], P4 ;  /* 0x00000000a2f37fae */ /* 0x000fe2000a121850 */
[----:B------:R-:W-:-:S02]  /*9580*/  ISETP.NE.U32.AND P4, PT, R99, RZ, PT ;  /* 0x000000ff6300720c */ /* 0x000fc40003f85070 */
[----:B----4-:R-:W-:Y:S02]  /*9590*/  ISETP.NE.U32.AND P5, PT, R2, RZ, PT ;  /* 0x000000ff0200720c */ /* 0x010fe40003fa5070 */
[----:B-1----:R-:W-:Y:S01]  /*95a0*/  SHF.R.U32.HI R141, RZ, 0x6, R141 ;  /* 0x00000006ff8d7819 */ /* 0x002fe2000001168d */
[----:B------:R-:W2:Y:S03]  /*95b0*/  LDL.LU R2, [R1+0x6a0] ;  /* 0x0006a00001027983 */ /* 0x000ea60000300800 */
[----:B------:R-:W-:Y:S01]  /*95c0*/  SGXT.U32 R141, R141, 0x1 ;  /* 0x000000018d8d781a */ /* 0x000fe20000000000 */
[----:B------:R-:W3:Y:S03]  /*95d0*/  LDL.64 R108, [R1] ;  /* 0x00000000016c7983 */ /* 0x000ee60000100a00 */
[----:B------:R-:W-:-:S03]  /*95e0*/  LOP3.LUT R141, R141, 0x2, RZ, 0xfc, !PT ;  /* 0x000000028d8d7812 */ /* 0x000fc600078efcff */
[----:B------:R-:W-:Y:S01]  /*95f0*/  LDGSTS.E [R243+0x8], desc[UR16][R160.64], P5 ;  /* 0x00008000a0f37fae */ /* 0x000fe2000a921850 */
[----:B------:R-:W-:-:S03]  /*9600*/  ISETP.NE.U32.AND P5, PT, R98, RZ, PT ;  /* 0x000000ff6200720c */ /* 0x000fc60003fa5070 */
[----:B------:R-:W-:Y:S01]  /*9610*/  LDGSTS.E [R243+0x2000], desc[UR16][R158.64], P6 ;  /* 0x020000009ef37fae */ /* 0x000fe2000b121850 */
[----:B------:R-:W-:-:S03]  /*9620*/  ISETP.NE.U32.AND P6, PT, R87, RZ, PT ;  /* 0x000000ff5700720c */ /* 0x000fc60003fc5070 */
[----:B------:R-:W-:Y:S01]  /*9630*/  LDGSTS.E [R243+0x2008], desc[UR16][R150.64], P2 ;  /* 0x0200800096f37fae */ /* 0x000fe20009121850 */
[----:B------:R-:W-:-:S03]  /*9640*/  ISETP.NE.U32.AND P2, PT, R86, RZ, PT ;  /* 0x000000ff5600720c */ /* 0x000fc60003f45070 */
[----:B------:R-:W4:Y:S04]  /*9650*/  LDL.64 R86, [R1+0x80] ;  /* 0x0000800001567983 */ /* 0x000f280000100a00 */
[----:B------:R-:W3:Y:S04]  /*9660*/  LDL.64 R98, [R1+0x40] ;  /* 0x0000400001627983 */ /* 0x000ee80000100a00 */
[----:B------:R-:W-:Y:S01]  /*9670*/  LDGSTS.E [R243+0x4000], desc[UR16][R156.64], P4 ;  /* 0x040000009cf37fae */ /* 0x000fe2000a121850 */
[----:B------:R-:W-:Y:S02]  /*9680*/  ISETP.GE.AND P4, PT, R141, UR4, PT ;  /* 0x000000048d007c0c */ /* 0x000fe4000bf86270 */
[----:B------:R-:W-:-:S02]  /*9690*/  LOP3.LUT R8, R8, 0x22, RZ, 0xfc, !PT ;  /* 0x0000002208087812 */ /* 0x000fc400078efcff */
[----:B------:R-:W-:Y:S01]  /*96a0*/  ISETP.GE.AND P0, PT, R4, UR4, PT ;  /* 0x0000000404007c0c */ /* 0x000fe2000bf06270 */
[----:B------:R-:W-:Y:S01]  /*96b0*/  STL [R1+0x5c4], R7 ;  /* 0x0005c40701007387 */ /* 0x000fe20000100800 */
[----:B------:R-:W-:Y:S02]  /*96c0*/  SEL R247, RZ, 0x4, P4 ;  /* 0x00000004fff77807 */ /* 0x000fe40002000000 */
[----:B------:R-:W-:Y:S01]  /*96d0*/  ISETP.GE.AND P4, PT, R9, UR4, PT ;  /* 0x0000000409007c0c */ /* 0x000fe2000bf86270 */
[----:B------:R-:W-:Y:S01]  /*96e0*/  LDGSTS.E [R243+0x4008], desc[UR16][R148.64], P5 ;  /* 0x0400800094f37fae */ /* 0x000fe2000a921850 */
[----:B------:R-:W1:Y:S02]  /*96f0*/  S2R R9, SR_TID.X ;  /* 0x0000000000097919 */ /* 0x000e640000002100 */
[----:B------:R-:W-:Y:S02]  /*9700*/  SEL R246, RZ, 0x4, P4 ;  /* 0x00000004fff67807 */ /* 0x000fe40002000000 */
[----:B------:R-:W-:Y:S01]  /*9710*/  ISETP.GE.AND P4, PT, R8, UR4, PT ;  /* 0x0000000408007c0c */ /* 0x000fe2000bf86270 */
[----:B------:R-:W-:Y:S01]  /*9720*/  LDGSTS.E [R243+0x6000], desc[UR16][R154.64], P6 ;  /* 0x060000009af37fae */ /* 0x000fe2000b121850 */
[----:B------:R-:W-:-:S02]  /*9730*/  SEL R5, RZ, 0x4, P0 ;  /* 0x00000004ff057807 */ /* 0x000fc40000000000 */
[----:B------:R-:W-:Y:S01]  /*9740*/  SEL R245, RZ, 0x4, P4 ;  /* 0x00000004fff57807 */ /* 0x000fe20002000000 */
[----:B------:R-:W-:Y:S01]  /*9750*/  LDGSTS.E [R243+0x6008], desc[UR16][R152.64], P2 ;  /* 0x0600800098f37fae */ /* 0x000fe20009121850 */
[----:B------:R-:W-:Y:S02]  /*9760*/  ISETP.GT.AND P0, PT, R7, 0x1ff, PT ;  /* 0x000001ff0700780c */ /* 0x000fe40003f04270 */
[----:B------:R-:W-:Y:S01]  /*9770*/  LOP3.LUT P1, RZ, R6, 0x8, RZ, 0xc0, !PT ;  /* 0x0000000806ff7812 */ /* 0x000fe2000782c0ff */
[----:B------:R-:W0:Y:S01]  /*9780*/  LDGDEPBAR ;  /* 0x00000000000079af */ /* 0x000e220000000000 */
[----:B------:R-:W-:Y:S02]  /*9790*/  SEL R252, R5, RZ, P0 ;  /* 0x000000ff05fc7207 */ /* 0x000fe40000000000 */
[----:B-1----:R-:W-:-:S04]  /*97a0*/  SHF.R.U32.HI R9, RZ, 0x6, R9 ;  /* 0x00000006ff097819 */ /* 0x002fc80000011609 */
[----:B------:R-:W-:-:S04]  /*97b0*/  SGXT.U32 R9, R9, 0x1 ;  /* 0x000000010909781a */ /* 0x000fc80000000000 */
[----:B------:R-:W-:-:S04]  /*97c0*/  LOP3.LUT R9, R9, 0x40, RZ, 0xfc, !PT ;  /* 0x0000004009097812 */ /* 0x000fc800078efcff */
[----:B------:R-:W-:-:S04]  /*97d0*/  ISETP.GE.AND P4, PT, R9, UR4, PT ;  /* 0x0000000409007c0c */ /* 0x000fc8000bf86270 */
[----:B------:R-:W-:Y:S02]  /*97e0*/  SEL R244, RZ, 0x4, P4 ;  /* 0x00000004fff47807 */ /* 0x000fe40002000000 */
[----:B------:R-:W-:Y:S02]  /*97f0*/  ISETP.GE.AND P4, PT, R0, UR4, PT ;  /* 0x0000000400007c0c */ /* 0x000fe4000bf86270 */
[----:B------:R-:W-:Y:S01]  /*9800*/  SEL R0, R247, RZ, P0 ;  /* 0x000000fff7007207 */ /* 0x000fe20000000000 */
[----:B------:R-:W-:Y:S01]  /*9810*/  STL [R1+0x5c8], R252 ;  /* 0x0005c8fc01007387 */ /* 0x000fe20000100800 */
[----:B------:R-:W-:-:S03]  /*9820*/  SEL R250, R246, RZ, P0 ;  /* 0x000000fff6fa7207 */ /* 0x000fc60000000000 */
[----:B------:R-:W3:Y:S04]  /*9830*/  LDL.64 R140, [R1+0x38] ;  /* 0x00003800018c7983 */ /* 0x000ee80000100a00 */
[----:B------:R-:W3:Y:S04]  /*9840*/  LDL.64 R248, [R1+0x70] ;  /* 0x0000700001f87983 */ /* 0x000ee80000100a00 */
[----:B------:R-:W3:Y:S04]  /*9850*/  LDL.64 R8, [R1+0x30] ;  /* 0x0000300001087983 */ /* 0x000ee80000100a00 */
[----:B------:R1:W-:Y:S04]  /*9860*/  STL [R1+0x390], R0 ;  /* 0x0003900001007387 */ /* 0x0003e80000100800 */
[----:B------:R-:W3:Y:S01]  /*9870*/  LDL.64 R246, [R1+0x78] ;  /* 0x0000780001f67983 */ /* 0x000ee20000100a00 */
[----:B------:R-:W-:-:S02]  /*9880*/  SEL R251, R244, RZ, P0 ;  /* 0x000000fff4fb7207 */ /* 0x000fc40000000000 */
[----:B-1----:R-:W-:-:S05]  /*9890*/  SEL R0, R245, RZ, P0 ;  /* 0x000000fff5007207 */ /* 0x002fca0000000000 */
[----:B------:R1:W-:Y:S01]  /*98a0*/  STL [R1+0x5cc], R0 ;  /* 0x0005cc0001007387 */ /* 0x0003e20000100800 */
[----:B--2---:R-:W-:-:S05]  /*98b0*/  VIADD R244, R2, UR7 ;  /* 0x0000000702f47c36 */ /* 0x004fca0008000000 */
[----:B----4-:R-:W-:Y:S04]  /*98c0*/  LDGSTS.E [R244+0x28000], desc[UR16][R86.64], P1 ;  /* 0x2800000056f47fae */ /* 0x010fe80008921850 */
[----:B---3--:R-:W-:Y:S04]  /*98d0*/  LDGSTS.E [R244+0x28400], desc[UR16][R98.64], P1 ;  /* 0x2840000062f47fae */ /* 0x008fe80008921850 */
[----:B------:R-:W-:Y:S04]  /*98e0*/  LDGSTS.E [R244+0x28800], desc[UR16][R108.64], P1 ;  /* 0x288000006cf47fae */ /* 0x000fe80008921850 */
[----:B------:R-:W2:Y:S04]  /*98f0*/  LDL.LU.64 R86, [R1+0x698] ;  /* 0x0006980001567983 */ /* 0x000ea80000300a00 */
[----:B------:R-:W3:Y:S04]  /*9900*/  LDL.LU.64 R98, [R1+0x690] ;  /* 0x0006900001627983 */ /* 0x000ee80000300a00 */
[----:B------:R-:W4:Y:S01]  /*9910*/  LDL.LU.64 R108, [R1+0x688] ;  /* 0x00068800016c7983 */ /* 0x000f220000300a00 */
[----:B-1----:R-:W-:-:S03]  /*9920*/  LOP3.LUT R0, R2, 0x10, RZ, 0x3c, !PT ;  /* 0x0000001002007812 */ /* 0x002fc600078e3cff */
[----:B------:R-:W-:Y:S02]  /*9930*/  LDGSTS.E [R244+0x28c00], desc[UR16][R38.64], P1 ;  /* 0x28c0000026f47fae */ /* 0x000fe40008921850 */
[----:B------:R-:W-:Y:S02]  /*9940*/  VIADD R245, R0, UR7 ;  /* 0x0000000700f57c36 */ /* 0x000fe40008000000 */
[----:B------:R-:W-:Y:S04]  /*9950*/  LDGSTS.E [R244+0x29000], desc[UR16][R24.64], P1 ;  /* 0x2900000018f47fae */ /* 0x000fe80008921850 */
[----:B------:R-:W-:Y:S04]  /*9960*/  LDGSTS.E [R244+0x29400], desc[UR16][R34.64], P1 ;  /* 0x2940000022f47fae */ /* 0x000fe80008921850 */
[----:B------:R-:W-:Y:S04]  /*9970*/  LDGSTS.E [R244+0x29800], desc[UR16][R36.64], P1 ;  /* 0x2980000024f47fae */ /* 0x000fe80008921850 */
[----:B------:R-:W-:Y:S04]  /*9980*/  LDGSTS.E [R244+0x29c00], desc[UR16][R30.64], P1 ;  /* 0x29c000001ef47fae */ /* 0x000fe80008921850 */
[----:B------:R1:W-:Y:S04]  /*9990*/  LDGSTS.E [R245+0x28080], desc[UR16][R246.64], P1 ;  /* 0x28080000f6f57fae */ /* 0x0003e80008921850 */
[----:B------:R-:W-:Y:S01]  /*99a0*/  LDGSTS.E [R245+0x28480], desc[UR16][R140.64], P1 ;  /* 0x284800008cf57fae */ /* 0x000fe20008921850 */
[----:B------:R-:W-:-:S03]  /*99b0*/  LOP3.LUT R0, R2, 0x20, RZ, 0x3c, !PT ;  /* 0x0000002002007812 */ /* 0x000fc600078e3cff */
[----:B------:R-:W-:Y:S04]  /*99c0*/  LDGSTS.E [R245+0x28880], desc[UR16][R26.64], P1 ;  /* 0x288800001af57fae */ /* 0x000fe80008921850 */
[----:B------:R-:W-:Y:S04]  /*99d0*/  LDGSTS.E [R245+0x28c80], desc[UR16][R28.64], P1 ;  /* 0x28c800001cf57fae */ /* 0x000fe80008921850 */
[----:B------:R-:W2:Y:S01]  /*99e0*/  LDL.64 R140, [R1+0x68] ;  /* 0x00006800018c7983 */ /* 0x000ea20000100a00 */
[----:B-1----:R-:W-:-:S03]  /*99f0*/  VIADD R246, R0, UR7 ;  /* 0x0000000700f67c36 */ /* 0x002fc60008000000 */
[----:B------:R-:W-:Y:S04]  /*9a00*/  LDGSTS.E [R245+0x29080], desc[UR16][R22.64], P1 ;  /* 0x2908000016f57fae */ /* 0x000fe80008921850 */
[----:B------:R-:W-:Y:S04]  /*9a10*/  STL.64 [R1+0x638], R22 ;  /* 0x0006381601007387 */ /* 0x000fe80000100a00 */
[----:B------:R-:W-:Y:S04]  /*9a20*/  LDGSTS.E [R245+0x29480], desc[UR16][R20.64], P1 ;  /* 0x2948000014f57fae */ /* 0x000fe80008921850 */
[----:B------:R-:W-:Y:S04]  /*9a30*/  STL.64 [R1+0x640], R20 ;  /* 0x0006401401007387 */ /* 0x000fe80000100a00 */
[----:B------:R-:W-:Y:S04]  /*9a40*/  LDGSTS.E [R245+0x29880], desc[UR16][R16.64], P1 ;  /* 0x2988000010f57fae */ /* 0x000fe80008921850 */
[----:B------:R1:W-:Y:S04]  /*9a50*/  STL.64 [R1+0x648], R16 ;  /* 0x0006481001007387 */ /* 0x0003e80000100a00 */
[----:B------:R-:W-:Y:S04]  /*9a60*/  LDGSTS.E [R245+0x29c80], desc[UR16][R18.64], P1 ;  /* 0x29c8000012f57fae */ /* 0x000fe80008921850 */
[----:B------:R2:W-:Y:S04]  /*9a70*/  LDGSTS.E [R246+0x28100], desc[UR16][R248.64], P1 ;  /* 0x28100000f8f67fae */ /* 0x0005e80008921850 */
[----:B-1----:R-:W3:Y:S04]  /*9a80*/  LDL.LU.64 R16, [R1+0x18] ;  /* 0x0000180001107983 */ /* 0x002ee80000300a00 */
[----:B------:R1:W-:Y:S04]  /*9a90*/  STL.64 [R1+0x658], R244 ;  /* 0x000658f401007387 */ /* 0x0003e80000100a00 */
[----:B------:R-:W-:Y:S04]  /*9aa0*/  LDGSTS.E [R246+0x28500], desc[UR16][R8.64], P1 ;  /* 0x2850000008f67fae */ /* 0x000fe80008921850 */
[----:B-1----:R-:W3:Y:S04]  /*9ab0*/  LDL.LU.64 R244, [R1+0x28] ;  /* 0x0000280001f47983 */ /* 0x002ee80000300a00 */
[----:B------:R1:W-:Y:S04]  /*9ac0*/  STL.64 [R1+0x650], R18 ;  /* 0x0006501201007387 */ /* 0x0003e80000100a00 */
[----:B-1----:R-:W3:Y:S01]  /*9ad0*/  LDL.LU.64 R18, [R1+0x20] ;  /* 0x0000200001127983 */ /* 0x002ee20000300a00 */
[----:B------:R-:W-:-:S05]  /*9ae0*/  LOP3.LUT R0, R2, 0x30, RZ, 0x3c, !PT ;  /* 0x0000003002007812 */ /* 0x000fca00078e3cff */
[----:B------:R-:W-:Y:S01]  /*9af0*/  VIADD R247, R0, UR7 ;  /* 0x0000000700f77c36 */ /* 0x000fe20008000000 */
[----:B----4-:R-:W-:Y:S04]  /*9b00*/  LDGSTS.E [R246+0x28900], desc[UR16][R108.64], P1 ;  /* 0x289000006cf67fae */ /* 0x010fe80008921850 */
[----:B------:R-:W-:Y:S04]  /*9b10*/  STL.64 [R1+0x660], R108 ;  /* 0x0006606c01007387 */ /* 0x000fe80000100a00 */
[----:B------:R-:W-:Y:S04]  /*9b20*/  LDGSTS.E [R246+0x28d00], desc[UR16][R106.64], P1 ;  /* 0x28d000006af67fae */ /* 0x000fe80008921850 */
[----:B------:R-:W-:Y:S04]  /*9b30*/  STL.64 [R1+0x668], R106 ;  /* 0x0006686a01007387 */ /* 0x000fe80000100a00 */
[----:B------:R-:W-:Y:S04]  /*9b40*/  LDGSTS.E [R246+0x29100], desc[UR16][R104.64], P1 ;  /* 0x2910000068f67fae */ /* 0x000fe80008921850 */
[----:B------:R1:W-:Y:S04]  /*9b50*/  STL.64 [R1+0x670], R104 ;  /* 0x0006706801007387 */ /* 0x0003e80000100a00 */
[----:B------:R-:W-:Y:S04]  /*9b60*/  LDGSTS.E [R246+0x29500], desc[UR16][R102.64], P1 ;  /* 0x2950000066f67fae */ /* 0x000fe80008921850 */
[----:B------:R-:W-:Y:S04]  /*9b70*/  LDGSTS.E [R246+0x29900], desc[UR16][R92.64], P1 ;  /* 0x299000005cf67fae */ /* 0x000fe80008921850 */
[----:B-1----:R-:W4:Y:S04]  /*9b80*/  LDL.LU.64 R104, [R1+0x58] ;  /* 0x0000580001687983 */ /* 0x002f280000300a00 */
[----:B------:R-:W4:Y:S04]  /*9b90*/  LDL.LU.64 R106, [R1+0x50] ;  /* 0x00005000016a7983 */ /* 0x000f280000300a00 */
[----:B------:R-:W4:Y:S04]  /*9ba0*/  LDL.LU.64 R20, [R1+0x10] ;  /* 0x0000100001147983 */ /* 0x000f280000300a00 */
[----:B------:R1:W-:Y:S04]  /*9bb0*/  STL.64 [R1+0x678], R102 ;  /* 0x0006786601007387 */ /* 0x0003e80000100a00 */
[----:B------:R-:W-:Y:S04]  /*9bc0*/  LDGSTS.E [R246+0x29d00], desc[UR16][R100.64], P1 ;  /* 0x29d0000064f67fae */ /* 0x000fe80008921850 */
[----:B-1----:R-:W4:Y:S04]  /*9bd0*/  LDL.LU.64 R102, [R1+0x60] ;  /* 0x0000600001667983 */ /* 0x002f280000300a00 */
[----:B------:R-:W4:Y:S04]  /*9be0*/  LDL.LU.64 R108, [R1+0x48] ;  /* 0x00004800016c7983 */ /* 0x000f280000300a00 */
[----:B------:R-:W4:Y:S04]  /*9bf0*/  LDL.LU.64 R22, [R1+0x8] ;  /* 0x0000080001167983 */ /* 0x000f280000300a00 */
[----:B------:R-:W4:Y:S04]  /*9c00*/  LDL.LU R4, [R1+0x13c] ;  /* 0x00013c0001047983 */ /* 0x000f280000300800 */
[----:B------:R-:W4:Y:S04]  /*9c10*/  LDL.LU R252, [R1+0x138] ;  /* 0x0001380001fc7983 */ /* 0x000f280000300800 */
[----:B--2---:R-:W-:Y:S04]  /*9c20*/  LDGSTS.E [R247+0x28180], desc[UR16][R140.64], P1 ;  /* 0x281800008cf77fae */ /* 0x004fe80008921850 */
[----:B------:R-:W2:Y:S04]  /*9c30*/  LDL.LU R140, [R1+0x16c] ;  /* 0x00016c00018c7983 */ /* 0x000ea80000300800 */
[----:B------:R1:W-:Y:S04]  /*9c40*/  STL.64 [R1+0x5b8], R2 ;  /* 0x0005b80201007387 */ /* 0x0003e80000100a00 */
[----:B------:R-:W2:Y:S04]  /*9c50*/  LDL.LU R141, [R1+0x170] ;  /* 0x00017000018d7983 */ /* 0x000ea80000300800 */
[----:B------:R-:W2:Y:S01]  /*9c60*/  LDL.LU R7, [R1+0x174] ;  /* 0x0001740001077983 */ /* 0x000ea20000300800 */
[----:B------:R-:W-:-:S03]  /*9c70*/  LOP3.LUT R0, R2, 0x40, RZ, 0x3c, !PT ;  /* 0x0000004002007812 */ /* 0x000fc600078e3cff */
[----:B------:R-:W2:Y:S02]  /*9c80*/  LDL.LU R8, [R1+0x178] ;  /* 0x0001780001087983 */ /* 0x000ea40000300800 */
[----:B------:R-:W-:Y:S01]  /*9c90*/  VIADD R248, R0, UR7 ;  /* 0x0000000700f87c36 */ /* 0x000fe20008000000 */
[----:B------:R-:W-:Y:S01]  /*9ca0*/  LOP3.LUT R0, R2, 0x50, RZ, 0x3c, !PT ;  /* 0x0000005002007812 */ /* 0x000fe200078e3cff */
[----:B------:R-:W2:Y:S04]  /*9cb0*/  LDL.LU R9, [R1+0x17c] ;  /* 0x00017c0001097983 */ /* 0x000ea80000300800 */
[----:B------:R-:W-:Y:S01]  /*9cc0*/  VIADD R249, R0, UR7 ;  /* 0x0000000700f97c36 */ /* 0x000fe20008000000 */
[----:B------:R-:W-:Y:S01]  /*9cd0*/  LOP3.LUT R0, R2, 0x60, RZ, 0x3c, !PT ;  /* 0x0000006002007812 */ /* 0x000fe200078e3cff */
[----:B---3--:R-:W-:Y:S04]  /*9ce0*/  LDGSTS.E [R247+0x28580], desc[UR16][R244.64], P1 ;  /* 0x28580000f4f77fae */ /* 0x008fe80008921850 */
[----:B------:R-:W-:Y:S04]  /*9cf0*/  LDGSTS.E [R247+0x28980], desc[UR16][R98.64], P1 ;  /* 0x2898000062f77fae */ /* 0x000fe80008921850 */
[----:B------:R-:W-:Y:S04]  /*9d00*/  LDGSTS.E [R247+0x28d80], desc[UR16][R84.64], P1 ;  /* 0x28d8000054f77fae */ /* 0x000fe80008921850 */
[----:B------:R-:W-:Y:S04]  /*9d10*/  LDGSTS.E [R247+0x29180], desc[UR16][R94.64], P1 ;  /* 0x291800005ef77fae */ /* 0x000fe80008921850 */
[----:B------:R-:W-:Y:S04]  /*9d20*/  LDGSTS.E [R247+0x29580], desc[UR16][R96.64], P1 ;  /* 0x2958000060f77fae */ /* 0x000fe80008921850 */
[----:B------:R-:W-:Y:S04]  /*9d30*/  LDGSTS.E [R247+0x29980], desc[UR16][R90.64], P1 ;  /* 0x299800005af77fae */ /* 0x000fe80008921850 */
[----:B------:R-:W-:Y:S01]  /*9d40*/  LDGSTS.E [R247+0x29d80], desc[UR16][R88.64], P1 ;  /* 0x29d8000058f77fae */ /* 0x000fe20008921850 */
[----:B------:R-:W-:-:S02]  /*9d50*/  SEL R5, RZ, 0x4, P4 ;  /* 0x00000004ff057807 */ /* 0x000fc40002000000 */
[----:B------:R-:W-:Y:S01]  /*9d60*/  ISETP.NE.U32.AND P4, PT, R250, RZ, PT ;  /* 0x000000fffa00720c */ /* 0x000fe20003f85070 */
[----:B------:R-:W-:Y:S01]  /*9d70*/  VIADD R250, R0, UR7 ;  /* 0x0000000700fa7c36 */ /* 0x000fe20008000000 */
[----:B------:R-:W-:Y:S02]  /*9d80*/  LOP3.LUT R0, R2, 0x70, RZ, 0x3c, !PT ;  /* 0x0000007002007812 */ /* 0x000fe400078e3cff */
[----:B------:R-:W-:-:S03]  /*9d90*/  ISETP.NE.U32.AND P5, PT, R251, RZ, PT ;  /* 0x000000fffb00720c */ /* 0x000fc60003fa5070 */
[----:B------:R-:W-:Y:S02]  /*9da0*/  VIADD R251, R0, UR7 ;  /* 0x0000000700fb7c36 */ /* 0x000fe40008000000 */
[----:B------:R-:W3:Y:S01]  /*9db0*/  LDL.LU R0, [R1+0x180] ;  /* 0x0001800001007983 */ /* 0x000ee20000300800 */
[----:B------:R-:W-:-:S03]  /*9dc0*/  SEL R5, R5, RZ, P0 ;  /* 0x000000ff05057207 */ /* 0x000fc60000000000 */
[----:B------:R-:W-:Y:S01]  /*9dd0*/  STL [R1+0x5d0], R10 ;  /* 0x0005d00a01007387 */ /* 0x000fe20000100800 */
[----:B------:R-:W-:Y:S01]  /*9de0*/  ISETP.NE.U32.AND P6, PT, R5, RZ, PT ;  /* 0x000000ff0500720c */ /* 0x000fe20003fc5070 */
[----:B------:R-:W-:-:S04]  /*9df0*/  IMAD.SHL.U32 R5, R10, 0x80, RZ ;  /* 0x000000800a057824 */ /* 0x000fc800078e00ff */
[----:B-1----:R-:W-:Y:S01]  /*9e00*/  IMAD.WIDE R2, R5, 0x4, R124 ;  /* 0x0000000405027825 */ /* 0x002fe200078e027c */
[----:B----4-:R-:W-:Y:S04]  /*9e10*/  LDGSTS.E [R248+0x28200], desc[UR16][R102.64], P1 ;  /* 0x2820000066f87fae */ /* 0x010fe80008921850 */
[----:B------:R-:W-:Y:S04]  /*9e20*/  LDGSTS.E [R248+0x28600], desc[UR16][R18.64], P1 ;  /* 0x2860000012f87fae */ /* 0x000fe80008921850 */
        /* <DEDUP_REMOVED lines=24> */
[----:B------:R-:W-:Y:S01]  /*9fb0*/  LDGSTS.E [R251+0x28b80], desc[UR16][R48.64], P1 ;  /* 0x28b8000030fb7fae */ /* 0x000fe20008921850 */
[----:B------:R-:W-:-:S03]  /*9fc0*/  ISETP.NE.U32.AND P2, PT, R4, RZ, PT ;  /* 0x000000ff0400720c */ /* 0x000fc60003f45070 */
[----:B------:R-:W-:Y:S04]  /*9fd0*/  LDGSTS.E [R251+0x28f80], desc[UR16][R50.64], P1 ;  /* 0x28f8000032fb7fae */ /* 0x000fe80008921850 */
[----:B------:R-:W-:Y:S04]  /*9fe0*/  LDGSTS.E [R251+0x29380], desc[UR16][R44.64], P1 ;  /* 0x293800002cfb7fae */ /* 0x000fe80008921850 */
[----:B------:R-:W-:Y:S04]  /*9ff0*/  LDGSTS.E [R251+0x29780], desc[UR16][R42.64], P1 ;  /* 0x297800002afb7fae */ /* 0x000fe80008921850 */
[----:B------:R-:W-:Y:S04]  /*a000*/  LDGSTS.E [R251+0x29b80], desc[UR16][R32.64], P1 ;  /* 0x29b8000020fb7fae */ /* 0x000fe80008921850 */
[----:B------:R-:W-:Y:S04]  /*a010*/  LDGSTS.E [R251+0x29f80], desc[UR16][R40.64], P1 ;  /* 0x29f8000028fb7fae */ /* 0x000fe80008921850 */
[----:B------:R-:W4:Y:S04]  /*a020*/  LDL.LU R4, [R1+0x184] ;  /* 0x0001840001047983 */ /* 0x000f280000300800 */
[----:B------:R-:W0:Y:S01]  /*a030*/  LDGDEPBAR ;  /* 0x00000000000079af */ /* 0x000e220000000000 */
[----:B------:R-:W-:Y:S01]  /*a040*/  BAR.SYNC.DEFER_BLOCKING 0x0 ;  /* 0x0000000000007b1d */ /* 0x000fe20000010000 */
[----:B------:R-:W-:-:S05]  /*a050*/  ISETP.NE.U32.AND P1, PT, R252, RZ, PT ;  /* 0x000000fffc00720c */ /* 0x000fca0003f25070 */
[----:B------:R1:W-:Y:S04]  /*a060*/  STL.64 [R1+0x140], R2 ;  /* 0x0001400201007387 */ /* 0x0003e80000100a00 */
[----:B------:R-:W4:Y:S04]  /*a070*/  LDL.LU R252, [R1+0x188] ;  /* 0x0001880001fc7983 */ /* 0x000f280000300800 */
[----:B------:R-:W-:Y:S01]  /*a080*/  @!PT LDS RZ, [RZ] ;  /* 0x00000000fffff984 */ /* 0x000fe20000000800 */
[----:B------:R-:W-:Y:S01]  /*a090*/  @!PT LDS RZ, [RZ] ;  /* 0x00000000fffff984 */ /* 0x000fe20000000800 */
[----:B------:R-:W-:Y:S01]  /*a0a0*/  @!PT LDS RZ, [RZ] ;  /* 0x00000000fffff984 */ /* 0x000fe20000000800 */
[----:B------:R1:W-:Y:S01]  /*a0b0*/  LDGSTS.E [R12+0x8000], desc[UR16][R2.64], P2 ;  /* 0x08000000020c7fae */ /* 0x0003e20009121850 */
[----:B--2---:R-:W-:-:S03]  /*a0c0*/  ISETP.NE.U32.AND P2, PT, R140, RZ, PT ;  /* 0x000000ff8c00720c */ /* 0x004fc60003f45070 */
[----:B------:R-:W2:Y:S01]  /*a0d0*/  LDL.LU R140, [R1+0x18c] ;  /* 0x00018c00018c7983 */ /* 0x000ea20000300800 */
[----:B-1----:R-:W-:-:S05]  /*a0e0*/  IMAD.WIDE R2, R5, 0x4, R120 ;  /* 0x0000000405027825 */ /* 0x002fca00078e0278 */
[----:B------:R1:W-:Y:S04]  /*a0f0*/  STL.64 [R1+0x138], R2 ;  /* 0x0001380201007387 */ /* 0x0003e80000100a00 */
[----:B------:R1:W-:Y:S01]  /*a100*/  LDGSTS.E [R12+0x8008], desc[UR16][R2.64], P1 ;  /* 0x08008000020c7fae */ /* 0x0003e20008921850 */
[----:B------:R-:W-:Y:S01]  /*a110*/  ISETP.NE.U32.AND P1, PT, R141, RZ, PT ;  /* 0x000000ff8d00720c */ /* 0x000fe20003f25070 */
[----:B-1----:R-:W-:-:S05]  /*a120*/  IMAD.WIDE R2, R5, 0x4, R118 ;  /* 0x0000000405027825 */ /* 0x002fca00078e0276 */
[----:B------:R1:W-:Y:S04]  /*a130*/  STL.64 [R1+0x128], R2 ;  /* 0x0001280201007387 */ /* 0x0003e80000100a00 */
[----:B------:R1:W-:Y:S01]  /*a140*/  LDGSTS.E [R12+0xa000], desc[UR16][R2.64], P2 ;  /* 0x0a000000020c7fae */ /* 0x0003e20009121850 */
[----:B------:R-:W-:-:S03]  /*a150*/  ISETP.NE.U32.AND P2, PT, R7, RZ, PT ;  /* 0x000000ff0700720c */ /* 0x000fc60003f45070 */
[----:B------:R-:W2:Y:S01]  /*a160*/  LDL.LU R141, [R1+0x190] ;  /* 0x00019000018d7983 */ /* 0x000ea20000300800 */
[----:B-1----:R-:W-:-:S05]  /*a170*/  IMAD.WIDE R2, R5, 0x4, R130 ;  /* 0x0000000405027825 */ /* 0x002fca00078e0282 */
[----:B------:R1:W-:Y:S04]  /*a180*/  STL.64 [R1+0x120], R2 ;  /* 0x0001200201007387 */ /* 0x0003e80000100a00 */
[----:B------:R-:W2:Y:S04]  /*a190*/  LDL.LU R7, [R1+0x194] ;  /* 0x0001940001077983 */ /* 0x000ea80000300800 */
[----:B------:R1:W-:Y:S01]  /*a1a0*/  LDGSTS.E [R12+0xa008], desc[UR16][R2.64], P1 ;  /* 0x0a008000020c7fae */ /* 0x0003e20008921850 */
[----:B------:R-:W-:Y:S01]  /*a1b0*/  ISETP.NE.U32.AND P1, PT, R8, RZ, PT ;  /* 0x000000ff0800720c */ /* 0x000fe20003f25070 */
[----:B-1----:R-:W-:-:S05]  /*a1c0*/  IMAD.WIDE R2, R5, 0x4, R116 ;  /* 0x0000000405027825 */ /* 0x002fca00078e0274 */
[----:B------:R1:W-:Y:S04]  /*a1d0*/  STL.64 [R1+0x118], R2 ;  /* 0x0001180201007387 */ /* 0x0003e80000100a00 */
[----:B------:R-:W2:Y:S04]  /*a1e0*/  LDL.LU R8, [R1+0x198] ;  /* 0x0001980001087983 */ /* 0x000ea80000300800 */
[----:B------:R1:W-:Y:S01]  /*a1f0*/  LDGSTS.E [R12+0xc000], desc[UR16][R2.64], P2 ;  /* 0x0c000000020c7fae */ /* 0x0003e20009121850 */
[----:B------:R-:W-:-:S03]  /*a200*/  ISETP.NE.U32.AND P2, PT, R9, RZ, PT ;  /* 0x000000ff0900720c */ /* 0x000fc60003f45070 */
[----:B------:R-:W2:Y:S01]  /*a210*/  LDL.LU R9, [R1+0x19c] ;  /* 0x00019c0001097983 */ /* 0x000ea20000300800 */
[----:B-1----:R-:W-:-:S05]  /*a220*/  IMAD.WIDE R2, R5, 0x4, R132 ;  /* 0x0000000405027825 */ /* 0x002fca00078e0284 */
[----:B------:R1:W-:Y:S04]  /*a230*/  STL.64 [R1+0x110], R2 ;  /* 0x0001100201007387 */ /* 0x0003e80000100a00 */
[----:B------:R1:W-:Y:S01]  /*a240*/  LDGSTS.E [R12+0xc008], desc[UR16][R2.64], P1 ;  /* 0x0c008000020c7fae */ /* 0x0003e20008921850 */
[----:B---3--:R-:W-:Y:S01]  /*a250*/  ISETP.NE.U32.AND P1, PT, R0, RZ, PT ;  /* 0x000000ff0000720c */ /* 0x008fe20003f25070 */
[----:B-1----:R-:W-:-:S05]  /*a260*/  IMAD.WIDE R2, R5, 0x4, R114 ;  /* 0x0000000405027825 */ /* 0x002fca00078e0272 */
[----:B------:R1:W-:Y:S04]  /*a270*/  STL.64 [R1+0x108], R2 ;  /* 0x0001080201007387 */ /* 0x0003e80000100a00 */
[----:B------:R-:W3:Y:S04]  /*a280*/  LDL.LU R10, [R1+0x1a0] ;  /* 0x0001a000010a7983 */ /* 0x000ee80000300800 */
[----:B------:R1:W-:Y:S02]  /*a290*/  LDGSTS.E [R12+0xe000], desc[UR16][R2.64], P2 ;  /* 0x0e000000020c7fae */ /* 0x0003e40009121850 */
[----:B-1----:R-:W-:-:S05]  /*a2a0*/  IMAD.WIDE R2, R5, 0x4, R134 ;  /* 0x0000000405027825 */ /* 0x002fca00078e0286 */
[----:B------:R1:W-:Y:S01]  /*a2b0*/  LDGSTS.E [R12+0xe008], desc[UR16][R2.64], P1 ;  /* 0x0e008000020c7fae */ /* 0x0003e20008921850 */
[----:B----4-:R-:W-:-:S03]  /*a2c0*/  ISETP.NE.U32.AND P2, PT, R4, RZ, PT ;  /* 0x000000ff0400720c */ /* 0x010fc60003f45070 */
[----:B------:R-:W4:Y:S04]  /*a2d0*/  LDL.LU R4, [R1+0x1a4] ;  /* 0x0001a40001047983 */ /* 0x000f280000300800 */
[----:B------:R1:W-:Y:S04]  /*a2e0*/  STL.64 [R1+0x100], R2 ;  /* 0x0001000201007387 */ /* 0x0003e80000100a00 */
[----:B------:R-:W4:Y:S01]  /*a2f0*/  LDL.LU R0, [R1+0x1a8] ;  /* 0x0001a80001007983 */ /* 0x000f220000300800 */
[----:B-1----:R-:W-:Y:S01]  /*a300*/  IMAD.WIDE R2, R5, 0x4, R112 ;  /* 0x0000000405027825 */ /* 0x002fe200078e0270 */
[----:B------:R-:W-:-:S04]  /*a310*/  ISETP.NE.U32.AND P1, PT, R252, RZ, PT ;  /* 0x000000fffc00720c */ /* 0x000fc80003f25070 */
[----:B------:R1:W-:Y:S04]  /*a320*/  STL.64 [R1+0x130], R2 ;  /* 0x0001300201007387 */ /* 0x0003e80000100a00 */
[----:B------:R-:W4:Y:S04]  /*a330*/  LDL.LU R252, [R1+0x1ac] ;  /* 0x0001ac0001fc7983 */ /* 0x000f280000300800 */
[----:B------:R1:W-:Y:S01]  /*a340*/  LDGSTS.E [R13+0x8000], desc[UR16][R2.64], P2 ;  /* 0x08000000020d7fae */ /* 0x0003e20009121850 */
[----:B--2---:R-:W-:Y:S01]  /*a350*/  ISETP.NE.U32.AND P2, PT, R140, RZ, PT ;  /* 0x000000ff8c00720c */ /* 0x004fe20003f45070 */
[----:B-1----:R-:W-:-:S05]  /*a360*/  IMAD.WIDE R2, R5, 0x4, R136 ;  /* 0x0000000405027825 */ /* 0x002fca00078e0288 */
[----:B------:R1:W-:Y:S04]  /*a370*/  STL.64 [R1+0xf8], R2 ;  /* 0x0000f80201007387 */ /* 0x0003e80000100a00 */
[----:B------:R-:W2:Y:S04]  /*a380*/  LDL.LU R140, [R1+0x1b0] ;  /* 0x0001b000018c7983 */ /* 0x000ea80000300800 */
[----:B------:R1:W-:Y:S02]  /*a390*/  LDGSTS.E [R13+0x8008], desc[UR16][R2.64], P1 ;  /* 0x08008000020d7fae */ /* 0x0003e40008921850 */
[----:B-1----:R-:W-:-:S05]  /*a3a0*/  IMAD.WIDE R2, R5, 0x4, R110 ;  /* 0x0000000405027825 */ /* 0x002fca00078e026e */
[----:B------:R1:W-:Y:S04]  /*a3b0*/  STL.64 [R1+0xf0], R2 ;  /* 0x0000f00201007387 */ /* 0x0003e80000100a00 */
[----:B------:R1:W-:Y:S01]  /*a3c0*/  LDGSTS.E [R13+0xa000], desc[UR16][R2.64], P2 ;  /* 0x0a000000020d7fae */ /* 0x0003e20009121850 */
[----:B------:R-:W-:-:S03]  /*a3d0*/  ISETP.NE.U32.AND P1, PT, R141, RZ, PT ;  /* 0x000000ff8d00720c */ /* 0x000fc60003f25070 */
[----:B------:R-:W2:Y:S01]  /*a3e0*/  LDL.LU R141, [R1+0x1b4] ;  /* 0x0001b400018d7983 */ /* 0x000ea20000300800 */
[----:B-1----:R-:W-:-:S05]  /*a3f0*/  IMAD.WIDE R2, R5, 0x4, R138 ;  /* 0x0000000405027825 */ /* 0x002fca00078e028a */
[----:B------:R1:W-:Y:S01]  /*a400*/  STL.64 [R1+0xe8], R2 ;  /* 0x0000e80201007387 */ /* 0x0003e20000100a00 */
[----:B------:R-:W-:-:S03]  /*a410*/  ISETP.NE.U32.AND P2, PT, R7, RZ, PT ;  /* 0x000000ff0700720c */ /* 0x000fc60003f45070 */
[----:B------:R-:W2:Y:S04]  /*a420*/  LDL.LU R7, [R1+0x1b8] ;  /* 0x0001b80001077983 */ /* 0x000ea80000300800 */
[----:B------:R1:W-:Y:S02]  /*a430*/  LDGSTS.E [R13+0xa008], desc[UR16][R2.64], P1 ;  /* 0x0a008000020d7fae */ /* 0x0003e40008921850 */
[----:B-1----:R-:W-:-:S05]  /*a440*/  IMAD.WIDE R2, R5, 0x4, R122 ;  /* 0x0000000405027825 */ /* 0x002fca00078e027a */
[----:B------:R1:W-:Y:S01]  /*a450*/  LDGSTS.E [R13+0xc000], desc[UR16][R2.64], P2 ;  /* 0x0c000000020d7fae */ /* 0x0003e20009121850 */
[----:B------:R-:W-:-:S03]  /*a460*/  ISETP.NE.U32.AND P1, PT, R8, RZ, PT ;  /* 0x000000ff0800720c */ /* 0x000fc60003f25070 */
[----:B------:R1:W-:Y:S04]  /*a470*/  STL.64 [R1+0xe0], R2 ;  /* 0x0000e00201007387 */ /* 0x0003e80000100a00 */
[----:B------:R-:W2:Y:S01]  /*a480*/  LDL.LU R8, [R1+0x1bc] ;  /* 0x0001bc0001087983 */ /* 0x000ea20000300800 */
[----:B------:R-:W-:Y:S01]  /*a490*/  ISETP.NE.U32.AND P2, PT, R9, RZ, PT ;  /* 0x000000ff0900720c */ /* 0x000fe20003f45070 */
[----:B-1----:R-:W-:-:S05]  /*a4a0*/  IMAD.WIDE R2, R5, 0x4, R142 ;  /* 0x0000000405027825 */ /* 0x002fca00078e028e */
[----:B------:R1:W-:Y:S04]  /*a4b0*/  STL.64 [R1+0xd8], R2 ;  /* 0x0000d80201007387 */ /* 0x0003e80000100a00 */
[----:B------:R1:W-:Y:S04]  /*a4c0*/  LDGSTS.E [R13+0xc008], desc[UR16][R2.64], P1 ;  /* 0x0c008000020d7fae */ /* 0x0003e80008921850 */
[----:B------:R-:W2:Y:S01]  /*a4d0*/  LDL.LU R9, [R1+0x1c0] ;  /* 0x0001c00001097983 */ /* 0x000ea20000300800 */
[----:B-1----:R-:W-:-:S05]  /*a4e0*/  IMAD.WIDE R2, R5, 0x4, R128 ;  /* 0x0000000405027825 */ /* 0x002fca00078e0280 */
[----:B------:R1:W-:Y:S01]  /*a4f0*/  LDGSTS.E [R13+0xe000], desc[UR16][R2.64], P2 ;  /* 0x0e000000020d7fae */ /* 0x0003e20009121850 */
[----:B---3--:R-:W-:-:S03]  /*a500*/  ISETP.NE.U32.AND P1, PT, R10, RZ, PT ;  /* 0x000000ff0a00720c */ /* 0x008fc60003f25070 */
[----:B------:R1:W-:Y:S02]  /*a510*/  STL.64 [R1+0xd0], R2 ;  /* 0x0000d00201007387 */ /* 0x0003e40000100a00 */
[----:B-1----:R-:W-:-:S08]  /*a520*/  IMAD.WIDE R2, R5, 0x4, R144 ;  /* 0x0000000405027825 */ /* 0x002fd000078e0290 */
[----:B------:R1:W-:Y:S01]  /*a530*/  LDGSTS.E [R13+0xe008], desc[UR16][R2.64], P1 ;  /* 0x0e008000020d7fae */ /* 0x0003e20008921850 */
[----:B----4-:R-:W-:-:S03]  /*a540*/  ISETP.NE.U32.AND P2, PT, R4, RZ, PT ;  /* 0x000000ff0400720c */ /* 0x010fc60003f45070 */
[----:B------:R-:W3:Y:S04]  /*a550*/  LDL.LU R4, [R1+0x1c4] ;  /* 0x0001c40001047983 */ /* 0x000ee80000300800 */
[----:B------:R1:W-:Y:S01]  /*a560*/  STL.64 [R1+0xc8], R2 ;  /* 0x0000c80201007387 */ /* 0x0003e20000100a00 */
[----:B------:R-:W-:Y:S01]  /*a570*/  ISETP.NE.U32.AND P1, PT, R0, RZ, PT ;  /* 0x000000ff0000720c */ /* 0x000fe20003f25070 */
[----:B-1----:R-:W-:-:S05]  /*a580*/  IMAD.WIDE R2, R5, 0x4, R126 ;  /* 0x0000000405027825 */ /* 0x002fca00078e027e */
[----:B------:R1:W-:Y:S01]  /*a590*/  LDGSTS.E [R14+0x8000], desc[UR16][R2.64], P2 ;  /* 0x08000000020e7fae */ /* 0x0003e20009121850 */
[----:B------:R-:W-:-:S03]  /*a5a0*/  ISETP.NE.U32.AND P2, PT, R252, RZ, PT ;  /* 0x000000fffc00720c */ /* 0x000fc60003f45070 */
[----:B------:R1:W-:Y:S04]  /*a5b0*/  STL.64 [R1+0xc0], R2 ;  /* 0x0000c00201007387 */ /* 0x0003e80000100a00 */
[----:B------:R-:W4:Y:S01]  /*a5c0*/  LDL.LU R0, [R1+0x1cc] ;  /* 0x0001cc0001007983 */ /* 0x000f220000300800 */
[----:B-1----:R-:W-:-:S05]  /*a5d0*/  IMAD.WIDE R2, R5, 0x4, R146 ;  /* 0x0000000405027825 */ /* 0x002fca00078e0292 */
[----:B------:R1:W-:Y:S04]  /*a5e0*/  STL.64 [R1+0xb8], R2 ;  /* 0x0000b80201007387 */ /* 0x0003e80000100a00 */
[----:B------:R1:W-:Y:S02]  /*a5f0*/  LDGSTS.E [R14+0x8008], desc[UR16][R2.64], P1 ;  /* 0x08008000020e7fae */ /* 0x0003e40008921850 */
[----:B-1----:R-:W-:-:S05]  /*a600*/  IMAD.WIDE R2, R5, 0x4, R238 ;  /* 0x0000000405027825 */ /* 0x002fca00078e02ee */
[----:B------:R1:W-:Y:S04]  /*a610*/  STL.64 [R1+0xb0], R2 ;  /* 0x0000b00201007387 */ /* 0x0003e80000100a00 */
[----:B------:R1:W-:Y:S01]  /*a620*/  LDGSTS.E [R14+0xa000], desc[UR16][R2.64], P2 ;  /* 0x0a000000020e7fae */ /* 0x0003e20009121850 */
[----:B--2---:R-:W-:-:S03]  /*a630*/  ISETP.NE.U32.AND P1, PT, R140, RZ, PT ;  /* 0x000000ff8c00720c */ /* 0x004fc60003f25070 */
[----:B------:R-:W2:Y:S01]  /*a640*/  LDL.LU R124, [R1+0x1d0] ;  /* 0x0001d000017c7983 */ /* 0x000ea20000300800 */
[----:B-1----:R-:W-:-:S05]  /*a650*/  IMAD.WIDE R2, R5, 0x4, R236 ;  /* 0x0000000405027825 */ /* 0x002fca00078e02ec */
[----:B------:R1:W-:Y:S04]  /*a660*/  STL.64 [R1+0xa8], R2 ;  /* 0x0000a80201007387 */ /* 0x0003e80000100a00 */
[----:B------:R-:W2:Y:S04]  /*a670*/  LDL.LU R252, [R1+0x1d4] ;  /* 0x0001d40001fc7983 */ /* 0x000ea80000300800 */
[----:B------:R1:W-:Y:S01]  /*a680*/  LDGSTS.E [R14+0xa008], desc[UR16][R2.64], P1 ;  /* 0x0a008000020e7fae */ /* 0x0003e20008921850 */
[----:B------:R-:W-:-:S03]  /*a690*/  ISETP.NE.U32.AND P1, PT, R7, RZ, PT ;  /* 0x000000ff0700720c */ /* 0x000fc60003f25070 */
[----:B------:R-:W2:Y:S01]  /*a6a0*/  LDL.LU R7, [R1+0x1d8] ;  /* 0x0001d80001077983 */ /* 0x000ea20000300800 */
[----:B------:R-:W-:Y:S01]  /*a6b0*/  ISETP.NE.U32.AND P2, PT, R141, RZ, PT ;  /* 0x000000ff8d00720c */ /* 0x000fe20003f45070 */
[----:B------:R-:W-:-:S04]  /*a6c0*/  IMAD.WIDE R140, R5, 0x4, R234 ;  /* 0x00000004058c7825 */ /* 0x000fc800078e02ea */
[----:B-1----:R-:W-:-:S08]  /*a6d0*/  IMAD.WIDE R2, R5, 0x4, R232 ;  /* 0x0000000405027825 */ /* 0x002fd000078e02e8 */
[----:B------:R-:W-:Y:S04]  /*a6e0*/  LDGSTS.E [R14+0xc000], desc[UR16][R140.64], P2 ;  /* 0x0c0000008c0e7fae */ /* 0x000fe80009121850 */
[----:B------:R-:W-:Y:S01]  /*a6f0*/  STL.64 [R1+0x5e8], R140 ;  /* 0x0005e88c01007387 */ /* 0x000fe20000100a00 */
[----:B------:R-:W-:-:S03]  /*a700*/  ISETP.NE.U32.AND P2, PT, R8, RZ, PT ;  /* 0x000000ff0800720c */ /* 0x000fc60003f45070 */
[----:B------:R1:W-:Y:S04]  /*a710*/  STL.64 [R1+0x98], R2 ;  /* 0x0000980201007387 */ /* 0x0003e80000100a00 */
[----:B------:R1:W-:Y:S04]  /*a720*/  LDGSTS.E [R14+0xc008], desc[UR16][R2.64], P1 ;  /* 0x0c008000020e7fae */ /* 0x0003e80008921850 */
[----:B------:R-:W2:Y:S01]  /*a730*/  LDL.LU R125, [R1+0x1dc] ;  /* 0x0001dc00017d7983 */ /* 0x000ea20000300800 */
[----:B-1----:R-:W-:Y:S01]  /*a740*/  IMAD.WIDE R2, R5, 0x4, R230 ;  /* 0x0000000405027825 */ /* 0x002fe200078e02e6 */
[----:B------:R-:W-:-:S04]  /*a750*/  ISETP.NE.U32.AND P1, PT, R9, RZ, PT ;  /* 0x000000ff0900720c */ /* 0x000fc80003f25070 */
[----:B------:R-:W-:Y:S04]  /*a760*/  LDGSTS.E [R14+0xe000], desc[UR16][R2.64], P2 ;  /* 0x0e000000020e7fae */ /* 0x000fe80009121850 */
[----:B------:R-:W-:Y:S01]  /*a770*/  STL.64 [R1+0x5f0], R2 ;  /* 0x0005f00201007387 */ /* 0x000fe20000100a00 */
[----:B------:R-:W-:-:S05]  /*a780*/  IMAD.WIDE R8, R5, 0x4, R228 ;  /* 0x0000000405087825 */ /* 0x000fca00078e02e4 */
[----:B------:R-:W-:Y:S01]  /*a790*/  LDGSTS.E [R14+0xe008], desc[UR16][R8.64], P1 ;  /* 0x0e008000080e7fae */ /* 0x000fe20008921850 */
[----:B------:R-:W-:-:S04]  /*a7a0*/  IMAD.WIDE R238, R5, 0x4, R226 ;  /* 0x0000000405ee7825 */ /* 0x000fc800078e02e2 */
[----:B------:R-:W-:-:S04]  /*a7b0*/  IMAD.WIDE R234, R5, 0x4, R224 ;  /* 0x0000000405ea7825 */ /* 0x000fc800078e02e0 */
[----:B------:R-:W-:Y:S01]  /*a7c0*/  IMAD.WIDE R230, R5, 0x4, R222 ;  /* 0x0000000405e67825 */ /* 0x000fe200078e02de */
[----:B---3--:R-:W-:Y:S02]  /*a7d0*/  ISETP.NE.U32.AND P2, PT, R4, RZ, PT ;  /* 0x000000ff0400720c */ /* 0x008fe40003f45070 */
[----:B------:R-:W3:Y:S04]  /*a7e0*/  LDL.LU R4, [R1+0x1e0] ;  /* 0x0001e00001047983 */ /* 0x000ee80000300800 */
[----:B------:R1:W-:Y:S04]  /*a7f0*/  STL [R1+0x618], R14 ;  /* 0x0006180e01007387 */ /* 0x0003e80000100800 */
[----:B------:R-:W-:Y:S04]  /*a800*/  STL.64 [R1+0x5f8], R8 ;  /* 0x0005f80801007387 */ /* 0x000fe80000100a00 */
[----:B------:R-:W3:Y:S04]  /*a810*/  LDL.LU R10, [R1+0x1e4] ;  /* 0x0001e400010a7983 */ /* 0x000ee80000300800 */
[----:B------:R-:W-:Y:S01]  /*a820*/  LDGSTS.E [R15+0x8000], desc[UR16][R238.64], P2 ;  /* 0x08000000ee0f7fae */ /* 0x000fe20009121850 */
[----:B----4-:R-:W-:-:S03]  /*a830*/  ISETP.NE.U32.AND P1, PT, R0, RZ, PT ;  /* 0x000000ff0000720c */ /* 0x010fc60003f25070 */
[----:B------:R-:W4:Y:S04]  /*a840*/  LDL.LU R0, [R1+0x1e8] ;  /* 0x0001e80001007983 */ /* 0x000f280000300800 */
[----:B------:R-:W-:Y:S04]  /*a850*/  STL.64 [R1+0x600], R238 ;  /* 0x000600ee01007387 */ /* 0x000fe80000100a00 */
[----:B------:R-:W4:Y:S04]  /*a860*/  LDL.LU R121, [R1+0x1ec] ;  /* 0x0001ec0001797983 */ /* 0x000f280000300800 */
[----:B------:R-:W-:Y:S04]  /*a870*/  LDGSTS.E [R15+0x8008], desc[UR16][R234.64], P1 ;  /* 0x08008000ea0f7fae */ /* 0x000fe80008921850 */
[----:B------:R1:W-:Y:S01]  /*a880*/  STL.64 [R1+0x608], R234 ;  /* 0x000608ea01007387 */ /* 0x0003e20000100a00 */
[----:B--2---:R-:W-:-:S13]  /*a890*/  ISETP.NE.U32.AND P2, PT, R124, RZ, PT ;  /* 0x000000ff7c00720c */ /* 0x004fda0003f45070 */
[----:B------:R-:W-:Y:S01]  /*a8a0*/  LDGSTS.E [R15+0xa000], desc[UR16][R230.64], P2 ;  /* 0x0a000000e60f7fae */ /* 0x000fe20009121850 */
[----:B------:R-:W-:-:S03]  /*a8b0*/  ISETP.NE.U32.AND P1, PT, R252, RZ, PT ;  /* 0x000000fffc00720c */ /* 0x000fc60003f25070 */
[----:B------:R-:W2:Y:S04]  /*a8c0*/  LDL.LU R252, [R1+0x1f0] ;  /* 0x0001f00001fc7983 */ /* 0x000ea80000300800 */
[----:B------:R-:W-:Y:S01]  /*a8d0*/  STL.64 [R1+0x610], R230 ;  /* 0x000610e601007387 */ /* 0x000fe20000100a00 */
[----:B------:R-:W-:-:S03]  /*a8e0*/  ISETP.NE.U32.AND P2, PT, R7, RZ, PT ;  /* 0x000000ff0700720c */ /* 0x000fc60003f45070 */
[----:B------:R-:W2:Y:S04]  /*a8f0*/  LDL.LU R7, [R1+0x1f4] ;  /* 0x0001f40001077983 */ /* 0x000ea80000300800 */
[----:B------:R-:W2:Y:S01]  /*a900*/  LDL.LU R124, [R1+0x1f8] ;  /* 0x0001f800017c7983 */ /* 0x000ea20000300800 */
[----:B------:R-:W-:-:S04]  /*a910*/  IMAD.WIDE R226, R5, 0x4, R220 ;  /* 0x0000000405e27825 */ /* 0x000fc800078e02dc */
[C---:B------:R-:W-:Y:S01]  /*a920*/  IMAD.WIDE R222, R5.reuse, 0x4, R218 ;  /* 0x0000000405de7825 */ /* 0x040fe200078e02da */
[----:B------:R-:W-:Y:S04]  /*a930*/  LDGSTS.E [R15+0xa008], desc[UR16][R226.64], P1 ;  /* 0x0a008000e20f7fae */ /* 0x000fe80008921850 */
[----:B------:R-:W-:Y:S04]  /*a940*/  STL.64 [R1+0x620], R226 ;  /* 0x000620e201007387 */ /* 0x000fe80000100a00 */
[----:B------:R-:W-:Y:S01]  /*a950*/  LDGSTS.E [R15+0xc000], desc[UR16][R222.64], P2 ;  /* 0x0c000000de0f7fae */ /* 0x000fe20009121850 */
[----:B------:R-:W-:-:S04]  /*a960*/  IMAD.WIDE R218, R5, 0x4, R216 ;  /* 0x0000000405da7825 */ /* 0x000fc800078e02d8 */
[----:B------:R-:W-:Y:S01]  /*a970*/  IMAD.WIDE R214, R5, 0x4, R214 ;  /* 0x0000000405d67825 */ /* 0x000fe200078e02d6 */
[----:B------:R-:W-:Y:S02]  /*a980*/  ISETP.NE.U32.AND P1, PT, R125, RZ, PT ;  /* 0x000000ff7d00720c */ /* 0x000fe40003f25070 */
[----:B------:R-:W2:Y:S04]  /*a990*/  LDL.LU R125, [R1+0x1fc] ;  /* 0x0001fc00017d7983 */ /* 0x000ea80000300800 */
[----:B------:R-:W-:Y:S07]  /*a9a0*/  STL [R1+0x628], R223 ;  /* 0x000628df01007387 */ /* 0x000fee0000100800 */
[----:B------:R-:W-:Y:S01]  /*a9b0*/  LDGSTS.E [R15+0xc008], desc[UR16][R218.64], P1 ;  /* 0x0c008000da0f7fae */ /* 0x000fe20008921850 */
[----:B------:R-:W-:-:S04]  /*a9c0*/  IMAD.WIDE R212, R5, 0x4, R212 ;  /* 0x0000000405d47825 */ /* 0x000fc800078e02d4 */
[----:B------:R-:W-:-:S04]  /*a9d0*/  IMAD.WIDE R210, R5, 0x4, R210 ;  /* 0x0000000405d27825 */ /* 0x000fc800078e02d2 */
[----:B------:R-:W-:Y:S01]  /*a9e0*/  IMAD.WIDE R208, R5, 0x4, R208 ;  /* 0x0000000405d07825 */ /* 0x000fe200078e02d0 */
[----:B---3--:R-:W-:Y:S02]  /*a9f0*/  ISETP.NE.U32.AND P2, PT, R4, RZ, PT ;  /* 0x000000ff0400720c */ /* 0x008fe40003f45070 */
[----:B------:R-:W3:Y:S04]  /*aa00*/  LDL.LU R4, [R1+0x200] ;  /* 0x0002000001047983 */ /* 0x000ee80000300800 */
[----:B------:R-:W-:Y:S01]  /*aa10*/  STL.64 [R1+0x630], R218 ;  /* 0x000630da01007387 */ /* 0x000fe20000100a00 */
[----:B------:R-:W-:-:S06]  /*aa20*/  ISETP.NE.U32.AND P1, PT, R10, RZ, PT ;  /* 0x000000ff0a00720c */ /* 0x000fcc0003f25070 */
[----:B------:R-:W-:Y:S04]  /*aa30*/  LDGSTS.E [R15+0xe000], desc[UR16][R214.64], P2 ;  /* 0x0e000000d60f7fae */ /* 0x000fe80009121850 */
[----:B------:R-:W3:Y:S04]  /*aa40*/  LDL.LU R10, [R1+0x204] ;  /* 0x00020400010a7983 */ /* 0x000ee80000300800 */
[----:B------:R-:W-:Y:S01]  /*aa50*/  LDGSTS.E [R15+0xe008], desc[UR16][R212.64], P1 ;  /* 0x0e008000d40f7fae */ /* 0x000fe20008921850 */
[----:B----4-:R-:W-:-:S03]  /*aa60*/  ISETP.NE.U32.AND P2, PT, R0, RZ, PT ;  /* 0x000000ff0000720c */ /* 0x010fc60003f45070 */
[----:B------:R-:W4:Y:S01]  /*aa70*/  LDL.LU R0, [R1+0x208] ;  /* 0x0002080001007983 */ /* 0x000f220000300800 */
[----:B------:R-:W-:-:S03]  /*aa80*/  ISETP.NE.U32.AND P1, PT, R121, RZ, PT ;  /* 0x000000ff7900720c */ /* 0x000fc60003f25070 */
[----:B------:R-:W4:Y:S06]  /*aa90*/  LDL.LU R121, [R1+0x20c] ;  /* 0x00020c0001797983 */ /* 0x000f2c0000300800 */
[----:B------:R-:W-:Y:S04]  /*aaa0*/  LDGSTS.E [R240+0x8000], desc[UR16][R210.64], P2 ;  /* 0x08000000d2f07fae */ /* 0x000fe80009121850 */
[----:B------:R-:W-:Y:S01]  /*aab0*/  LDGSTS.E [R240+0x8008], desc[UR16][R208.64], P1 ;  /* 0x08008000d0f07fae */ /* 0x000fe20008921850 */
[----:B--2---:R-:W-:-:S03]  /*aac0*/  ISETP.NE.U32.AND P2, PT, R252, RZ, PT ;  /* 0x000000fffc00720c */ /* 0x004fc60003f45070 */
[----:B------:R-:W2:Y:S01]  /*aad0*/  LDL.LU R252, [R1+0x210] ;  /* 0x0002100001fc7983 */ /* 0x000ea20000300800 */
[----:B------:R-:W-:-:S03]  /*aae0*/  ISETP.NE.U32.AND P1, PT, R7, RZ, PT ;  /* 0x000000ff0700720c */ /* 0x000fc60003f25070 */
[----:B------:R-:W2:Y:S01]  /*aaf0*/  LDL.LU R7, [R1+0x218] ;  /* 0x0002180001077983 */ /* 0x000ea20000300800 */
[----:B------:R-:W-:-:S05]  /*ab00*/  IMAD.WIDE R206, R5, 0x4, R206 ;  /* 0x0000000405ce7825 */ /* 0x000fca00078e02ce */
[----:B------:R-:W-:Y:S01]  /*ab10*/  LDGSTS.E [R240+0xa000], desc[UR16][R206.64], P2 ;  /* 0x0a000000cef07fae */ /* 0x000fe20009121850 */
[----:B------:R-:W-:-:S03]  /*ab20*/  ISETP.NE.U32.AND P2, PT, R124, RZ, PT ;  /* 0x000000ff7c00720c */ /* 0x000fc60003f45070 */
[----:B------:R-:W2:Y:S01]  /*ab30*/  LDL.LU R124, [R1+0x21c] ;  /* 0x00021c00017c7983 */ /* 0x000ea20000300800 */
[----:B------:R-:W-:-:S04]  /*ab40*/  IMAD.WIDE R204, R5, 0x4, R204 ;  /* 0x0000000405cc7825 */ /* 0x000fc800078e02cc */
[C---:B------:R-:W-:Y:S01]  /*ab50*/  IMAD.WIDE R202, R5.reuse, 0x4, R202 ;  /* 0x0000000405ca7825 */ /* 0x040fe200078e02ca */
[----:B------:R-:W-:Y:S04]  /*ab60*/  LDGSTS.E [R240+0xa008], desc[UR16][R204.64], P1 ;  /* 0x0a008000ccf07fae */ /* 0x000fe80008921850 */
[----:B------:R-:W-:Y:S01]  /*ab70*/  LDGSTS.E [R240+0xc000], desc[UR16][R202.64], P2 ;  /* 0x0c000000caf07fae */ /* 0x000fe20009121850 */
[----:B------:R-:W-:-:S04]  /*ab80*/  IMAD.WIDE R200, R5, 0x4, R200 ;  /* 0x0000000405c87825 */ /* 0x000fc800078e02c8 */
[----:B------:R-:W-:Y:S01]  /*ab90*/  IMAD.WIDE R198, R5, 0x4, R198 ;  /* 0x0000000405c67825 */ /* 0x000fe200078e02c6 */
[----:B------:R-:W-:Y:S02]  /*aba0*/  ISETP.NE.U32.AND P1, PT, R125, RZ, PT ;  /* 0x000000ff7d00720c */ /* 0x000fe40003f25070 */
[----:B------:R-:W2:Y:S01]  /*abb0*/  LDL.LU R125, [R1+0x220] ;  /* 0x00022000017d7983 */ /* 0x000ea20000300800 */
[----:B------:R-:W-:-:S10]  /*abc0*/  IMAD.WIDE R196, R5, 0x4, R196 ;  /* 0x0000000405c47825 */ /* 0x000fd400078e02c4 */
[----:B------:R-:W-:Y:S01]  /*abd0*/  LDGSTS.E [R240+0xc008], desc[UR16][R200.64], P1 ;  /* 0x0c008000c8f07fae */ /* 0x000fe20008921850 */
[----:B------:R-:W-:-:S04]  /*abe0*/  IMAD.WIDE R194, R5, 0x4, R194 ;  /* 0x0000000405c27825 */ /* 0x000fc800078e02c2 */
[----:B------:R-:W-:Y:S01]  /*abf0*/  IMAD.WIDE R192, R5, 0x4, R192 ;  /* 0x0000000405c07825 */ /* 0x000fe200078e02c0 */
[----:B---3--:R-:W-:Y:S02]  /*ac00*/  ISETP.NE.U32.AND P2, PT, R4, RZ, PT ;  /* 0x000000ff0400720c */ /* 0x008fe40003f45070 */
[----:B------:R-:W3:Y:S11]  /*ac10*/  LDL.LU R4, [R1+0x224] ;  /* 0x0002240001047983 */ /* 0x000ef60000300800 */
[----:B------:R-:W-:Y:S01]  /*ac20*/  LDGSTS.E [R240+0xe000], desc[UR16][R198.64], P2 ;  /* 0x0e000000c6f07fae */ /* 0x000fe20009121850 */
[----:B------:R-:W-:-:S03]  /*ac30*/  ISETP.NE.U32.AND P1, PT, R10, RZ, PT ;  /* 0x000000ff0a00720c */ /* 0x000fc60003f25070 */
[----:B------:R-:W3:Y:S10]  /*ac40*/  LDL.LU R10, [R1+0x228] ;  /* 0x00022800010a7983 */ /* 0x000ef40000300800 */
[----:B------:R-:W-:Y:S01]  /*ac50*/  LDGSTS.E [R240+0xe008], desc[UR16][R196.64], P1 ;  /* 0x0e008000c4f07fae */ /* 0x000fe20008921850 */
[----:B----4-:R-:W-:-:S03]  /*ac60*/  ISETP.NE.U32.AND P2, PT, R0, RZ, PT ;  /* 0x000000ff0000720c */ /* 0x010fc60003f45070 */
[----:B------:R-:W4:Y:S04]  /*ac70*/  LDL.LU R0, [R1+0x22c] ;  /* 0x00022c0001007983 */ /* 0x000f280000300800 */
[----:B------:R-:W4:Y:S01]  /*ac80*/  LDL.LU R120, [R1+0x230] ;  /* 0x0002300001787983 */ /* 0x000f220000300800 */
[----:B------:R-:W-:-:S05]  /*ac90*/  ISETP.NE.U32.AND P1, PT, R121, RZ, PT ;  /* 0x000000ff7900720c */ /* 0x000fca0003f25070 */
[----:B------:R-:W-:Y:S08]  /*aca0*/  LDGSTS.E [R241+0x8000], desc[UR16][R194.64], P2 ;  /* 0x08000000c2f17fae */ /* 0x000ff00009121850 */
[----:B------:R-:W-:Y:S01]  /*acb0*/  LDGSTS.E [R241+0x8008], desc[UR16][R192.64], P1 ;  /* 0x08008000c0f17fae */ /* 0x000fe20008921850 */
[----:B--2---:R-:W-:-:S03]  /*acc0*/  ISETP.NE.U32.AND P2, PT, R252, RZ, PT ;  /* 0x000000fffc00720c */ /* 0x004fc60003f45070 */
[----:B------:R-:W2:Y:S04]  /*acd0*/  LDL.LU R252, [R1+0x234] ;  /* 0x0002340001fc7983 */ /* 0x000ea80000300800 */
[----:B------:R-:W2:Y:S01]  /*ace0*/  LDL.LU R121, [R1+0x238] ;  /* 0x0002380001797983 */ /* 0x000ea20000300800 */
[----:B------:R-:W-:-:S03]  /*acf0*/  ISETP.NE.U32.AND P1, PT, R7, RZ, PT ;  /* 0x000000ff0700720c */ /* 0x000fc60003f25070 */
[----:B------:R-:W2:Y:S01]  /*ad00*/  LDL.LU R7, [R1+0x23c] ;  /* 0x00023c0001077983 */ /* 0x000ea20000300800 */
[----:B------:R-:W-:-:S05]  /*ad10*/  IMAD.WIDE R190, R5, 0x4, R190 ;  /* 0x0000000405be7825 */ /* 0x000fca00078e02be */
[----:B------:R-:W-:Y:S01]  /*ad20*/  LDGSTS.E [R241+0xa000], desc[UR16][R190.64], P2 ;  /* 0x0a000000bef17fae */ /* 0x000fe20009121850 */
[----:B------:R-:W-:Y:S01]  /*ad30*/  ISETP.NE.U32.AND P2, PT, R124, RZ, PT ;  /* 0x000000ff7c00720c */ /* 0x000fe20003f45070 */
[C---:B------:R-:W-:Y:S02]  /*ad40*/  IMAD.WIDE R188, R5.reuse, 0x4, R188 ;  /* 0x0000000405bc7825 */ /* 0x040fe400078e02bc */
[----:B------:R-:W2:Y:S02]  /*ad50*/  LDL.LU R124, [R1+0x240] ;  /* 0x00024000017c7983 */ /* 0x000ea40000300800 */
[C---:B------:R-:W-:Y:S02]  /*ad60*/  IMAD.WIDE R186, R5.reuse, 0x4, R186 ;  /* 0x0000000405ba7825 */ /* 0x040fe400078e02ba */
[----:B------:R-:W-:Y:S06]  /*ad70*/  LDGSTS.E [R241+0xa008], desc[UR16][R188.64], P1 ;  /* 0x0a008000bcf17fae */ /* 0x000fec0008921850 */
[----:B------:R-:W-:Y:S01]  /*ad80*/  LDGSTS.E [R241+0xc000], desc[UR16][R186.64], P2 ;  /* 0x0c000000baf17fae */ /* 0x000fe20009121850 */
[----:B------:R-:W-:Y:S01]  /*ad90*/  IMAD.WIDE R184, R5, 0x4, R184 ;  /* 0x0000000405b87825 */ /* 0x000fe200078e02b8 */
[----:B------:R-:W-:-:S03]  /*ada0*/  ISETP.NE.U32.AND P1, PT, R125, RZ, PT ;  /* 0x000000ff7d00720c */ /* 0x000fc60003f25070 */
[C---:B------:R-:W-:Y:S01]  /*adb0*/  IMAD.WIDE R182, R5.reuse, 0x4, R182 ;  /* 0x0000000405b67825 */ /* 0x040fe200078e02b6 */
[----:B------:R-:W2:Y:S09]  /*adc0*/  LDL.LU R125, [R1+0x244] ;  /* 0x00024400017d7983 */ /* 0x000eb20000300800 */
[----:B------:R-:W-:Y:S01]  /*add0*/  LDGSTS.E [R241+0xc008], desc[UR16][R184.64], P1 ;  /* 0x0c008000b8f17fae */ /* 0x000fe20008921850 */
[----:B------:R-:W-:-:S04]  /*ade0*/  IMAD.WIDE R180, R5, 0x4, R180 ;  /* 0x0000000405b47825 */ /* 0x000fc800078e02b4 */
[----:B------:R-:W-:-:S04]  /*adf0*/  IMAD.WIDE R178, R5, 0x4, R178 ;  /* 0x0000000405b27825 */ /* 0x000fc800078e02b2 */
        /* <DEDUP_REMOVED lines=9> */
[----:B------:R-:W4:Y:S01]  /*ae90*/  LDL.LU R0, [R1+0x254] ;  /* 0x0002540001007983 */ /* 0x000f220000300800 */
[----:B------:R-:W-:-:S09]  /*aea0*/  ISETP.NE.U32.AND P1, PT, R120, RZ, PT ;  /* 0x000000ff7800720c */ /* 0x000fd20003f25070 */
[----:B------:R-:W-:Y:S04]  /*aeb0*/  LDGSTS.E [R242+0x8000], desc[UR16][R178.64], P2 ;  /* 0x08000000b2f27fae */ /* 0x000fe80009121850 */
[----:B------:R-:W-:Y:S01]  /*aec0*/  LDGSTS.E [R242+0x8008], desc[UR16][R176.64], P1 ;  /* 0x08008000b0f27fae */ /* 0x000fe20008921850 */
[----:B--2---:R-:W-:-:S03]  /*aed0*/  ISETP.NE.U32.AND P2, PT, R252, RZ, PT ;  /* 0x000000fffc00720c */ /* 0x004fc60003f45070 */
[----:B------:R-:W2:Y:S10]  /*aee0*/  LDL.LU R252, [R1+0x258] ;  /* 0x0002580001fc7983 */ /* 0x000eb40000300800 */
[----:B------:R-:W-:Y:S01]  /*aef0*/  LDGSTS.E [R242+0xa000], desc[UR16][R174.64], P2 ;  /* 0x0a000000aef27fae */ /* 0x000fe20009121850 */
[----:B------:R-:W-:-:S03]  /*af00*/  ISETP.NE.U32.AND P2, PT, R7, RZ, PT ;  /* 0x000000ff0700720c */ /* 0x000fc60003f45070 */
[----:B------:R-:W2:Y:S01]  /*af10*/  LDL.LU R7, [R1+0x250] ;  /* 0x0002500001077983 */ /* 0x000ea20000300800 */
[----:B------:R-:W-:Y:S01]  /*af20*/  ISETP.NE.U32.AND P1, PT, R121, RZ, PT ;  /* 0x000000ff7900720c */ /* 0x000fe20003f25070 */
[----:B------:R-:W-:-:S04]  /*af30*/  IMAD.WIDE R172, R5, 0x4, R172 ;  /* 0x0000000405ac7825 */ /* 0x000fc800078e02ac */
[----:B------:R-:W-:-:S08]  /*af40*/  IMAD.WIDE R170, R5, 0x4, R170 ;  /* 0x0000000405aa7825 */ /* 0x000fd000078e02aa */
[----:B------:R-:W-:Y:S01]  /*af50*/  LDGSTS.E [R242+0xa008], desc[UR16][R172.64], P1 ;  /* 0x0a008000acf27fae */ /* 0x000fe20008921850 */
[----:B------:R-:W-:Y:S01]  /*af60*/  ISETP.NE.U32.AND P1, PT, R124, RZ, PT ;  /* 0x000000ff7c00720c */ /* 0x000fe20003f25070 */
[----:B------:R-:W-:Y:S02]  /*af70*/  IMAD.WIDE R168, R5, 0x4, R168 ;  /* 0x0000000405a87825 */ /* 0x000fe400078e02a8 */
[----:B------:R-:W-:Y:S01]  /*af80*/  LDGSTS.E [R242+0xc000], desc[UR16][R170.64], P2 ;  /* 0x0c000000aaf27fae */ /* 0x000fe20009121850 */
[----:B------:R-:W-:-:S09]  /*af90*/  ISETP.NE.U32.AND P2, PT, R125, RZ, PT ;  /* 0x000000ff7d00720c */ /* 0x000fd20003f45070 */
[----:B------:R-:W-:Y:S01]  /*afa0*/  LDGSTS.E [R242+0xc008], desc[UR16][R168.64], P1 ;  /* 0x0c008000a8f27fae */ /* 0x000fe20008921850 */
[----:B------:R-:W-:-:S04]  /*afb0*/  IMAD.WIDE R166, R5, 0x4, R166 ;  /* 0x0000000405a67825 */ /* 0x000fc800078e02a6 */
[C---:B------:R-:W-:Y:S01]  /*afc0*/  IMAD.WIDE R164, R5.reuse, 0x4, R164 ;  /* 0x0000000405a47825 */ /* 0x040fe200078e02a4 */
[----:B------:R-:W-:Y:S03]  /*afd0*/  LDGSTS.E [R242+0xe000], desc[UR16][R166.64], P2 ;  /* 0x0e000000a6f27fae */ /* 0x000fe60009121850 */
[----:B------:R-:W-:-:S04]  /*afe0*/  IMAD.WIDE R162, R5, 0x4, R162 ;  /* 0x0000000405a27825 */ /* 0x000fc800078e02a2 */
[C---:B------:R-:W-:Y:S01]  /*aff0*/  IMAD.WIDE R160, R5.reuse, 0x4, R160 ;  /* 0x0000000405a07825 */ /* 0x040fe200078e02a0 */
[----:B------:R-:W-:Y:S03]  /*b000*/  STL [R1+0x5dc], R169 ;  /* 0x0005dca901007387 */ /* 0x000fe60000100800 */
[----:B------:R-:W-:-:S04]  /*b010*/  IMAD.WIDE R158, R5, 0x4, R158 ;  /* 0x00000004059e7825 */ /* 0x000fc800078e029e */
[----:B------:R-:W-:Y:S01]  /*b020*/  IMAD.WIDE R150, R5, 0x4, R150 ;  /* 0x0000000405967825 */ /* 0x000fe200078e0296 */
[----:B---3--:R-:W-:Y:S02]  /*b030*/  ISETP.NE.U32.AND P1, PT, R4, RZ, PT ;  /* 0x000000ff0400720c */ /* 0x008fe40003f25070 */
[----:B------:R-:W3:Y:S11]  /*b040*/  LDL.LU R4, [R1+0x25c] ;  /* 0x00025c0001047983 */ /* 0x000ef60000300800 */
[----:B------:R-:W-:Y:S01]  /*b050*/  LDGSTS.E [R242+0xe008], desc[UR16][R164.64], P1 ;  /* 0x0e008000a4f27fae */ /* 0x000fe20008921850 */
[----:B------:R-:W-:-:S03]  /*b060*/  ISETP.NE.U32.AND P2, PT, R10, RZ, PT ;  /* 0x000000ff0a00720c */ /* 0x000fc60003f45070 */
[----:B------:R-:W-:Y:S10]  /*b070*/  STL [R1+0x5d8], R167 ;  /* 0x0005d8a701007387 */ /* 0x000ff40000100800 */
[----:B------:R-:W-:Y:S01]  /*b080*/  LDGSTS.E [R243+0x8000], desc[UR16][R162.64], P2 ;  /* 0x08000000a2f37fae */ /* 0x000fe20009121850 */
[----:B----4-:R-:W-:-:S03]  /*b090*/  ISETP.NE.U32.AND P1, PT, R0, RZ, PT ;  /* 0x000000ff0000720c */ /* 0x010fc60003f25070 */
[----:B------:R-:W-:Y:S04]  /*b0a0*/  STL [R1+0x5d4], R165 ;  /* 0x0005d4a501007387 */ /* 0x000fe80000100800 */
[----:B------:R-:W4:Y:S04]  /*b0b0*/  LDL.LU.64 R116, [R1+0x80] ;  /* 0x0000800001747983 */ /* 0x000f280000300a00 */
[----:B------:R-:W3:Y:S04]  /*b0c0*/  LDL.LU.64 R118, [R1+0x78] ;  /* 0x0000780001767983 */ /* 0x000ee80000300a00 */
[----:B------:R-:W-:Y:S04]  /*b0d0*/  LDGSTS.E [R243+0x8008], desc[UR16][R160.64], P1 ;  /* 0x08008000a0f37fae */ /* 0x000fe80008921850 */
[----:B------:R-:W4:Y:S04]  /*b0e0*/  LDL.LU.64 R120, [R1+0x70] ;  /* 0x0000700001787983 */ /* 0x000f280000300a00 */
[----:B------:R-:W4:Y:S04]  /*b0f0*/  LDL.LU.64 R124, [R1+0x68] ;  /* 0x00006800017c7983 */ /* 0x000f280000300a00 */
[----:B------:R-:W4:Y:S04]  /*b100*/  LDL.LU.64 R134, [R1+0x40] ;  /* 0x0000400001867983 */ /* 0x000f280000300a00 */
[----:B------:R-:W4:Y:S04]  /*b110*/  LDL.LU.64 R132, [R1+0x38] ;  /* 0x0000380001847983 */ /* 0x000f280000300a00 */
[----:B------:R-:W4:Y:S04]  /*b120*/  LDL.LU.64 R130, [R1+0x30] ;  /* 0x0000300001827983 */ /* 0x000f280000300a00 */
[----:B------:R-:W4:Y:S01]  /*b130*/  LDL.LU.64 R144, [R1] ;  /* 0x0000000001907983 */ /* 0x000f220000300a00 */
[----:B--2---:R-:W-:-:S13]  /*b140*/  ISETP.NE.U32.AND P2, PT, R252, RZ, PT ;  /* 0x000000fffc00720c */ /* 0x004fda0003f45070 */
[----:B------:R-:W-:Y:S01]  /*b150*/  LDGSTS.E [R243+0xa000], desc[UR16][R158.64], P2 ;  /* 0x0a0000009ef37fae */ /* 0x000fe20009121850 */
[----:B------:R-:W-:-:S13]  /*b160*/  ISETP.NE.U32.AND P1, PT, R7, RZ, PT ;  /* 0x000000ff0700720c */ /* 0x000fda0003f25070 */
[----:B------:R-:W-:Y:S01]  /*b170*/  LDGSTS.E [R243+0xa008], desc[UR16][R150.64], P1 ;  /* 0x0a00800096f37fae */ /* 0x000fe20008921850 */
[----:B------:R-:W-:-:S03]  /*b180*/  ISETP.NE.U32.AND P1, PT, R11, RZ, PT ;  /* 0x000000ff0b00720c */ /* 0x000fc60003f25070 */
[----:B------:R-:W2:Y:S01]  /*b190*/  LDL.LU R11, [R1+0x680] ;  /* 0x00068000010b7983 */ /* 0x000ea20000300800 */
[----:B------:R-:W-:Y:S01]  /*b1a0*/  LOP3.LUT P2, RZ, R6, 0x4, RZ, 0xc0, !PT ;  /* 0x0000000406ff7812 */ /* 0x000fe2000784c0ff */
[----:B------:R-:W-:-:S04]  /*b1b0*/  IMAD.WIDE R156, R5, 0x4, R156 ;  /* 0x00000004059c7825 */ /* 0x000fc800078e029c */
[----:B------:R-:W-:-:S04]  /*b1c0*/  IMAD.WIDE R148, R5, 0x4, R148 ;  /* 0x0000000405947825 */ /* 0x000fc800078e0294 */
[----:B------:R-:W-:-:S04]  /*b1d0*/  IMAD.WIDE R154, R5, 0x4, R154 ;  /* 0x00000004059a7825 */ /* 0x000fc800078e029a */
[----:B------:R-:W-:Y:S01]  /*b1e0*/  LDGSTS.E [R243+0xc000], desc[UR16][R156.64], P2 ;  /* 0x0c0000009cf37fae */ /* 0x000fe20009121850 */
[----:B------:R-:W-:-:S03]  /*b1f0*/  LOP3.LUT P2, RZ, R6, 0x2, RZ, 0xc0, !PT ;  /* 0x0000000206ff7812 */ /* 0x000fc6000784c0ff */
[----:B------:R-:W-:Y:S04]  /*b200*/  LDGSTS.E [R243+0xc008], desc[UR16][R148.64], P1 ;  /* 0x0c00800094f37fae */ /* 0x000fe80008921850 */
[----:B------:R-:W-:Y:S01]  /*b210*/  LDGSTS.E [R243+0xe000], desc[UR16][R154.64], P3 ;  /* 0x0e0000009af37fae */ /* 0x000fe20009921850 */
[----:B------:R-:W-:Y:S01]  /*b220*/  LOP3.LUT P3, RZ, R6, 0x1, RZ, 0xc0, !PT ;  /* 0x0000000106ff7812 */ /* 0x000fe2000786c0ff */
[----:B--2---:R-:W-:-:S04]  /*b230*/  IMAD.SHL.U32 R6, R11, 0x80, RZ ;  /* 0x000000800b067824 */ /* 0x004fc800078e00ff */
[----:B---3--:R-:W-:-:S04]  /*b240*/  IMAD.WIDE R112, R6, 0x4, R118 ;  /* 0x0000000406707825 */ /* 0x008fc800078e0276 */
[----:B----4-:R-:W-:-:S04]  /*b250*/  IMAD.WIDE R114, R6, 0x4, R120 ;  /* 0x0000000406727825 */ /* 0x010fc800078e0278 */
[C---:B------:R-:W-:Y:S02]  /*b260*/  IMAD.WIDE R118, R6.reuse, 0x4, R102 ;  /* 0x0000000406767825 */ /* 0x040fe400078e0266 */
[----:B------:R-:W2:Y:S02]  /*b270*/  LDL.LU.64 R102, [R1+0x678] ;  /* 0x0006780001667983 */ /* 0x000ea40000300a00 */
[----:B------:R-:W-:-:S04]  /*b280*/  IMAD.WIDE R110, R6, 0x4, R116 ;  /* 0x00000004066e7825 */ /* 0x000fc800078e0274 */
[C---:B------:R-:W-:Y:S02]  /*b290*/  IMAD.WIDE R120, R6.reuse, 0x4, R104 ;  /* 0x0000000406787825 */ /* 0x040fe400078e0268 */
[----:B------:R-:W3:Y:S02]  /*b2a0*/  LDL.LU.64 R104, [R1+0x670] ;  /* 0x0006700001687983 */ /* 0x000ee40000300a00 */
[----:B------:R-:W-:-:S04]  /*b2b0*/  IMAD.WIDE R116, R6, 0x4, R124 ;  /* 0x0000000406747825 */ /* 0x000fc800078e027c */
[C---:B------:R-:W-:Y:S02]  /*b2c0*/  IMAD.WIDE R122, R6.reuse, 0x4, R106 ;  /* 0x00000004067a7825 */ /* 0x040fe400078e026a */
[----:B------:R-:W4:Y:S02]  /*b2d0*/  LDL.LU.64 R106, [R1+0x668] ;  /* 0x00066800016a7983 */ /* 0x000f240000300a00 */
[C---:B------:R-:W-:Y:S02]  /*b2e0*/  IMAD.WIDE R124, R6.reuse, 0x4, R108 ;  /* 0x00000004067c7825 */ /* 0x040fe400078e026c */
[----:B------:R-:W4:Y:S02]  /*b2f0*/  LDL.LU.64 R108, [R1+0x660] ;  /* 0x00066000016c7983 */ /* 0x000f240000300a00 */
[----:B------:R-:W-:-:S04]  /*b300*/  IMAD.WIDE R128, R6, 0x4, R132 ;  /* 0x0000000406807825 */ /* 0x000fc800078e0284 */
[C---:B------:R-:W-:Y:S02]  /*b310*/  IMAD.WIDE R132, R6.reuse, 0x4, R244 ;  /* 0x0000000406847825 */ /* 0x040fe400078e02f4 */
[----:B------:R-:W4:Y:S02]  /*b320*/  LDL.LU.64 R244, [R1+0x658] ;  /* 0x0006580001f47983 */ /* 0x000f240000300a00 */
[----:B------:R-:W-:-:S04]  /*b330*/  IMAD.WIDE R126, R6, 0x4, R134 ;  /* 0x00000004067e7825 */ /* 0x000fc800078e0286 */
[C---:B------:R-:W-:Y:S02]  /*b340*/  IMAD.WIDE R134, R6.reuse, 0x4, R18 ;  /* 0x0000000406867825 */ /* 0x040fe400078e0212 */
[----:B------:R-:W4:Y:S02]  /*b350*/  LDL.LU.64 R18, [R1+0x650] ;  /* 0x0006500001127983 */ /* 0x000f240000300a00 */
[C---:B------:R-:W-:Y:S02]  /*b360*/  IMAD.WIDE R136, R6.reuse, 0x4, R16 ;  /* 0x0000000406887825 */ /* 0x040fe400078e0210 */
[----:B------:R-:W4:Y:S02]  /*b370*/  LDL.LU.64 R16, [R1+0x648] ;  /* 0x0006480001107983 */ /* 0x000f240000300a00 */
[C---:B------:R-:W-:Y:S02]  /*b380*/  IMAD.WIDE R138, R6.reuse, 0x4, R20 ;  /* 0x00000004068a7825 */ /* 0x040fe400078e0214 */
[----:B------:R-:W4:Y:S02]  /*b390*/  LDL.LU.64 R20, [R1+0x640] ;  /* 0x0006400001147983 */ /* 0x000f240000300a00 */
[----:B------:R-:W-:-:S02]  /*b3a0*/  IMAD.WIDE R142, R6, 0x4, R22 ;  /* 0x00000004068e7825 */ /* 0x000fc400078e0216 */
[----:B------:R-:W4:Y:S04]  /*b3b0*/  LDL.LU.64 R22, [R1+0x638] ;  /* 0x0006380001167983 */ /* 0x000f280000300a00 */
[----:B------:R-:W4:Y:S04]  /*b3c0*/  LDL.LU.64 R146, [R1+0x140] ;  /* 0x0001400001927983 */ /* 0x000f280000300a00 */
[----:B------:R-:W4:Y:S04]  /*b3d0*/  LDL.LU R237, [R1+0x280] ;  /* 0x0002800001ed7983 */ /* 0x000f280000300800 */
[----:B-1----:R-:W4:Y:S01]  /*b3e0*/  LDL.LU R14, [R1+0x278] ;  /* 0x00027800010e7983 */ /* 0x002f220000300800 */
[----:B------:R-:W-:Y:S01]  /*b3f0*/  ISETP.NE.U32.AND P1, PT, R4, RZ, PT ;  /* 0x000000ff0400720c */ /* 0x000fe20003f25070 */
[----:B------:R-:W-:-:S02]  /*b400*/  IMAD.WIDE R152, R5, 0x4, R152 ;  /* 0x0000000405987825 */ /* 0x000fc400078e0298 */
[----:B------:R-:W4:Y:S02]  /*b410*/  LDL.LU.64 R234, [R1+0x138] ;  /* 0x0001380001ea7983 */ /* 0x000f240000300a00 */
[C---:B------:R-:W-:Y:S02]  /*b420*/  IMAD.WIDE R144, R6.reuse, 0x4, R144 ;  /* 0x0000000406907825 */ /* 0x040fe400078e0290 */
[----:B------:R-:W4:Y:S02]  /*b430*/  LDL.LU R252, [R1+0x27c] ;  /* 0x00027c0001fc7983 */ /* 0x000f240000300800 */
[C---:B------:R-:W-:Y:S02]  /*b440*/  IMAD.WIDE R38, R6.reuse, 0x4, R38 ;  /* 0x0000000406267825 */ /* 0x040fe400078e0226 */
[----:B------:R-:W4:Y:S02]  /*b450*/  LDL.LU.64 R224, [R1+0x128] ;  /* 0x0001280001e07983 */ /* 0x000f240000300a00 */
[----:B------:R-:W-:-:S02]  /*b460*/  IMAD.WIDE R24, R6, 0x4, R24 ;  /* 0x0000000406187825 */ /* 0x000fc400078e0218 */
[----:B------:R-:W-:Y:S02]  /*b470*/  LDGSTS.E [R243+0xe008], desc[UR16][R152.64], P1 ;  /* 0x0e00800098f37fae */ /* 0x000fe40008921850 */
[C---:B------:R-:W-:Y:S02]  /*b480*/  IMAD.WIDE R34, R6.reuse, 0x4, R34 ;  /* 0x0000000406227825 */ /* 0x040fe400078e0222 */
[----:B------:R-:W0:Y:S02]  /*b490*/  LDGDEPBAR ;  /* 0x00000000000079af */ /* 0x000e240000000000 */
[C---:B------:R-:W-:Y:S02]  /*b4a0*/  IMAD.WIDE R36, R6.reuse, 0x4, R36 ;  /* 0x0000000406247825 */ /* 0x040fe400078e0224 */
[----:B------:R-:W4:Y:S02]  /*b4b0*/  LDL.LU R9, [R1+0x284] ;  /* 0x0002840001097983 */ /* 0x000f240000300800 */
[----:B------:R-:W-:-:S02]  /*b4c0*/  IMAD.WIDE R30, R6, 0x4, R30 ;  /* 0x00000004061e7825 */ /* 0x000fc400078e021e */
[----:B------:R-:W4:Y:S02]  /*b4d0*/  LDL.LU.64 R228, [R1+0x120] ;  /* 0x0001200001e47983 */ /* 0x000f240000300a00 */
[C---:B------:R-:W-:Y:S02]  /*b4e0*/  IMAD.WIDE R26, R6.reuse, 0x4, R26 ;  /* 0x00000004061a7825 */ /* 0x040fe400078e021a */
[----:B------:R-:W4:Y:S02]  /*b4f0*/  LDL.LU R7, [R1+0x28c] ;  /* 0x00028c0001077983 */ /* 0x000f240000300800 */
[C---:B------:R-:W-:Y:S02]  /*b500*/  IMAD.WIDE R28, R6.reuse, 0x4, R28 ;  /* 0x00000004061c7825 */ /* 0x040fe400078e021c */
[----:B------:R-:W4:Y:S02]  /*b510*/  LDL.LU.64 R2, [R1+0x118] ;  /* 0x0001180001027983 */ /* 0x000f240000300a00 */
[----:B------:R-:W-:-:S02]  /*b520*/  IMAD.WIDE R130, R6, 0x4, R130 ;  /* 0x0000000406827825 */ /* 0x000fc400078e0282 */
[----:B------:R-:W4:Y:S02]  /*b530*/  LDL.LU R4, [R1+0x294] ;  /* 0x0002940001047983 */ /* 0x000f240000300800 */
[C---:B------:R-:W-:Y:S02]  /*b540*/  IMAD.WIDE R92, R6.reuse, 0x4, R92 ;  /* 0x00000004065c7825 */ /* 0x040fe400078e025c */
[----:B------:R-:W4:Y:S02]  /*b550*/  LDL.LU.64 R140, [R1+0x110] ;  /* 0x00011000018c7983 */ /* 0x000f240000300a00 */
[C---:B------:R-:W-:Y:S02]  /*b560*/  IMAD.WIDE R100, R6.reuse, 0x4, R100 ;  /* 0x0000000406647825 */ /* 0x040fe400078e0264 */
[----:B------:R-:W4:Y:S02]  /*b570*/  LDL.LU R10, [R1+0x298] ;  /* 0x00029800010a7983 */ /* 0x000f240000300800 */
[----:B------:R-:W-:-:S02]  /*b580*/  IMAD.WIDE R98, R6, 0x4, R98 ;  /* 0x0000000406627825 */ /* 0x000fc400078e0262 */
[----:B------:R-:W4:Y:S02]  /*b590*/  LDL.LU.64 R232, [R1+0x108] ;  /* 0x0001080001e87983 */ /* 0x000f240000300a00 */
[C---:B------:R-:W-:Y:S02]  /*b5a0*/  IMAD.WIDE R84, R6.reuse, 0x4, R84 ;  /* 0x0000000406547825 */ /* 0x040fe400078e0254 */
[----:B------:R-:W4:Y:S02]  /*b5b0*/  LDL.LU R0, [R1+0x29c] ;  /* 0x00029c0001007983 */ /* 0x000f240000300800 */
[----:B------:R-:W-:-:S04]  /*b5c0*/  IMAD.WIDE R94, R6, 0x4, R94 ;  /* 0x00000004065e7825 */ /* 0x000fc800078e025e */
        /* <DEDUP_REMOVED lines=27> */
[----:B--2---:R-:W-:-:S04]  /*b780*/  IMAD.WIDE R102, R6, 0x4, R102 ;  /* 0x0000000406667825 */ /* 0x004fc800078e0266 */
[C---:B---3--:R-:W-:Y:S01]  /*b790*/  IMAD.WIDE R104, R6.reuse, 0x4, R104 ;  /* 0x0000000406687825 */ /* 0x048fe200078e0268 */
[----:B----4-:R-:W-:Y:S04]  /*b7a0*/  LDGSTS.E [R244+0x30000], desc[UR16][R110.64], P3 ;  /* 0x300000006ef47fae */ /* 0x010fe80009921850 */
[----:B------:R-:W-:Y:S04]  /*b7b0*/  LDGSTS.E [R244+0x30400], desc[UR16][R126.64], P3 ;  /* 0x304000007ef47fae */ /* 0x000fe80009921850 */
[----:B------:R-:W-:Y:S04]  /*b7c0*/  LDGSTS.E [R244+0x30800], desc[UR16][R144.64], P3 ;  /* 0x3080000090f47fae */ /* 0x000fe80009921850 */
[----:B------:R-:W-:Y:S04]  /*b7d0*/  LDGSTS.E [R244+0x30c00], desc[UR16][R38.64], P3 ;  /* 0x30c0000026f47fae */ /* 0x000fe80009921850 */
[----:B------:R-:W-:Y:S01]  /*b7e0*/  LDGSTS.E [R244+0x31000], desc[UR16][R24.64], P3 ;  /* 0x3100000018f47fae */ /* 0x000fe20009921850 */
[----:B------:R-:W-:-:S03]  /*b7f0*/  IMAD.WIDE R20, R6, 0x4, R20 ;  /* 0x0000000406147825 */ /* 0x000fc600078e0214 */
[----:B------:R-:W-:Y:S01]  /*b800*/  LDGSTS.E [R244+0x31400], desc[UR16][R34.64], P3 ;  /* 0x3140000022f47fae */ /* 0x000fe20009921850 */
[----:B------:R-:W-:-:S03]  /*b810*/  IMAD.WIDE R22, R6, 0x4, R22 ;  /* 0x0000000406167825 */ /* 0x000fc600078e0216 */
[----:B------:R-:W-:Y:S01]  /*b820*/  LDGSTS.E [R244+0x31800], desc[UR16][R36.64], P3 ;  /* 0x3180000024f47fae */ /* 0x000fe20009921850 */
[----:B------:R-:W-:-:S03]  /*b830*/  IMAD.WIDE R16, R6, 0x4, R16 ;  /* 0x0000000406107825 */ /* 0x000fc600078e0210 */
[----:B------:R-:W-:Y:S01]  /*b840*/  LDGSTS.E [R244+0x31c00], desc[UR16][R30.64], P3 ;  /* 0x31c000001ef47fae */ /* 0x000fe20009921850 */
[----:B------:R-:W-:-:S03]  /*b850*/  IMAD.WIDE R18, R6, 0x4, R18 ;  /* 0x0000000406127825 */ /* 0x000fc600078e0212 */
[----:B------:R-:W-:Y:S04]  /*b860*/  LDGSTS.E [R245+0x30080], desc[UR16][R112.64], P3 ;  /* 0x3008000070f57fae */ /* 0x000fe80009921850 */
[----:B------:R-:W-:Y:S01]  /*b870*/  LDGSTS.E [R245+0x30480], desc[UR16][R128.64], P3 ;  /* 0x3048000080f57fae */ /* 0x000fe20009921850 */
[----:B------:R-:W-:-:S03]  /*b880*/  IMAD.WIDE R108, R6, 0x4, R108 ;  /* 0x00000004066c7825 */ /* 0x000fc600078e026c */
[----:B------:R-:W-:Y:S01]  /*b890*/  LDGSTS.E [R245+0x30880], desc[UR16][R26.64], P3 ;  /* 0x308800001af57fae */ /* 0x000fe20009921850 */
[----:B------:R-:W-:-:S03]  /*b8a0*/  IMAD.WIDE R106, R6, 0x4, R106 ;  /* 0x00000004066a7825 */ /* 0x000fc600078e026a */
        /* <DEDUP_REMOVED lines=53> */
[----:B------:R-:W-:Y:S01]  /*bc00*/  LDGSTS.E [R251+0x31f80], desc[UR16][R40.64], P3 ;  /* 0x31f8000028fb7fae */ /* 0x000fe20009921850 */
[----:B------:R-:W-:-:S03]  /*bc10*/  ISETP.NE.U32.AND P3, PT, R237, RZ, PT ;  /* 0x000000ffed00720c */ /* 0x000fc60003f65070 */
[----:B------:R-:W2:Y:S04]  /*bc20*/  LDL.LU.64 R236, [R1+0x100] ;  /* 0x0001000001ec7983 */ /* 0x000ea80000300a00 */
[----:B------:R-:W3:Y:S04]  /*bc30*/  LDL.LU R14, [R1+0x2a4] ;  /* 0x0002a400010e7983 */ /* 0x000ee80000300800 */
[----:B------:R-:W4:Y:S04]  /*bc40*/  LDL.LU.64 R238, [R1+0x130] ;  /* 0x0001300001ee7983 */ /* 0x000f280000300a00 */
[----:B------:R-:W0:Y:S01]  /*bc50*/  LDGDEPBAR ;  /* 0x00000000000079af */ /* 0x000e220000000000 */
[C---:B------:R-:W-:Y:S01]  /*bc60*/  IMAD.WIDE R146, R5.reuse, 0x4, R146 ;  /* 0x0000000405927825 */ /* 0x040fe200078e0292 */
[----:B------:R-:W-:Y:S03]  /*bc70*/  BAR.SYNC.DEFER_BLOCKING 0x0 ;  /* 0x0000000000007b1d */ /* 0x000fe60000010000 */
[----:B------:R-:W-:-:S04]  /*bc80*/  IMAD.WIDE R216, R5, 0x4, R234 ;  /* 0x0000000405d87825 */ /* 0x000fc800078e02ea */
[----:B------:R-:W-:Y:S01]  /*bc90*/  IMAD.WIDE R220, R5, 0x4, R228 ;  /* 0x0000000405dc7825 */ /* 0x000fe200078e02e4 */
[----:B------:R-:W-:Y:S01]  /*bca0*/  @!PT LDS RZ, [RZ] ;  /* 0x00000000fffff984 */ /* 0x000fe20000000800 */
[----:B------:R-:W-:Y:S01]  /*bcb0*/  @!PT LDS RZ, [RZ] ;  /* 0x00000000fffff984 */ /* 0x000fe20000000800 */
[----:B------:R-:W-:Y:S01]  /*bcc0*/  @!PT LDS RZ, [RZ] ;  /* 0x00000000fffff984 */ /* 0x000fe20000000800 */
[----:B------:R-:W-:Y:S01]  /*bcd0*/  LDGSTS.E [R12+0x10000], desc[UR16][R146.64], P3 ;  /* 0x10000000920c7fae */ /* 0x000fe20009921850 */
[----:B------:R-:W-:-:S03]  /*bce0*/  ISETP.NE.U32.AND P3, PT, R252, RZ, PT ;  /* 0x000000fffc00720c */ /* 0x000fc60003f65070 */
[----:B------:R1:W-:Y:S01]  /*bcf0*/  LDGSTS.E [R12+0x10008], desc[UR16][R216.64], P1 ;  /* 0x10008000d80c7fae */ /* 0x0003e20008921850 */
[----:B------:R-:W-:-:S03]  /*bd00*/  ISETP.NE.U32.AND P1, PT, R9, RZ, PT ;  /* 0x000000ff0900720c */ /* 0x000fc60003f25070 */
[----:B------:R-:W2:Y:S04]  /*bd10*/  LDL.LU R252, [R1+0x2a8] ;  /* 0x0002a80001fc7983 */ /* 0x000ea80000300800 */
[----:B------:R1:W-:Y:S04]  /*bd20*/  STL.64 [R1+0x138], R216 ;  /* 0x000138d801007387 */ /* 0x0003e80000100a00 */
[----:B------:R-:W2:Y:S01]  /*bd30*/  LDL.LU.64 R8, [R1+0xf8] ;  /* 0x0000f80001087983 */ /* 0x000ea20000300a00 */
[----:B-1----:R-:W-:-:S05]  /*bd40*/  IMAD.WIDE R216, R5, 0x4, R224 ;  /* 0x0000000405d87825 */ /* 0x002fca00078e02e0 */
[----:B------:R-:W-:Y:S01]  /*bd50*/  LDGSTS.E [R12+0x12000], desc[UR16][R216.64], P3 ;  /* 0x12000000d80c7fae */ /* 0x000fe20009921850 */
[----:B------:R-:W-:-:S03]  /*bd60*/  ISETP.NE.U32.AND P3, PT, R7, RZ, PT ;  /* 0x000000ff0700720c */ /* 0x000fc60003f65070 */
[----:B------:R-:W2:Y:S01]  /*bd70*/  LDL.LU R7, [R1+0x2ac] ;  /* 0x0002ac0001077983 */ /* 0x000ea20000300800 */
[----:B------:R-:W-:-:S03]  /*bd80*/  IMAD.WIDE R224, R5, 0x4, R2 ;  /* 0x0000000405e07825 */ /* 0x000fc600078e0202 */
[----:B------:R-:W-:Y:S01]  /*bd90*/  LDGSTS.E [R12+0x12008], desc[UR16][R220.64], P1 ;  /* 0x12008000dc0c7fae */ /* 0x000fe20008921850 */
[----:B------:R-:W-:-:S03]  /*bda0*/  ISETP.NE.U32.AND P1, PT, R4, RZ, PT ;  /* 0x000000ff0400720c */ /* 0x000fc60003f25070 */
[----:B------:R-:W2:Y:S04]  /*bdb0*/  LDL.LU.64 R2, [R1+0xf0] ;  /* 0x0000f00001027983 */ /* 0x000ea80000300a00 */
[----:B------:R-:W2:Y:S01]  /*bdc0*/  LDL.LU R4, [R1+0x2b0] ;  /* 0x0002b00001047983 */ /* 0x000ea20000300800 */
[----:B------:R-:W-:-:S03]  /*bdd0*/  IMAD.WIDE R228, R5, 0x4, R140 ;  /* 0x0000000405e47825 */ /* 0x000fc600078e028c */
[----:B------:R-:W2:Y:S04]  /*bde0*/  LDL.LU.64 R140, [R1+0xe8] ;  /* 0x0000e800018c7983 */ /* 0x000ea80000300a00 */
[----:B------:R-:W2:Y:S04]  /*bdf0*/  LDL.LU R169, [R1+0x2b8] ;  /* 0x0002b80001a97983 */ /* 0x000ea80000300800 */
[----:B------:R-:W-:Y:S01]  /*be00*/  LDGSTS.E [R12+0x14000], desc[UR16][R224.64], P3 ;  /* 0x14000000e00c7fae */ /* 0x000fe20009921850 */
[----:B------:R-:W-:-:S03]  /*be10*/  ISETP.NE.U32.AND P3, PT, R10, RZ, PT ;  /* 0x000000ff0a00720c */ /* 0x000fc60003f65070 */
        /* <DEDUP_REMOVED lines=8> */
[----:B----4-:R-:W-:Y:S01]  /*bea0*/  IMAD.WIDE R218, R5, 0x4, R238 ;  /* 0x0000000405da7825 */ /* 0x010fe200078e02ee */
[----:B---3--:R-:W-:-:S04]  /*beb0*/  ISETP.NE.U32.AND P3, PT, R14, RZ, PT ;  /* 0x000000ff0e00720c */ /* 0x008fc80003f65070 */
[----:B------:R-:W-:Y:S04]  /*bec0*/  STL.64 [R1+0x80], R218 ;  /* 0x000080da01007387 */ /* 0x000fe80000100a00 */
[----:B------:R-:W3:Y:S04]  /*bed0*/  LDL.LU.64 R230, [R1+0xd0] ;  /* 0x0000d00001e67983 */ /* 0x000ee80000300a00 */
[----:B------:R-:W4:Y:S01]  /*bee0*/  LDL.LU R14, [R1+0x2c4] ;  /* 0x0002c400010e7983 */ /* 0x000f220000300800 */
[----:B--2---:R-:W-:-:S03]  /*bef0*/  IMAD.WIDE R236, R5, 0x4, R236 ;  /* 0x0000000405ec7825 */ /* 0x004fc600078e02ec */
[----:B------:R-:W2:Y:S04]  /*bf00*/  LDL.LU.64 R234, [R1+0xc8] ;  /* 0x0000c80001ea7983 */ /* 0x000ea80000300a00 */
[----:B------:R-:W-:Y:S04]  /*bf10*/  LDGSTS.E [R12+0x16008], desc[UR16][R236.64], P1 ;  /* 0x16008000ec0c7fae */ /* 0x000fe80008921850 */
[----:B------:R1:W-:Y:S04]  /*bf20*/  LDGSTS.E [R13+0x10000], desc[UR16][R218.64], P3 ;  /* 0x10000000da0d7fae */ /* 0x0003e80009921850 */
[----:B------:R-:W2:Y:S04]  /*bf30*/  LDL.LU R165, [R1+0x2c8] ;  /* 0x0002c80001a57983 */ /* 0x000ea80000300800 */
[----:B------:R-:W2:Y:S01]  /*bf40*/  LDL.LU.64 R238, [R1+0xc0] ;  /* 0x0000c00001ee7983 */ /* 0x000ea20000300a00 */
[----:B------:R-:W-:-:S03]  /*bf50*/  ISETP.NE.U32.AND P1, PT, R252, RZ, PT ;  /* 0x000000fffc00720c */ /* 0x000fc60003f25070 */
[----:B------:R-:W2:Y:S01]  /*bf60*/  LDL.LU R252, [R1+0x2d0] ;  /* 0x0002d00001fc7983 */ /* 0x000ea20000300800 */
[----:B------:R-:W-:-:S09]  /*bf70*/  IMAD.WIDE R8, R5, 0x4, R8 ;  /* 0x0000000405087825 */ /* 0x000fd200078e0208 */
[----:B------:R-:W-:Y:S04]  /*bf80*/  LDGSTS.E [R13+0x10008], desc[UR16][R8.64], P1 ;  /* 0x10008000080d7fae */ /* 0x000fe80008921850 */
[----:B------:R1:W-:Y:S01]  /*bf90*/  STL.64 [R1+0x78], R8 ;  /* 0x0000780801007387 */ /* 0x0003e20000100a00 */
[----:B------:R-:W-:-:S03]  /*bfa0*/  ISETP.NE.U32.AND P3, PT, R7, RZ, PT ;  /* 0x000000ff0700720c */ /* 0x000fc60003f65070 */
[----:B-1----:R-:W2:Y:S01]  /*bfb0*/  LDL.LU.64 R8, [R1+0xb8] ;  /* 0x0000b80001087983 */ /* 0x002ea20000300a00 */
[----:B------:R-:W-:-:S03]  /*bfc0*/  IMAD.WIDE R218, R5, 0x4, R2 ;  /* 0x0000000405da7825 */ /* 0x000fc600078e0202 */
[----:B------:R-:W2:Y:S01]  /*bfd0*/  LDL.LU R7, [R1+0x2d4] ;  /* 0x0002d40001077983 */ /* 0x000ea20000300800 */
[----:B------:R-:W-:-:S03]  /*bfe0*/  ISETP.NE.U32.AND P1, PT, R4, RZ, PT ;  /* 0x000000ff0400720c */ /* 0x000fc60003f25070 */
[----:B------:R-:W2:Y:S04]  /*bff0*/  LDL.LU.64 R2, [R1+0xb0] ;  /* 0x0000b00001027983 */ /* 0x000ea80000300a00 */
[----:B------:R-:W2:Y:S04]  /*c000*/  LDL.LU R167, [R1+0x2d8] ;  /* 0x0002d80001a77983 */ /* 0x000ea80000300800 */
[----:B------:R1:W-:Y:S04]  /*c010*/  STL.64 [R1+0x58], R218 ;  /* 0x000058da01007387 */ /* 0x0003e80000100a00 */
[----:B------:R1:W-:Y:S01]  /*c020*/  LDGSTS.E [R13+0x12000], desc[UR16][R218.64], P3 ;  /* 0x12000000da0d7fae */ /* 0x0003e20009921850 */
[----:B------:R-:W-:Y:S01]  /*c030*/  ISETP.NE.U32.AND P3, PT, R169, RZ, PT ;  /* 0x000000ffa900720c */ /* 0x000fe20003f65070 */
[----:B-1----:R-:W-:-:S02]  /*c040*/  IMAD.WIDE R218, R5, 0x4, R140 ;  /* 0x0000000405da7825 */ /* 0x002fc400078e028c */
[----:B------:R-:W2:Y:S04]  /*c050*/  LDL.LU.64 R140, [R1+0xa8] ;  /* 0x0000a800018c7983 */ /* 0x000ea80000300a00 */
[----:B------:R-:W-:Y:S01]  /*c060*/  LDGSTS.E [R13+0x12008], desc[UR16][R218.64], P1 ;  /* 0x12008000da0d7fae */ /* 0x000fe20008921850 */
[----:B------:R-:W-:Y:S01]  /*c070*/  ISETP.NE.U32.AND P1, PT, R0, RZ, PT ;  /* 0x000000ff0000720c */ /* 0x000fe20003f25070 */
[C---:B------:R-:W-:Y:S02]  /*c080*/  IMAD.WIDE R10, R5.reuse, 0x4, R10 ;  /* 0x00000004050a7825 */ /* 0x040fe400078e020a */
[----:B------:R-:W2:Y:S02]  /*c090*/  LDL.LU R4, [R1+0x2e0] ;  /* 0x0002e00001047983 */ /* 0x000ea40000300800 */
[----:B------:R-:W-:-:S02]  /*c0a0*/  IMAD.WIDE R226, R5, 0x4, R226 ;  /* 0x0000000405e27825 */ /* 0x000fc400078e02e2 */
[----:B------:R1:W-:Y:S04]  /*c0b0*/  STL.64 [R1+0x50], R218 ;  /* 0x000050da01007387 */ /* 0x0003e80000100a00 */
[----:B------:R-:W-:Y:S01]  /*c0c0*/  LDGSTS.E [R13+0x14000], desc[UR16][R10.64], P3 ;  /* 0x140000000a0d7fae */ /* 0x000fe20009921850 */
[----:B------:R-:W-:-:S03]  /*c0d0*/  ISETP.NE.U32.AND P3, PT, R223, RZ, PT ;  /* 0x000000ffdf00720c */ /* 0x000fc60003f65070 */
[----:B------:R-:W-:Y:S04]  /*c0e0*/  LDGSTS.E [R13+0x14008], desc[UR16][R226.64], P1 ;  /* 0x14008000e20d7fae */ /* 0x000fe80008921850 */
[----:B-1----:R-:W2:Y:S04]  /*c0f0*/  LDL.LU.64 R218, [R1+0x630] ;  /* 0x0006300001da7983 */ /* 0x002ea80000300a00 */
[----:B------:R-:W2:Y:S04]  /*c100*/  LDL.LU R169, [R1+0x2e4] ;  /* 0x0002e40001a97983 */ /* 0x000ea80000300800 */
[----:B------:R1:W-:Y:S04]  /*c110*/  STL.64 [R1+0x38], R10 ;  /* 0x0000380a01007387 */ /* 0x0003e80000100a00 */
[----:B-1----:R-:W2:Y:S04]  /*c120*/  LDL.LU.64 R10, [R1+0x98] ;  /* 0x00009800010a7983 */ /* 0x002ea80000300a00 */
[----:B------:R-:W2:Y:S04]  /*c130*/  LDL.LU R0, [R1+0x2e8] ;  /* 0x0002e80001007983 */ /* 0x000ea80000300800 */
[----:B------:R-:W2:Y:S04]  /*c140*/  LDL.LU R223, [R1+0x628] ;  /* 0x0006280001df7983 */ /* 0x000ea80000300800 */
[----:B------:R1:W-:Y:S04]  /*c150*/  STL.64 [R1+0x30], R226 ;  /* 0x000030e201007387 */ /* 0x0003e80000100a00 */
[----:B-1----:R-:W2:Y:S01]  /*c160*/  LDL.LU.64 R226, [R1+0x620] ;  /* 0x0006200001e27983 */ /* 0x002ea20000300a00 */
[----:B----4-:R-:W-:-:S03]  /*c170*/  ISETP.NE.U32.AND P1, PT, R14, RZ, PT ;  /* 0x000000ff0e00720c */ /* 0x010fc60003f25070 */
[----:B------:R-:W4:Y:S01]  /*c180*/  LDL.LU R14, [R1+0x618] ;  /* 0x00061800010e7983 */ /* 0x000f220000300800 */
[----:B---3--:R-:W-:-:S04]  /*c190*/  IMAD.WIDE R230, R5, 0x4, R230 ;  /* 0x0000000405e67825 */ /* 0x008fc800078e02e6 */
[----:B--2---:R-:W-:Y:S01]  /*c1a0*/  IMAD.WIDE R234, R5, 0x4, R234 ;  /* 0x0000000405ea7825 */ /* 0x004fe200078e02ea */
[----:B------:R-:W-:Y:S04]  /*c1b0*/  LDGSTS.E [R13+0x16000], desc[UR16][R230.64], P3 ;  /* 0x16000000e60d7fae */ /* 0x000fe80009921850 */
[----:B------:R-:W-:Y:S01]  /*c1c0*/  LDGSTS.E [R13+0x16008], desc[UR16][R234.64], P1 ;  /* 0x16008000ea0d7fae */ /* 0x000fe20008921850 */
[----:B------:R-:W-:Y:S01]  /*c1d0*/  ISETP.NE.U32.AND P3, PT, R165, RZ, PT ;  /* 0x000000ffa500720c */ /* 0x000fe20003f65070 */
[C---:B------:R-:W-:Y:S01]  /*c1e0*/  IMAD.WIDE R238, R5.reuse, 0x4, R238 ;  /* 0x0000000405ee7825 */ /* 0x040fe200078e02ee */
[----:B------:R-:W-:Y:S01]  /*c1f0*/  ISETP.NE.U32.AND P1, PT, R252, RZ, PT ;  /* 0x000000fffc00720c */ /* 0x000fe20003f25070 */
[----:B------:R1:W-:Y:S04]  /*c200*/  STL.64 [R1+0x18], R230 ;  /* 0x000018e601007387 */ /* 0x0003e80000100a00 */
[----:B-1----:R-:W2:Y:S04]  /*c210*/  LDL.LU.64 R230, [R1+0x610] ;  /* 0x0006100001e67983 */ /* 0x002ea80000300a00 */
[----:B------:R1:W-:Y:S01]  /*c220*/  STL.64 [R1+0x10], R234 ;  /* 0x000010ea01007387 */ /* 0x0003e20000100a00 */
[----:B------:R-:W-:-:S03]  /*c230*/  IMAD.WIDE R8, R5, 0x4, R8 ;  /* 0x0000000405087825 */ /* 0x000fc600078e0208 */
[----:B-1----:R-:W3:Y:S04]  /*c240*/  LDL.LU.64 R234, [R1+0x608] ;  /* 0x0006080001ea7983 */ /* 0x002ee80000300a00 */
[----:B------:R-:W2:Y:S01]  /*c250*/  LDL.LU R252, [R1+0x2ec] ;  /* 0x0002ec0001fc7983 */ /* 0x000ea20000300800 */
[----:B------:R-:W-:-:S03]  /*c260*/  IMAD.WIDE R2, R5, 0x4, R2 ;  /* 0x0000000405027825 */ /* 0x000fc600078e0202 */
[----:B------:R1:W-:Y:S01]  /*c270*/  STL.64 [R1+0x70], R238 ;  /* 0x000070ee01007387 */ /* 0x0003e20000100a00 */
[----:B------:R-:W-:-:S03]  /*c280*/  IMAD.WIDE R140, R5, 0x4, R140 ;  /* 0x00000004058c7825 */ /* 0x000fc600078e028c */
[----:B----4-:R-:W-:Y:S01]  /*c290*/  LDGSTS.E [R14+0x10000], desc[UR16][R238.64], P3 ;  /* 0x10000000ee0e7fae */ /* 0x010fe20009921850 */
[----:B------:R-:W-:-:S03]  /*c2a0*/  ISETP.NE.U32.AND P3, PT, R7, RZ, PT ;  /* 0x000000ff0700720c */ /* 0x000fc60003f65070 */
[----:B------:R-:W-:Y:S01]  /*c2b0*/  LDGSTS.E [R14+0x10008], desc[UR16][R8.64], P1 ;  /* 0x10008000080e7fae */ /* 0x000fe20008921850 */
[----:B------:R-:W-:-:S03]  /*c2c0*/  ISETP.NE.U32.AND P1, PT, R167, RZ, PT ;  /* 0x000000ffa700720c */ /* 0x000fc60003f25070 */
[----:B-1----:R-:W4:Y:S04]  /*c2d0*/  LDL.LU.64 R238, [R1+0x600] ;  /* 0x0006000001ee7983 */ /* 0x002f280000300a00 */
[----:B------:R-:W3:Y:S04]  /*c2e0*/  LDL.LU R7, [R1+0x2f0] ;  /* 0x0002f00001077983 */ /* 0x000ee80000300800 */
[----:B------:R1:W-:Y:S04]  /*c2f0*/  STL.64 [R1+0x68], R8 ;  /* 0x0000680801007387 */ /* 0x0003e80000100a00 */
[----:B------:R-:W-:Y:S01]  /*c300*/  LDGSTS.E [R14+0x12000], desc[UR16][R2.64], P3 ;  /* 0x12000000020e7fae */ /* 0x000fe20009921850 */
[----:B------:R-:W-:-:S03]  /*c310*/  ISETP.NE.U32.AND P3, PT, R4, RZ, PT ;  /* 0x000000ff0400720c */ /* 0x000fc60003f65070 */
[----:B------:R2:W-:Y:S04]  /*c320*/  LDGSTS.E [R14+0x12008], desc[UR16][R140.64], P1 ;  /* 0x120080008c0e7fae */ /* 0x0005e80008921850 */
[----:B-1----:R-:W4:Y:S04]  /*c330*/  LDL.LU.64 R8, [R1+0x5f8] ;  /* 0x0005f80001087983 */ /* 0x002f280000300a00 */
[----:B------:R-:W3:Y:S04]  /*c340*/  LDL.LU R167, [R1+0x2f4] ;  /* 0x0002f40001a77983 */ /* 0x000ee80000300800 */
[----:B------:R1:W-:Y:S04]  /*c350*/  STL.64 [R1+0x48], R2 ;  /* 0x0000480201007387 */ /* 0x0003e80000100a00 */
[----:B-1----:R-:W4:Y:S04]  /*c360*/  LDL.LU.64 R2, [R1+0x5f0] ;  /* 0x0005f00001027983 */ /* 0x002f280000300a00 */
[----:B------:R-:W3:Y:S04]  /*c370*/  LDL.LU R4, [R1+0x2f8] ;  /* 0x0002f80001047983 */ /* 0x000ee80000300800 */
[----:B------:R1:W-:Y:S04]  /*c380*/  STL.64 [R1+0x40], R140 ;  /* 0x0000408c01007387 */ /* 0x0003e80000100a00 */
[----:B-1----:R-:W2:Y:S01]  /*c390*/  LDL.LU.64 R140, [R1+0x5e8] ;  /* 0x0005e800018c7983 */ /* 0x002ea20000300a00 */
[----:B------:R-:W-:-:S03]  /*c3a0*/  ISETP.NE.U32.AND P1, PT, R169, RZ, PT ;  /* 0x000000ffa900720c */ /* 0x000fc60003f25070 */
[----:B------:R-:W3:Y:S01]  /*c3b0*/  LDL.LU R169, [R1+0x2fc] ;  /* 0x0002fc0001a97983 */ /* 0x000ee20000300800 */
[----:B--2---:R-:W-:-:S05]  /*c3c0*/  IMAD.WIDE R140, R5, 0x4, R140 ;  /* 0x00000004058c7825 */ /* 0x004fca00078e028c */
[----:B------:R1:W-:Y:S04]  /*c3d0*/  STL.64 [R1+0x28], R140 ;  /* 0x0000288c01007387 */ /* 0x0003e80000100a00 */
[----:B------:R2:W-:Y:S04]  /*c3e0*/  LDGSTS.E [R14+0x14000], desc[UR16][R140.64], P3 ;  /* 0x140000008c0e7fae */ /* 0x0005e80009921850 */
[----:B-1----:R-:W3:Y:S01]  /*c3f0*/  LDL.LU.64 R140, [R1+0x5e0] ;  /* 0x0005e000018c7983 */ /* 0x002ee20000300a00 */
[----:B------:R-:W-:-:S03]  /*c400*/  ISETP.NE.U32.AND P3, PT, R0, RZ, PT ;  /* 0x000000ff0000720c */ /* 0x000fc60003f65070 */
[----:B------:R-:W2:Y:S01]  /*c410*/  LDL.LU R165, [R1+0x300] ;  /* 0x0003000001a57983 */ /* 0x000ea20000300800 */
[----:B------:R-:W-:-:S04]  /*c420*/  IMAD.WIDE R10, R5, 0x4, R10 ;  /* 0x00000004050a7825 */ /* 0x000fc800078e020a */
[C---:B----4-:R-:W-:Y:S01]  /*c430*/  IMAD.WIDE R2, R5.reuse, 0x4, R2 ;  /* 0x0000000405027825 */ /* 0x050fe200078e0202 */
[----:B------:R1:W-:Y:S04]  /*c440*/  LDGSTS.E [R14+0x14008], desc[UR16][R10.64], P1 ;  /* 0x140080000a0e7fae */ /* 0x0003e80008921850 */
[----:B------:R4:W-:Y:S04]  /*c450*/  STL.64 [R1+0x20], R10 ;  /* 0x0000200a01007387 */ /* 0x0009e80000100a00 */
[----:B------:R-:W-:Y:S01]  /*c460*/  LDGSTS.E [R14+0x16000], desc[UR16][R2.64], P3 ;  /* 0x16000000020e7fae */ /* 0x000fe20009921850 */
[----:B------:R-:W-:-:S03]  /*c470*/  IMAD.WIDE R8, R5, 0x4, R8 ;  /* 0x0000000405087825 */ /* 0x000fc600078e0208 */
[----:B----4-:R-:W4:Y:S04]  /*c480*/  LDL.LU R10, [R1+0x304] ;  /* 0x00030400010a7983 */ /* 0x010f280000300800 */
[----:B------:R-:W4:Y:S01]  /*c490*/  LDL.LU R0, [R1+0x308] ;  /* 0x0003080001007983 */ /* 0x000f220000300800 */
[----:B---3--:R-:W-:Y:S02]  /*c4a0*/  ISETP.NE.U32.AND P1, PT, R141, RZ, PT ;  /* 0x000000ff8d00720c */ /* 0x008fe40003f25070 */
[----:B------:R-:W-:Y:S01]  /*c4b0*/  ISETP.NE.U32.AND P3, PT, R140, RZ, PT ;  /* 0x000000ff8c00720c */ /* 0x000fe20003f65070 */
[----:B--2---:R-:W-:-:S10]  /*c4c0*/  IMAD.WIDE R140, R5, 0x4, R238 ;  /* 0x00000004058c7825 */ /* 0x004fd400078e02ee */
[----:B------:R-:W-:Y:S01]  /*c4d0*/  LDGSTS.E [R14+0x16008], desc[UR16][R8.64], P1 ;  /* 0x16008000080e7fae */ /* 0x000fe20008921850 */
[----:B------:R-:W-:-:S03]  /*c4e0*/  ISETP.NE.U32.AND P1, PT, R252, RZ, PT ;  /* 0x000000fffc00720c */ /* 0x000fc60003f25070 */
[----:B------:R-:W-:Y:S01]  /*c4f0*/  LDGSTS.E [R15+0x10000], desc[UR16][R140.64], P3 ;  /* 0x100000008c0f7fae */ /* 0x000fe20009921850 */
[----:B------:R-:W-:-:S03]  /*c500*/  ISETP.NE.U32.AND P3, PT, R7, RZ, PT ;  /* 0x000000ff0700720c */ /* 0x000fc60003f65070 */
[----:B------:R-:W2:Y:S04]  /*c510*/  LDL.LU R252, [R1+0x30c] ;  /* 0x00030c0001fc7983 */ /* 0x000ea80000300800 */
[----:B------:R-:W3:Y:S01]  /*c520*/  LDL.LU R7, [R1+0x314] ;  /* 0x0003140001077983 */ /* 0x000ee20000300800 */
[----:B------:R-:W-:-:S04]  /*c530*/  IMAD.WIDE R238, R5, 0x4, R234 ;  /* 0x0000000405ee7825 */ /* 0x000fc800078e02ea */
[----:B------:R-:W-:Y:S01]  /*c540*/  IMAD.WIDE R234, R5, 0x4, R230 ;  /* 0x0000000405ea7825 */ /* 0x000fe200078e02e6 */
[----:B------:R-:W-:Y:S01]  /*c550*/  LDGSTS.E [R15+0x10008], desc[UR16][R238.64], P1 ;  /* 0x10008000ee0f7fae */ /* 0x000fe20008921850 */
[----:B------:R-:W-:-:S03]  /*c560*/  ISETP.NE.U32.AND P1, PT, R167, RZ, PT ;  /* 0x000000ffa700720c */ /* 0x000fc60003f25070 */
[----:B------:R-:W-:Y:S01]  /*c570*/  LDGSTS.E [R15+0x12000], desc[UR16][R234.64], P3 ;  /* 0x12000000ea0f7fae */ /* 0x000fe20009921850 */
[----:B------:R-:W-:-:S03]  /*c580*/  ISETP.NE.U32.AND P3, PT, R4, RZ, PT ;  /* 0x000000ff0400720c */ /* 0x000fc60003f65070 */
[----:B------:R-:W3:Y:S04]  /*c590*/  LDL.LU R167, [R1+0x318] ;  /* 0x0003180001a77983 */ /* 0x000ee80000300800 */
[----:B------:R-:W3:Y:S01]  /*c5a0*/  LDL.LU R4, [R1+0x31c] ;  /* 0x00031c0001047983 */ /* 0x000ee20000300800 */
[----:B------:R-:W-:-:S05]  /*c5b0*/  IMAD.WIDE R230, R5, 0x4, R226 ;  /* 0x0000000405e67825 */ /* 0x000fca00078e02e2 */
[----:B------:R-:W-:Y:S01]  /*c5c0*/  LDGSTS.E [R15+0x12008], desc[UR16][R230.64], P1 ;  /* 0x12008000e60f7fae */ /* 0x000fe20008921850 */
[----:B------:R-:W-:-:S03]  /*c5d0*/  ISETP.NE.U32.AND P1, PT, R169, RZ, PT ;  /* 0x000000ffa900720c */ /* 0x000fc60003f25070 */
[----:B------:R-:W3:Y:S01]  /*c5e0*/  LDL.LU R169, [R1+0x320] ;  /* 0x0003200001a97983 */ /* 0x000ee20000300800 */
[----:B------:R-:W-:-:S03]  /*c5f0*/  IMAD.WIDE R226, R5, 0x4, R222 ;  /* 0x0000000405e27825 */ /* 0x000fc600078e02de */
[----:B------:R-:W3:Y:S04]  /*c600*/  LDL.LU R11, [R1+0x324] ;  /* 0x00032400010b7983 */ /* 0x000ee80000300800 */
[----:B------:R-:W-:Y:S01]  /*c610*/  LDGSTS.E [R15+0x14000], desc[UR16][R226.64], P3 ;  /* 0x14000000e20f7fae */ /* 0x000fe20009921850 */
[----:B------:R-:W-:Y:S01]  /*c620*/  ISETP.NE.U32.AND P3, PT, R165, RZ, PT ;  /* 0x000000ffa500720c */ /* 0x000fe20003f65070 */
[----:B------:R-:W-:-:S04]  /*c630*/  IMAD.WIDE R222, R5, 0x4, R218 ;  /* 0x0000000405de7825 */ /* 0x000fc800078e02da */
[----:B------:R-:W-:Y:S01]  /*c640*/  IMAD.WIDE R218, R5, 0x4, R214 ;  /* 0x0000000405da7825 */ /* 0x000fe200078e02d6 */
[----:B------:R-:W-:Y:S01]  /*c650*/  LDGSTS.E [R15+0x14008], desc[UR16][R222.64], P1 ;  /* 0x14008000de0f7fae */ /* 0x000fe20008921850 */
[----:B----4-:R-:W-:-:S03]  /*c660*/  ISETP.NE.U32.AND P1, PT, R10, RZ, PT ;  /* 0x000000ff0a00720c */ /* 0x010fc60003f25070 */
[----:B------:R-:W4:Y:S04]  /*c670*/  LDL.LU R10, [R1+0x328] ;  /* 0x00032800010a7983 */ /* 0x000f280000300800 */
[----:B------:R-:W-:Y:S01]  /*c680*/  LDGSTS.E [R15+0x16000], desc[UR16][R218.64], P3 ;  /* 0x16000000da0f7fae */ /* 0x000fe20009921850 */
[----:B------:R-:W-:-:S03]  /*c690*/  ISETP.NE.U32.AND P3, PT, R0, RZ, PT ;  /* 0x000000ff0000720c */ /* 0x000fc60003f65070 */
[----:B------:R-:W4:Y:S01]  /*c6a0*/  LDL.LU R0, [R1+0x32c] ;  /* 0x00032c0001007983 */ /* 0x000f220000300800 */
[----:B------:R-:W-:-:S04]  /*c6b0*/  IMAD.WIDE R212, R5, 0x4, R212 ;  /* 0x0000000405d47825 */ /* 0x000fc800078e02d4 */
[C---:B------:R-:W-:Y:S01]  /*c6c0*/  IMAD.WIDE R210, R5.reuse, 0x4, R210 ;  /* 0x0000000405d27825 */ /* 0x040fe200078e02d2 */
[----:B------:R-:W-:Y:S04]  /*c6d0*/  LDGSTS.E [R15+0x16008], desc[UR16][R212.64], P1 ;  /* 0x16008000d40f7fae */ /* 0x000fe80008921850 */
[----:B------:R-:W-:Y:S01]  /*c6e0*/  LDGSTS.E [R240+0x10000], desc[UR16][R210.64], P3 ;  /* 0x10000000d2f07fae */ /* 0x000fe20009921850 */
[----:B------:R-:W-:-:S04]  /*c6f0*/  IMAD.WIDE R208, R5, 0x4, R208 ;  /* 0x0000000405d07825 */ /* 0x000fc800078e02d0 */
[----:B------:R-:W-:-:S04]  /*c700*/  IMAD.WIDE R206, R5, 0x4, R206 ;  /* 0x0000000405ce7825 */ /* 0x000fc800078e02ce */
[----:B------:R-:W-:Y:S01]  /*c710*/  IMAD.WIDE R204, R5, 0x4, R204 ;  /* 0x0000000405cc7825 */ /* 0x000fe200078e02cc */
[----:B--2---:R-:W-:Y:S02]  /*c720*/  ISETP.NE.U32.AND P1, PT, R252, RZ, PT ;  /* 0x000000fffc00720c */ /* 0x004fe40003f25070 */
[----:B------:R-:W2:Y:S01]  /*c730*/  LDL.LU R252, [R1+0x330] ;  /* 0x0003300001fc7983 */ /* 0x000ea20000300800 */
[----:B---3--:R-:W-:-:S03]  /*c740*/  ISETP.NE.U32.AND P3, PT, R7, RZ, PT ;  /* 0x000000ff0700720c */ /* 0x008fc60003f65070 */
[----:B------:R-:W3:Y:S04]  /*c750*/  LDL.LU R7, [R1+0x334] ;  /* 0x0003340001077983 */ /* 0x000ee80000300800 */
[----:B------:R-:W3:Y:S04]  /*c760*/  LDL.LU R165, [R1+0x338] ;  /* 0x0003380001a57983 */ /* 0x000ee80000300800 */
[----:B------:R-:W-:Y:S04]  /*c770*/  LDGSTS.E [R240+0x10008], desc[UR16][R208.64], P1 ;  /* 0x10008000d0f07fae */ /* 0x000fe80008921850 */
[----:B------:R-:W-:Y:S01]  /*c780*/  LDGSTS.E [R240+0x12000], desc[UR16][R206.64], P3 ;  /* 0x12000000cef07fae */ /* 0x000fe20009921850 */
[----:B------:R-:W-:-:S02]  /*c790*/  ISETP.NE.U32.AND P1, PT, R167, RZ, PT ;  /* 0x000000ffa700720c */ /* 0x000fc40003f25070 */
[----:B------:R-:W-:Y:S02]  /*c7a0*/  ISETP.NE.U32.AND P3, PT, R4, RZ, PT ;  /* 0x000000ff0400720c */ /* 0x000fe40003f65070 */
[----:B------:R-:W3:Y:S04]  /*c7b0*/  LDL.LU R4, [R1+0x33c] ;  /* 0x00033c0001047983 */ /* 0x000ee80000300800 */
[----:B------:R-:W3:Y:S05]  /*c7c0*/  LDL.LU R167, [R1+0x340] ;  /* 0x0003400001a77983 */ /* 0x000eea0000300800 */
[----:B------:R-:W-:Y:S01]  /*c7d0*/  LDGSTS.E [R240+0x12008], desc[UR16][R204.64], P1 ;  /* 0x12008000ccf07fae */ /* 0x000fe20008921850 */
[----:B------:R-:W-:-:S03]  /*c7e0*/  ISETP.NE.U32.AND P1, PT, R169, RZ, PT ;  /* 0x000000ffa900720c */ /* 0x000fc60003f25070 */
[----:B------:R-:W3:Y:S01]  /*c7f0*/  LDL.LU R169, [R1+0x344] ;  /* 0x0003440001a97983 */ /* 0x000ee20000300800 */
[----:B------:R-:W-:-:S05]  /*c800*/  IMAD.WIDE R202, R5, 0x4, R202 ;  /* 0x0000000405ca7825 */ /* 0x000fca00078e02ca */
        /* <DEDUP_REMOVED lines=8> */
[----:B------:R-:W-:Y:S01]  /*c890*/  ISETP.NE.U32.AND P3, PT, R0, RZ, PT ;  /* 0x000000ff0000720c */ /* 0x000fe20003f65070 */
[C---:B------:R-:W-:Y:S02]  /*c8a0*/  IMAD.WIDE R196, R5.reuse, 0x4, R196 ;  /* 0x0000000405c47825 */ /* 0x040fe400078e02c4 */
[----:B------:R-:W4:Y:S02]  /*c8b0*/  LDL.LU R0, [R1+0x34c] ;  /* 0x00034c0001007983 */ /* 0x000f240000300800 */
[----:B------:R-:W-:-:S02]  /*c8c0*/  IMAD.WIDE R194, R5, 0x4, R194 ;  /* 0x0000000405c27825 */ /* 0x000fc400078e02c2 */
[----:B------:R-:W-:Y:S06]  /*c8d0*/  LDGSTS.E [R240+0x16008], desc[UR16][R196.64], P1 ;  /* 0x16008000c4f07fae */ /* 0x000fec0008921850 */
[----:B------:R-:W-:Y:S01]  /*c8e0*/  LDGSTS.E [R241+0x10000], desc[UR16][R194.64], P3 ;  /* 0x10000000c2f17fae */ /* 0x000fe20009921850 */
[----:B------:R-:W-:-:S04]  /*c8f0*/  IMAD.WIDE R192, R5, 0x4, R192 ;  /* 0x0000000405c07825 */ /* 0x000fc800078e02c0 */
        /* <DEDUP_REMOVED lines=8> */
[----:B------:R-:W-:Y:S01]  /*c980*/  LDGSTS.E [R241+0x10008], desc[UR16][R192.64], P1 ;  /* 0x10008000c0f17fae */ /* 0x000fe20008921850 */
[----:B------:R-:W-:-:S03]  /*c990*/  ISETP.NE.U32.AND P1, PT, R165, RZ, PT ;  /* 0x000000ffa500720c */ /* 0x000fc60003f25070 */
[----:B------:R-:W-:Y:S01]  /*c9a0*/  LDGSTS.E [R241+0x12000], desc[UR16][R190.64], P3 ;  /* 0x12000000bef17fae */ /* 0x000fe20009921850 */
[----:B------:R-:W-:-:S03]  /*c9b0*/  ISETP.NE.U32.AND P3, PT, R4, RZ, PT ;  /* 0x000000ff0400720c */ /* 0x000fc60003f65070 */
[----:B------:R-:W3:Y:S06]  /*c9c0*/  LDL.LU R4, [R1+0x35c] ;  /* 0x00035c0001047983 */ /* 0x000eec0000300800 */
[----:B------:R-:W-:Y:S04]  /*c9d0*/  LDGSTS.E [R241+0x12008], desc[UR16][R188.64], P1 ;  /* 0x12008000bcf17fae */ /* 0x000fe80008921850 */
[----:B------:R-:W-:Y:S01]  /*c9e0*/  LDGSTS.E [R241+0x14000], desc[UR16][R186.64], P3 ;  /* 0x14000000baf17fae */ /* 0x000fe20009921850 */
[----:B------:R-:W-:-:S03]  /*c9f0*/  ISETP.NE.U32.AND P3, PT, R169, RZ, PT ;  /* 0x000000ffa900720c */ /* 0x000fc60003f65070 */
[----:B------:R-:W3:Y:S01]  /*ca00*/  LDL.LU R169, [R1+0x360] ;  /* 0x0003600001a97983 */ /* 0x000ee20000300800 */
[----:B------:R-:W-:Y:S01]  /*ca10*/  ISETP.NE.U32.AND P1, PT, R167, RZ, PT ;  /* 0x000000ffa700720c */ /* 0x000fe20003f25070 */
[C---:B------:R-:W-:Y:S02]  /*ca20*/  IMAD.WIDE R184, R5.reuse, 0x4, R184 ;  /* 0x0000000405b87825 */ /* 0x040fe400078e02b8 */
[----:B------:R-:W3:Y:S02]  /*ca30*/  LDL.LU R167, [R1+0x364] ;  /* 0x0003640001a77983 */ /* 0x000ee40000300800 */
[C---:B------:R-:W-:Y:S02]  /*ca40*/  IMAD.WIDE R182, R5.reuse, 0x4, R182 ;  /* 0x0000000405b67825 */ /* 0x040fe400078e02b6 */
[----:B------:R-:W3:Y:S06]  /*ca50*/  LDL.LU R165, [R1+0x368] ;  /* 0x0003680001a57983 */ /* 0x000eec0000300800 */
[----:B------:R-:W-:Y:S01]  /*ca60*/  LDGSTS.E [R241+0x14008], desc[UR16][R184.64], P1 ;  /* 0x14008000b8f17fae */ /* 0x000fe20008921850 */
[----:B----4-:R-:W-:Y:S01]  /*ca70*/  ISETP.NE.U32.AND P1, PT, R10, RZ, PT ;  /* 0x000000ff0a00720c */ /* 0x010fe20003f25070 */
[----:B------:R-:W-:-:S02]  /*ca80*/  IMAD.WIDE R180, R5, 0x4, R180 ;  /* 0x0000000405b47825 */ /* 0x000fc400078e02b4 */
[----:B------:R-:W-:Y:S01]  /*ca90*/  LDGSTS.E [R241+0x16000], desc[UR16][R182.64], P3 ;  /* 0x16000000b6f17fae */ /* 0x000fe20009921850 */
[----:B------:R-:W-:Y:S01]  /*caa0*/  ISETP.NE.U32.AND P3, PT, R0, RZ, PT ;  /* 0x000000ff0000720c */ /* 0x000fe20003f65070 */
[C---:B------:R-:W-:Y:S02]  /*cab0*/  IMAD.WIDE R178, R5.reuse, 0x4, R178 ;  /* 0x0000000405b27825 */ /* 0x040fe400078e02b2 */
[----:B------:R-:W4:Y:S02]  /*cac0*/  LDL.LU R10, [R1+0x36c] ;  /* 0x00036c00010a7983 */ /* 0x000f240000300800 */
[C---:B------:R-:W-:Y:S02]  /*cad0*/  IMAD.WIDE R176, R5.reuse, 0x4, R176 ;  /* 0x0000000405b07825 */ /* 0x040fe400078e02b0 */
[----:B------:R-:W4:Y:S04]  /*cae0*/  LDL.LU R0, [R1+0x370] ;  /* 0x0003700001007983 */ /* 0x000f280000300800 */
[----:B------:R-:W-:Y:S04]  /*caf0*/  LDGSTS.E [R241+0x16008], desc[UR16][R180.64], P1 ;  /* 0x16008000b4f17fae */ /* 0x000fe80008921850 */
[----:B------:R-:W-:Y:S01]  /*cb00*/  LDGSTS.E [R242+0x10000], desc[UR16][R178.64], P3 ;  /* 0x10000000b2f27fae */ /* 0x000fe20009921850 */
        /* <DEDUP_REMOVED lines=9> */
[----:B------:R-:W3:Y:S04]  /*cba0*/  LDL.LU R215, [R1+0x38c] ;  /* 0x00038c0001d77983 */ /* 0x000ee80000300800 */
[----:B------:R-:W-:Y:S01]  /*cbb0*/  LDGSTS.E [R242+0x12000], desc[UR16][R174.64], P3 ;  /* 0x12000000aef27fae */ /* 0x000fe20009921850 */
[----:B------:R-:W-:-:S03]  /*cbc0*/  ISETP.NE.U32.AND P3, PT, R4, RZ, PT ;  /* 0x000000ff0400720c */ /* 0x000fc60003f65070 */
[----:B------:R-:W3:Y:S04]  /*cbd0*/  LDL.LU R11, [R1+0x388] ;  /* 0x00038800010b7983 */ /* 0x000ee80000300800 */
[----:B------:R-:W-:Y:S04]  /*cbe0*/  LDGSTS.E [R242+0x12008], desc[UR16][R172.64], P1 ;  /* 0x12008000acf27fae */ /* 0x000fe80008921850 */
[----:B------:R-:W3:Y:S01]  /*cbf0*/  LDL.LU R4, [R1+0x380] ;  /* 0x0003800001047983 */ /* 0x000ee20000300800 */
[----:B------:R-:W-:-:S03]  /*cc00*/  ISETP.NE.U32.AND P1, PT, R169, RZ, PT ;  /* 0x000000ffa900720c */ /* 0x000fc60003f25070 */
[----:B------:R-:W4:Y:S01]  /*cc10*/  LDL.LU R169, [R1+0x5dc] ;  /* 0x0005dc0001a97983 */ /* 0x000f220000300800 */
[----:B------:R-:W-:-:S05]  /*cc20*/  IMAD.WIDE R170, R5, 0x4, R170 ;  /* 0x0000000405aa7825 */ /* 0x000fca00078e02aa */
[----:B------:R-:W-:Y:S01]  /*cc30*/  LDGSTS.E [R242+0x14000], desc[UR16][R170.64], P3 ;  /* 0x14000000aaf27fae */ /* 0x000fe20009921850 */
[----:B------:R-:W-:-:S03]  /*cc40*/  ISETP.NE.U32.AND P3, PT, R167, RZ, PT ;  /* 0x000000ffa700720c */ /* 0x000fc60003f65070 */
[----:B------:R-:W2:Y:S01]  /*cc50*/  LDL.LU R167, [R1+0x5d8] ;  /* 0x0005d80001a77983 */ /* 0x000ea20000300800 */
[----:B----4-:R-:W-:-:S05]  /*cc60*/  IMAD.WIDE R168, R5, 0x4, R168 ;  /* 0x0000000405a87825 */ /* 0x010fca00078e02a8 */
[----:B------:R-:W-:Y:S01]  /*cc70*/  LDGSTS.E [R242+0x14008], desc[UR16][R168.64], P1 ;  /* 0x14008000a8f27fae */ /* 0x000fe20008921850 */
[----:B------:R-:W-:-:S03]  /*cc80*/  ISETP.NE.U32.AND P1, PT, R165, RZ, PT ;  /* 0x000000ffa500720c */ /* 0x000fc60003f25070 */
[----:B------:R-:W4:Y:S01]  /*cc90*/  LDL.LU R165, [R1+0x5d4] ;  /* 0x0005d40001a57983 */ /* 0x000f220000300800 */
[----:B--2---:R-:W-:-:S05]  /*cca0*/  IMAD.WIDE R166, R5, 0x4, R166 ;  /* 0x0000000405a67825 */ /* 0x004fca00078e02a6 */
[----:B------:R-:W-:Y:S01]  /*ccb0*/  LDGSTS.E [R242+0x16000], desc[UR16][R166.64], P3 ;  /* 0x16000000a6f27fae */ /* 0x000fe20009921850 */
[----:B------:R-:W-:Y:S01]  /*ccc0*/  ISETP.NE.U32.AND P3, PT, R10, RZ, PT ;  /* 0x000000ff0a00720c */ /* 0x000fe20003f65070 */
[C---:B------:R-:W-:Y:S02]  /*ccd0*/  IMAD.WIDE R162, R5.reuse, 0x4, R162 ;  /* 0x0000000405a27825 */ /* 0x040fe400078e02a2 */
[----:B------:R-:W5:Y:S02]  /*cce0*/  LDL.LU R10, [R1+0x5d0] ;  /* 0x0005d000010a7983 */ /* 0x000f640000300800 */
        /* <DEDUP_REMOVED lines=14> */
[----:B----4-:R-:W-:-:S05]  /*cdd0*/  IMAD.WIDE R164, R5, 0x4, R164 ;  /* 0x0000000405a47825 */ /* 0x010fca00078e02a4 */
[----:B------:R-:W-:Y:S01]  /*cde0*/  LDGSTS.E [R242+0x16008], desc[UR16][R164.64], P1 ;  /* 0x16008000a4f27fae */ /* 0x000fe20008921850 */
[----:B------:R-:W-:-:S03]  /*cdf0*/  ISETP.NE.U32.AND P1, PT, R0, RZ, PT ;  /* 0x000000ff0000720c */ /* 0x000fc60003f25070 */
[----:B------:R-:W-:Y:S01]  /*ce00*/  LDGSTS.E [R243+0x10000], desc[UR16][R162.64], P3 ;  /* 0x10000000a2f37fae */ /* 0x000fe20009921850 */
[----:B------:R-:W-:-:S03]  /*ce10*/  ISETP.NE.U32.AND P3, PT, R252, RZ, PT ;  /* 0x000000fffc00720c */ /* 0x000fc60003f65070 */
[----:B------:R-:W2:Y:S04]  /*ce20*/  LDL.LU R0, [R1+0x5cc] ;  /* 0x0005cc0001007983 */ /* 0x000ea80000300800 */
[----:B------:R-:W4:Y:S04]  /*ce30*/  LDL.LU R252, [R1+0x5c8] ;  /* 0x0005c80001fc7983 */ /* 0x000f280000300800 */
[----:B------:R-:W-:Y:S01]  /*ce40*/  LDGSTS.E [R243+0x10008], desc[UR16][R160.64], P1 ;  /* 0x10008000a0f37fae */ /* 0x000fe20008921850 */
[----:B---3--:R-:W-:-:S03]  /*ce50*/  ISETP.NE.U32.AND P1, PT, R7, RZ, PT ;  /* 0x000000ff0700720c */ /* 0x008fc60003f25070 */
[----:B------:R-:W-:Y:S01]  /*ce60*/  LDGSTS.E [R243+0x12000], desc[UR16][R158.64], P3 ;  /* 0x120000009ef37fae */ /* 0x000fe20009921850 */
[----:B------:R-:W-:Y:S01]  /*ce70*/  ISETP.NE.U32.AND P3, PT, R214, RZ, PT ;  /* 0x000000ffd600720c */ /* 0x000fe20003f65070 */
[----:B------:R-:W-:Y:S02]  /*ce80*/  IMAD.WIDE R30, R6, 0x4, R30 ;  /* 0x00000004061e7825 */ /* 0x000fe400078e021e */
[----:B------:R-:W3:Y:S06]  /*ce90*/  LDL.LU R7, [R1+0x5c4] ;  /* 0x0005c40001077983 */ /* 0x000eec0000300800 */
[----:B------:R-:W-:Y:S01]  /*cea0*/  LDGSTS.E [R243+0x12008], desc[UR16][R150.64], P1 ;  /* 0x1200800096f37fae */ /* 0x000fe20008921850 */
[----:B------:R-:W-:-:S03]  /*ceb0*/  ISETP.NE.U32.AND P1, PT, R215, RZ, PT ;  /* 0x000000ffd700720c */ /* 0x000fc60003f25070 */
[----:B------:R-:W-:Y:S01]  /*cec0*/  LDGSTS.E [R243+0x14000], desc[UR16][R156.64], P3 ;  /* 0x140000009cf37fae */ /* 0x000fe20009921850 */
[----:B------:R-:W-:Y:S01]  /*ced0*/  ISETP.NE.U32.AND P3, PT, R11, RZ, PT ;  /* 0x000000ff0b00720c */ /* 0x000fe20003f65070 */
[----:B------:R-:W-:Y:S02]  /*cee0*/  IMAD.WIDE R112, R6, 0x4, R112 ;  /* 0x0000000406707825 */ /* 0x000fe400078e0270 */
[----:B------:R-:W2:Y:S06]  /*cef0*/  LDL.LU R215, [R1+0x390] ;  /* 0x0003900001d77983 */ /* 0x000eac0000300800 */
[----:B------:R-:W-:Y:S01]  /*cf00*/  LDGSTS.E [R243+0x14008], desc[UR16][R148.64], P1 ;  /* 0x1400800094f37fae */ /* 0x000fe20008921850 */
[----:B------:R-:W-:-:S03]  /*cf10*/  ISETP.NE.U32.AND P1, PT, R4, RZ, PT ;  /* 0x000000ff0400720c */ /* 0x000fc60003f25070 */
[----:B------:R-:W-:Y:S01]  /*cf20*/  LDGSTS.E [R243+0x16000], desc[UR16][R154.64], P3 ;  /* 0x160000009af37fae */ /* 0x000fe20009921850 */
[----:B------:R-:W-:-:S09]  /*cf30*/  IMAD.WIDE R128, R6, 0x4, R128 ;  /* 0x0000000406807825 */ /* 0x000fd200078e0280 */
[----:B------:R-:W-:Y:S04]  /*cf40*/  LDGSTS.E [R243+0x16008], desc[UR16][R152.64], P1 ;  /* 0x1600800098f37fae */ /* 0x000fe80008921850 */
[----:B------:R-:W0:Y:S04]  /*cf50*/  LDGDEPBAR ;  /* 0x00000000000079af */ /* 0x000e280000000000 */
        /* <DEDUP_REMOVED lines=118> */
[----:B------:R-:W0:Y:S01]  /*d6c0*/  LDGDEPBAR ;  /* 0x00000000000079af */ /* 0x000e220000000000 */
[----:B----4-:R-:W-:Y:S01]  /*d6d0*/  ISETP.NE.U32.AND P3, PT, R252, RZ, PT ;  /* 0x000000fffc00720c */ /* 0x010fe20003f65070 */
[----:B------:R-:W-:Y:S01]  /*d6e0*/  IMAD.WIDE R146, R5, 0x4, R146 ;  /* 0x0000000405927825 */ /* 0x000fe200078e0292 */
[----:B------:R-:W-:Y:S11]  /*d6f0*/  BAR.SYNC.DEFER_BLOCKING 0x0 ;  /* 0x0000000000007b1d */ /* 0x000ff60000010000 */
[----:B------:R-:W-:Y:S01]  /*d700*/  @!PT LDS RZ, [RZ] ;  /* 0x00000000fffff984 */ /* 0x000fe20000000800 */
[----:B------:R-:W-:Y:S01]  /*d710*/  @!PT LDS RZ, [RZ] ;  /* 0x00000000fffff984 */ /* 0x000fe20000000800 */
[----:B------:R-:W-:Y:S01]  /*d720*/  @!PT LDS RZ, [RZ] ;  /* 0x00000000fffff984 */ /* 0x000fe20000000800 */
[----:B------:R4:W-:Y:S04]  /*d730*/  LDGSTS.E [R12+0x18000], desc[UR16][R146.64], P3 ;  /* 0x18000000920c7fae */ /* 0x0009e80009921850 */
[----:B------:R-:W4:Y:S01]  /*d740*/  LDL.LU.64 R146, [R1+0x138] ;  /* 0x0001380001927983 */ /* 0x000f220000300a00 */
[----:B------:R-:W1:Y:S02]  /*d750*/  S2R R4, SR_TID.X ;  /* 0x0000000000047919 */ /* 0x000e640000002100 */
[----:B-1----:R-:W-:-:S04]  /*d760*/  SHF.R.U32.HI R4, RZ, 0x6, R4 ;  /* 0x00000006ff047819 */ /* 0x002fc80000011604 */
[----:B------:R-:W-:-:S04]  /*d770*/  SGXT.U32 R4, R4, 0x1 ;  /* 0x000000010404781a */ /* 0x000fc80000000000 */
[----:B------:R-:W-:-:S04]  /*d780*/  LOP3.LUT R4, R4, 0x60, RZ, 0xfc, !PT ;  /* 0x0000006004047812 */ /* 0x000fc800078efcff */
[----:B------:R-:W-:Y:S02]  /*d790*/  ISETP.GE.AND P1, PT, R4, UR4, PT ;  /* 0x0000000404007c0c */ /* 0x000fe4000bf26270 */
[----:B------:R-:W1:Y:S01]  /*d7a0*/  S2R R4, SR_TID.X ;  /* 0x0000000000047919 */ /* 0x000e620000002100 */
[----:B--2---:R-:W-:Y:S01]  /*d7b0*/  ISETP.NE.U32.AND P3, PT, R215, RZ, PT ;  /* 0x000000ffd700720c */ /* 0x004fe20003f65070 */
[----:B------:R-:W-:Y:S01]  /*d7c0*/  IMAD.WIDE R216, R5, 0x4, R216 ;  /* 0x0000000405d87825 */ /* 0x000fe200078e02d8 */
[----:B------:R-:W2:Y:S01]  /*d7d0*/  S2R R214, SR_TID.X ;  /* 0x0000000000d67919 */ /* 0x000ea20000002100 */
[----:B-1----:R-:W-:-:S04]  /*d7e0*/  SHF.R.U32.HI R4, RZ, 0x6, R4 ;  /* 0x00000006ff047819 */ /* 0x002fc80000011604 */
[----:B------:R-:W-:-:S04]  /*d7f0*/  SGXT.U32 R4, R4, 0x1 ;  /* 0x000000010404781a */ /* 0x000fc80000000000 */
[----:B------:R-:W-:-:S04]  /*d800*/  LOP3.LUT R4, R4, 0x62, RZ, 0xfc, !PT ;  /* 0x0000006204047812 */ /* 0x000fc800078efcff */
[----:B------:R-:W-:Y:S02]  /*d810*/  ISETP.GE.AND P2, PT, R4, UR4, PT ;  /* 0x0000000404007c0c */ /* 0x000fe4000bf46270 */
[----:B------:R-:W1:Y:S01]  /*d820*/  S2R R4, SR_TID.X ;  /* 0x0000000000047919 */ /* 0x000e620000002100 */
[----:B--2---:R-:W-:Y:S02]  /*d830*/  SHF.R.U32.HI R214, RZ, 0x6, R214 ;  /* 0x00000006ffd67819 */ /* 0x004fe400000116d6 */
[----:B------:R-:W-:Y:S02]  /*d840*/  SEL R11, RZ, 0x4, P1 ;  /* 0x00000004ff0b7807 */ /* 0x000fe40000800000 */
[----:B------:R-:W-:Y:S02]  /*d850*/  SGXT.U32 R214, R214, 0x1 ;  /* 0x00000001d6d6781a */ /* 0x000fe40000000000 */
[----:B------:R-:W-:Y:S02]  /*d860*/  SEL R11, R11, RZ, P0 ;  /* 0x000000ff0b0b7207 */ /* 0x000fe40000000000 */
[----:B------:R-:W-:-:S02]  /*d870*/  LOP3.LUT R214, R214, 0x4, RZ, 0xfc, !PT ;  /* 0x00000004d6d67812 */ /* 0x000fc400078efcff */
[----:B------:R-:W-:Y:S02]  /*d880*/  ISETP.NE.U32.AND P1, PT, R11, RZ, PT ;  /* 0x000000ff0b00720c */ /* 0x000fe40003f25070 */
[----:B------:R-:W-:Y:S02]  /*d890*/  SEL R11, RZ, 0x4, P2 ;  /* 0x00000004ff0b7807 */ /* 0x000fe40001000000 */
[----:B------:R-:W-:Y:S02]  /*d8a0*/  ISETP.GE.AND P2, PT, R214, UR4, PT ;  /* 0x00000004d6007c0c */ /* 0x000fe4000bf46270 */
[----:B------:R-:W-:Y:S02]  /*d8b0*/  SEL R11, R11, RZ, P0 ;  /* 0x000000ff0b0b7207 */ /* 0x000fe40000000000 */
[----:B------:R-:W-:Y:S02]  /*d8c0*/  SEL R214, RZ, 0x4, P2 ;  /* 0x00000004ffd67807 */ /* 0x000fe40001000000 */
[----:B-1----:R-:W-:-:S04]  /*d8d0*/  SHF.R.U32.HI R4, RZ, 0x6, R4 ;  /* 0x00000006ff047819 */ /* 0x002fc80000011604 */
[----:B------:R-:W-:-:S04]  /*d8e0*/  SGXT.U32 R4, R4, 0x1 ;  /* 0x000000010404781a */ /* 0x000fc80000000000 */
[----:B------:R-:W-:-:S04]  /*d8f0*/  LOP3.LUT R4, R4, 0x6, RZ, 0xfc, !PT ;  /* 0x0000000604047812 */ /* 0x000fc800078efcff */
[----:B------:R-:W-:-:S04]  /*d900*/  ISETP.GE.AND P2, PT, R4, UR4, PT ;  /* 0x0000000404007c0c */ /* 0x000fc8000bf46270 */
[----:B------:R-:W-:Y:S02]  /*d910*/  SEL R252, RZ, 0x4, P2 ;  /* 0x00000004fffc7807 */ /* 0x000fe40001000000 */
[----:B------:R-:W-:Y:S02]  /*d920*/  ISETP.NE.U32.AND P2, PT, R11, RZ, PT ;  /* 0x000000ff0b00720c */ /* 0x000fe40003f45070 */
[----:B------:R-:W-:Y:S01]  /*d930*/  SEL R11, R214, RZ, P0 ;  /* 0x000000ffd60b7207 */ /* 0x000fe20000000000 */
[----:B------:R-:W-:-:S04]  /*d940*/  IMAD.WIDE R220, R5, 0x4, R220 ;  /* 0x0000000405dc7825 */ /* 0x000fc800078e02dc */
[----:B------:R-:W-:-:S04]  /*d950*/  IMAD.WIDE R224, R5, 0x4, R224 ;  /* 0x0000000405e07825 */ /* 0x000fc800078e02e0 */
[----:B----4-:R-:W-:-:S05]  /*d960*/  IMAD.WIDE R146, R5, 0x4, R146 ;  /* 0x0000000405927825 */ /* 0x010fca00078e0292 */
[----:B------:R1:W-:Y:S04]  /*d970*/  LDGSTS.E [R12+0x18008], desc[UR16][R146.64], P3 ;  /* 0x18008000920c7fae */ /* 0x0003e80009921850 */
[----:B------:R2:W-:Y:S01]  /*d980*/  LDGSTS.E [R12+0x1a000], desc[UR16][R216.64], P4 ;  /* 0x1a000000d80c7fae */ /* 0x0005e2000a121850 */
[----:B-1----:R-:W1:Y:S01]  /*d990*/  S2R R147, SR_TID.X ;  /* 0x0000000000937919 */ /* 0x002e620000002100 */
[----:B--2---:R-:W2:Y:S01]  /*d9a0*/  S2R R216, SR_TID.X ;  /* 0x0000000000d87919 */ /* 0x004ea20000002100 */
[----:B------:R-:W4:Y:S01]  /*d9b0*/  S2R R217, SR_TID.X ;  /* 0x0000000000d97919 */ /* 0x000f220000002100 */
[----:B-1----:R-:W-:-:S04]  /*d9c0*/  SHF.R.U32.HI R147, RZ, 0x6, R147 ;  /* 0x00000006ff937819 */ /* 0x002fc80000011693 */
[----:B------:R-:W-:Y:S02]  /*d9d0*/  SGXT.U32 R147, R147, 0x1 ;  /* 0x000000019393781a */ /* 0x000fe40000000000 */
[----:B--2---:R-:W-:Y:S02]  /*d9e0*/  SHF.R.U32.HI R216, RZ, 0x6, R216 ;  /* 0x00000006ffd87819 */ /* 0x004fe400000116d8 */
[----:B------:R-:W-:Y:S02]  /*d9f0*/  LOP3.LUT R147, R147, 0x46, RZ, 0xfc, !PT ;  /* 0x0000004693937812 */ /* 0x000fe400078efcff */
[----:B------:R-:W-:Y:S02]  /*da00*/  SGXT.U32 R216, R216, 0x1 ;  /* 0x00000001d8d8781a */ /* 0x000fe40000000000 */
[----:B----4-:R-:W-:Y:S02]  /*da10*/  SHF.R.U32.HI R217, RZ, 0x6, R217 ;  /* 0x00000006ffd97819 */ /* 0x010fe400000116d9 */
[----:B------:R-:W-:-:S02]  /*da20*/  ISETP.GE.AND P4, PT, R147, UR4, PT ;  /* 0x0000000493007c0c */ /* 0x000fc4000bf86270 */
[----:B------:R-:W-:Y:S02]  /*da30*/  LOP3.LUT R216, R216, 0x64, RZ, 0xfc, !PT ;  /* 0x00000064d8d87812 */ /* 0x000fe400078efcff */
[----:B------:R-:W-:Y:S02]  /*da40*/  SGXT.U32 R217, R217, 0x1 ;  /* 0x00000001d9d9781a */ /* 0x000fe40000000000 */
[----:B------:R-:W-:Y:S02]  /*da50*/  SEL R147, RZ, 0x4, P4 ;  /* 0x00000004ff937807 */ /* 0x000fe40002000000 */
[----:B------:R-:W-:Y:S02]  /*da60*/  ISETP.GE.AND P4, PT, R216, UR4, PT ;  /* 0x00000004d8007c0c */ /* 0x000fe4000bf86270 */
[----:B------:R-:W-:Y:S02]  /*da70*/  LOP3.LUT R217, R217, 0x66, RZ, 0xfc, !PT ;  /* 0x00000066d9d97812 */ /* 0x000fe400078efcff */
[----:B------:R-:W-:-:S02]  /*da80*/  SEL R214, RZ, 0x4, P4 ;  /* 0x00000004ffd67807 */ /* 0x000fc40002000000 */
[----:B------:R-:W-:-:S04]  /*da90*/  ISETP.GE.AND P4, PT, R217, UR4, PT ;  /* 0x00000004d9007c0c */ /* 0x000fc8000bf86270 */
[----:B------:R-:W-:Y:S02]  /*daa0*/  SEL R216, RZ, 0x4, P4 ;  /* 0x00000004ffd87807 */ /* 0x000fe40002000000 */
[----:B------:R-:W-:Y:S02]  /*dab0*/  ISETP.NE.U32.AND P4, PT, R0, RZ, PT ;  /* 0x000000ff0000720c */ /* 0x000fe40003f85070 */
[----:B------:R-:W2:Y:S11]  /*dac0*/  LDL.LU R0, [R1+0x5c0] ;  /* 0x0005c00001007983 */ /* 0x000eb60000300800 */
[----:B------:R-:W-:Y:S04]  /*dad0*/  LDGSTS.E [R12+0x1a008], desc[UR16][R220.64], P4 ;  /* 0x1a008000dc0c7fae */ /* 0x000fe8000a121850 */
[----:B------:R-:W-:Y:S04]  /*dae0*/  LDGSTS.E [R12+0x1c000], desc[UR16][R224.64], P5 ;  /* 0x1c000000e00c7fae */ /* 0x000fe8000a921850 */
[----:B------:R-:W4:Y:S04]  /*daf0*/  LDL.LU.64 R220, [R1+0x78] ;  /* 0x0000780001dc7983 */ /* 0x000f280000300a00 */
[----:B------:R-:W3:Y:S01]  /*db00*/  LDL.LU.64 R224, [R1+0x80] ;  /* 0x0000800001e07983 */ /* 0x000ee20000300a00 */
[----:B------:R-:W1:Y:S01]  /*db10*/  S2R R4, SR_TID.X ;  /* 0x0000000000047919 */ /* 0x000e620000002100 */
[----:B------:R-:W1:Y:S02]  /*db20*/  S2R R215, SR_TID.X ;  /* 0x0000000000d77919 */ /* 0x000e640000002100 */
[----:B-1----:R-:W-:-:S04]  /*db30*/  SHF.R.U32.HI R4, RZ, 0x6, R4 ;  /* 0x00000006ff047819 */ /* 0x002fc80000011604 */
[----:B------:R-:W-:-:S04]  /*db40*/  SGXT.U32 R4, R4, 0x1 ;  /* 0x000000010404781a */ /* 0x000fc80000000000 */
[----:B------:R-:W-:-:S04]  /*db50*/  LOP3.LUT R4, R4, 0x24, RZ, 0xfc, !PT ;  /* 0x0000002404047812 */ /* 0x000fc800078efcff */
[----:B------:R-:W-:Y:S02]  /*db60*/  ISETP.GE.AND P3, PT, R4, UR4, PT ;  /* 0x0000000404007c0c */ /* 0x000fe4000bf66270 */
[----:B------:R-:W1:Y:S01]  /*db70*/  S2R R4, SR_TID.X ;  /* 0x0000000000047919 */ /* 0x000e620000002100 */
[----:B------:R-:W-:-:S04]  /*db80*/  SHF.R.U32.HI R215, RZ, 0x6, R215 ;  /* 0x00000006ffd77819 */ /* 0x000fc800000116d7 */
[----:B------:R-:W-:-:S04]  /*db90*/  SGXT.U32 R215, R215, 0x1 ;  /* 0x00000001d7d7781a */ /* 0x000fc80000000000 */
[----:B------:R-:W-:Y:S02]  /*dba0*/  LOP3.LUT R215, R215, 0x26, RZ, 0xfc, !PT ;  /* 0x00000026d7d77812 */ /* 0x000fe400078efcff */
[----:B------:R-:W-:Y:S02]  /*dbb0*/  SEL R146, RZ, 0x4, P3 ;  /* 0x00000004ff927807 */ /* 0x000fe40001800000 */
[----:B------:R-:W-:-:S04]  /*dbc0*/  ISETP.GE.AND P3, PT, R215, UR4, PT ;  /* 0x00000004d7007c0c */ /* 0x000fc8000bf66270 */
[----:B------:R-:W-:Y:S02]  /*dbd0*/  SEL R215, RZ, 0x4, P3 ;  /* 0x00000004ffd77807 */ /* 0x000fe40001800000 */
[----:B-1----:R-:W-:-:S04]  /*dbe0*/  SHF.R.U32.HI R4, RZ, 0x6, R4 ;  /* 0x00000006ff047819 */ /* 0x002fc80000011604 */
[----:B------:R-:W-:-:S04]  /*dbf0*/  SGXT.U32 R4, R4, 0x1 ;  /* 0x000000010404781a */ /* 0x000fc80000000000 */
[----:B------:R-:W-:-:S04]  /*dc00*/  LOP3.LUT R4, R4, 0x44, RZ, 0xfc, !PT ;  /* 0x0000004404047812 */ /* 0x000fc800078efcff */
[----:B------:R-:W-:-:S04]  /*dc10*/  ISETP.GE.AND P3, PT, R4, UR4, PT ;  /* 0x0000000404007c0c */ /* 0x000fc8000bf66270 */
[----:B------:R-:W-:Y:S02]  /*dc20*/  SEL R4, RZ, 0x4, P3 ;  /* 0x00000004ff047807 */ /* 0x000fe40001800000 */
[----:B------:R-:W-:Y:S02]  /*dc30*/  ISETP.NE.U32.AND P3, PT, R11, RZ, PT ;  /* 0x000000ff0b00720c */ /* 0x000fe40003f65070 */
[----:B------:R-:W-:-:S04]  /*dc40*/  SEL R11, R252, RZ, P0 ;  /* 0x000000fffc0b7207 */ /* 0x000fc80000000000 */
[----:B------:R-:W-:Y:S02]  /*dc50*/  ISETP.NE.U32.AND P4, PT, R11, RZ, PT ;  /* 0x000000ff0b00720c */ /* 0x000fe40003f85070 */
[----:B------:R-:W-:Y:S01]  /*dc60*/  SEL R11, R146, RZ, P0 ;  /* 0x000000ff920b7207 */ /* 0x000fe20000000000 */
[----:B------:R-:W-:-:S03]  /*dc70*/  IMAD.WIDE R228, R5, 0x4, R228 ;  /* 0x0000000405e47825 */ /* 0x000fc600078e02e4 */
[----:B------:R-:W-:Y:S02]  /*dc80*/  ISETP.NE.U32.AND P5, PT, R11, RZ, PT ;  /* 0x000000ff0b00720c */ /* 0x000fe40003fa5070 */
[----:B------:R-:W-:Y:S01]  /*dc90*/  SEL R11, R215, RZ, P0 ;  /* 0x000000ffd70b7207 */ /* 0x000fe20000000000 */
[----:B------:R-:W-:Y:S01]  /*dca0*/  LDGSTS.E [R12+0x1c008], desc[UR16][R228.64], P6 ;  /* 0x1c008000e40c7fae */ /* 0x000fe2000b121850 */
[----:B------:R-:W-:Y:S02]  /*dcb0*/  IMAD.WIDE R232, R5, 0x4, R232 ;  /* 0x0000000405e87825 */ /* 0x000fe400078e02e8 */
[----:B------:R-:W-:Y:S02]  /*dcc0*/  ISETP.NE.U32.AND P6, PT, R11, RZ, PT ;  /* 0x000000ff0b00720c */ /* 0x000fe40003fc5070 */
[----:B------:R-:W-:Y:S01]  /*dcd0*/  SEL R11, R4, RZ, P0 ;  /* 0x000000ff040b7207 */ /* 0x000fe20000000000 */
[----:B------:R-:W-:Y:S01]  /*dce0*/  LDGSTS.E [R12+0x1e000], desc[UR16][R232.64], P1 ;  /* 0x1e000000e80c7fae */ /* 0x000fe20008921850 */
[----:B------:R-:W-:-:S02]  /*dcf0*/  IMAD.WIDE R236, R5, 0x4, R236 ;  /* 0x0000000405ec7825 */ /* 0x000fc400078e02ec */
[----:B------:R-:W-:Y:S02]  /*dd00*/  ISETP.NE.U32.AND P1, PT, R11, RZ, PT ;  /* 0x000000ff0b00720c */ /* 0x000fe40003f25070 */
[----:B------:R-:W-:Y:S01]  /*dd10*/  SEL R11, R147, RZ, P0 ;  /* 0x000000ff930b7207 */ /* 0x000fe20000000000 */
[----:B------:R-:W2:Y:S04]  /*dd20*/  LDL.LU.64 R228, [R1+0x30] ;  /* 0x0000300001e47983 */ /* 0x000ea80000300a00 */
[----:B------:R-:W-:Y:S01]  /*dd30*/  LDGSTS.E [R12+0x1e008], desc[UR16][R236.64], P2 ;  /* 0x1e008000ec0c7fae */ /* 0x000fe20009121850 */
[----:B------:R-:W-:-:S03]  /*dd40*/  ISETP.NE.U32.AND P2, PT, R11, RZ, PT ;  /* 0x000000ff0b00720c */ /* 0x000fc60003f45070 */
[----:B------:R-:W2:Y:S01]  /*dd50*/  LDL.LU.64 R232, [R1+0x38] ;  /* 0x0000380001e87983 */ /* 0x000ea20000300a00 */
[----:B------:R-:W-:-:S03]  /*dd60*/  SEL R11, R214, RZ, P0 ;  /* 0x000000ffd60b7207 */ /* 0x000fc60000000000 */
[----:B------:R-:W2:Y:S01]  /*dd70*/  LDL.LU.64 R236, [R1+0x50] ;  /* 0x0000500001ec7983 */ /* 0x000ea20000300a00 */
[----:B---3--:R-:W-:-:S03]  /*dd80*/  IMAD.WIDE R146, R5, 0x4, R224 ;  /* 0x0000000405927825 */ /* 0x008fc600078e02e0 */
[----:B------:R-:W3:Y:S04]  /*dd90*/  LDL.LU.64 R224, [R1+0x18] ;  /* 0x0000180001e07983 */ /* 0x000ee80000300a00 */
[----:B------:R-:W2:Y:S04]  /*dda0*/  LDL.LU.64 R214, [R1+0x58] ;  /* 0x0000580001d67983 */ /* 0x000ea80000300a00 */
[----:B------:R4:W-:Y:S02]  /*ddb0*/  LDGSTS.E [R13+0x18000], desc[UR16][R146.64], P3 ;  /* 0x18000000920d7fae */ /* 0x0009e40009921850 */
[----:B----4-:R-:W-:-:S02]  /*ddc0*/  IMAD.WIDE R146, R5, 0x4, R220 ;  /* 0x0000000405927825 */ /* 0x010fc400078e02dc */
[----:B------:R-:W4:Y:S04]  /*ddd0*/  LDL.LU.64 R220, [R1+0x10] ;  /* 0x0000100001dc7983 */ /* 0x000f280000300a00 */
[----:B------:R2:W-:Y:S01]  /*dde0*/  LDGSTS.E [R13+0x18008], desc[UR16][R146.64], P4 ;  /* 0x18008000920d7fae */ /* 0x0005e2000a121850 */
[----:B------:R-:W-:Y:S01]  /*ddf0*/  ISETP.NE.U32.AND P3, PT, R11, RZ, PT ;  /* 0x000000ff0b00720c */ /* 0x000fe20003f65070 */
[----:B------:R-:W1:Y:S01]  /*de00*/  S2R R4, SR_TID.X ;  /* 0x0000000000047919 */ /* 0x000e620000002100 */
[----:B------:R-:W-:Y:S01]  /*de10*/  SEL R11, R216, RZ, P0 ;  /* 0x000000ffd80b7207 */ /* 0x000fe20000000000 */
[C---:B--2---:R-:W-:Y:S02]  /*de20*/  IMAD.WIDE R146, R5.reuse, 0x4, R214 ;  /* 0x0000000405927825 */ /* 0x044fe400078e02d6 */
[----:B------:R-:W2:Y:S04]  /*de30*/  LDL.LU.64 R214, [R1+0x70] ;  /* 0x0000700001d67983 */ /* 0x000ea80000300a00 */
[----:B------:R1:W-:Y:S02]  /*de40*/  LDGSTS.E [R13+0x1a000], desc[UR16][R146.64], P5 ;  /* 0x1a000000920d7fae */ /* 0x0003e4000a921850 */
[----:B-1----:R-:W-:-:S02]  /*de50*/  IMAD.WIDE R146, R5, 0x4, R236 ;  /* 0x0000000405927825 */ /* 0x002fc400078e02ec */
[----:B------:R-:W2:Y:S04]  /*de60*/  LDL.LU.64 R236, [R1+0x68] ;  /* 0x0000680001ec7983 */ /* 0x000ea80000300a00 */
[----:B------:R1:W-:Y:S02]  /*de70*/  LDGSTS.E [R13+0x1a008], desc[UR16][R146.64], P6 ;  /* 0x1a008000920d7fae */ /* 0x0003e4000b121850 */
[C---:B-1----:R-:W-:Y:S02]  /*de80*/  IMAD.WIDE R146, R5.reuse, 0x4, R232 ;  /* 0x0000000405927825 */ /* 0x042fe400078e02e8 */
[----:B------:R-:W2:Y:S04]  /*de90*/  LDL.LU.64 R232, [R1+0x48] ;  /* 0x0000480001e87983 */ /* 0x000ea80000300a00 */
[----:B------:R1:W-:Y:S02]  /*dea0*/  LDGSTS.E [R13+0x1c000], desc[UR16][R146.64], P1 ;  /* 0x1c000000920d7fae */ /* 0x0003e40008921850 */
[----:B-1----:R-:W-:-:S02]  /*deb0*/  IMAD.WIDE R146, R5, 0x4, R228 ;  /* 0x0000000405927825 */ /* 0x002fc400078e02e4 */
[----:B------:R-:W2:Y:S04]  /*dec0*/  LDL.LU.64 R228, [R1+0x40] ;  /* 0x0000400001e47983 */ /* 0x000ea80000300a00 */
[----:B------:R3:W-:Y:S02]  /*ded0*/  LDGSTS.E [R13+0x1c008], desc[UR16][R146.64], P2 ;  /* 0x1c008000920d7fae */ /* 0x0007e40009121850 */
[C---:B---3--:R-:W-:Y:S02]  /*dee0*/  IMAD.WIDE R146, R5.reuse, 0x4, R224 ;  /* 0x0000000405927825 */ /* 0x048fe400078e02e0 */
[----:B------:R-:W3:Y:S04]  /*def0*/  LDL.LU.64 R224, [R1+0x28] ;  /* 0x0000280001e07983 */ /* 0x000ee80000300a00 */
[----:B------:R4:W-:Y:S02]  /*df00*/  LDGSTS.E [R13+0x1e000], desc[UR16][R146.64], P3 ;  /* 0x1e000000920d7fae */ /* 0x0009e40009921850 */
[----:B----4-:R-:W-:-:S02]  /*df10*/  IMAD.WIDE R146, R5, 0x4, R220 ;  /* 0x0000000405927825 */ /* 0x010fc400078e02dc */
[----:B------:R-:W4:Y:S01]  /*df20*/  LDL.LU.64 R220, [R1+0x20] ;  /* 0x0000200001dc7983 */ /* 0x000f220000300a00 */
[----:B------:R-:W-:-:S04]  /*df30*/  SHF.R.U32.HI R4, RZ, 0x6, R4 ;  /* 0x00000006ff047819 */ /* 0x000fc80000011604 */
[----:B------:R-:W-:-:S04]  /*df40*/  SGXT.U32 R4, R4, 0x1 ;  /* 0x000000010404781a */ /* 0x000fc80000000000 */
[----:B------:R-:W-:-:S04]  /*df50*/  LOP3.LUT R252, R4, 0x8, RZ, 0xfc, !PT ;  /* 0x0000000804fc7812 */ /* 0x000fc800078efcff */
[----:B------:R-:W-:Y:S02]  /*df60*/  ISETP.GE.AND P1, PT, R252, UR4, PT ;  /* 0x00000004fc007c0c */ /* 0x000fe4000bf26270 */
[----:B------:R-:W-:Y:S02]  /*df70*/  ISETP.NE.U32.AND P4, PT, R11, RZ, PT ;  /* 0x000000ff0b00720c */ /* 0x000fe40003f85070 */
[----:B------:R-:W-:Y:S02]  /*df80*/  SEL R11, RZ, 0x4, P1 ;  /* 0x00000004ff0b7807 */ /* 0x000fe40000800000 */
[----:B------:R-:W-:Y:S02]  /*df90*/  LOP3.LUT R217, R4, 0xa, RZ, 0xfc, !PT ;  /* 0x0000000a04d97812 */ /* 0x000fe400078efcff */
[----:B------:R-:W-:Y:S02]  /*dfa0*/  SEL R11, R11, RZ, P0 ;  /* 0x000000ff0b0b7207 */ /* 0x000fe40000000000 */
[----:B------:R-:W-:-:S02]  /*dfb0*/  ISETP.GE.AND P1, PT, R217, UR4, PT ;  /* 0x00000004d9007c0c */ /* 0x000fc4000bf26270 */
[----:B------:R-:W-:Y:S02]  /*dfc0*/  ISETP.NE.U32.AND P6, PT, R11, RZ, PT ;  /* 0x000000ff0b00720c */ /* 0x000fe40003fc5070 */
[----:B------:R-:W-:Y:S01]  /*dfd0*/  SEL R11, RZ, 0x4, P1 ;  /* 0x00000004ff0b7807 */ /* 0x000fe20000800000 */
[----:B------:R-:W-:Y:S01]  /*dfe0*/  LDGSTS.E [R13+0x1e008], desc[UR16][R146.64], P4 ;  /* 0x1e008000920d7fae */ /* 0x000fe2000a121850 */
[----:B------:R-:W-:Y:S02]  /*dff0*/  LOP3.LUT R217, R4, 0x28, RZ, 0xfc, !PT ;  /* 0x0000002804d97812 */ /* 0x000fe400078efcff */
[----:B------:R-:W-:Y:S02]  /*e000*/  SEL R11, R11, RZ, P0 ;  /* 0x000000ff0b0b7207 */ /* 0x000fe40000000000 */
[----:B------:R-:W-:Y:S02]  /*e010*/  ISETP.GE.AND P2, PT, R217, UR4, PT ;  /* 0x00000004d9007c0c */ /* 0x000fe4000bf46270 */
[----:B------:R-:W-:-:S02]  /*e020*/  ISETP.NE.U32.AND P1, PT, R11, RZ, PT ;  /* 0x000000ff0b00720c */ /* 0x000fc40003f25070 */
[----:B------:R-:W-:Y:S02]  /*e030*/  SEL R11, RZ, 0x4, P2 ;  /* 0x00000004ff0b7807 */ /* 0x000fe40001000000 */
[C---:B------:R-:W-:Y:S02]  /*e040*/  LOP3.LUT R217, R4.reuse, 0x2a, RZ, 0xfc, !PT ;  /* 0x0000002a04d97812 */ /* 0x040fe400078efcff */
[----:B------:R-:W-:Y:S02]  /*e050*/  SEL R11, R11, RZ, P0 ;  /* 0x000000ff0b0b7207 */ /* 0x000fe40000000000 */
[----:B------:R-:W-:Y:S02]  /*e060*/  ISETP.GE.AND P5, PT, R217, UR4, PT ;  /* 0x00000004d9007c0c */ /* 0x000fe4000bfa6270 */
[----:B------:R-:W-:Y:S02]  /*e070*/  LOP3.LUT R217, R4, 0x48, RZ, 0xfc, !PT ;  /* 0x0000004804d97812 */ /* 0x000fe400078efcff */
[----:B------:R-:W-:-:S02]  /*e080*/  ISETP.NE.U32.AND P2, PT, R11, RZ, PT ;  /* 0x000000ff0b00720c */ /* 0x000fc40003f45070 */
[----:B------:R-:W-:Y:S02]  /*e090*/  SEL R11, RZ, 0x4, P5 ;  /* 0x00000004ff0b7807 */ /* 0x000fe40002800000 */
[----:B------:R-:W-:Y:S02]  /*e0a0*/  ISETP.GE.AND P5, PT, R217, UR4, PT ;  /* 0x00000004d9007c0c */ /* 0x000fe4000bfa6270 */
[----:B------:R-:W-:Y:S02]  /*e0b0*/  LOP3.LUT R217, R4, 0x4a, RZ, 0xfc, !PT ;  /* 0x0000004a04d97812 */ /* 0x000fe400078efcff */
[----:B------:R-:W-:Y:S02]  /*e0c0*/  SEL R11, R11, RZ, P0 ;  /* 0x000000ff0b0b7207 */ /* 0x000fe40000000000 */
[----:B------:R-:W-:Y:S02]  /*e0d0*/  ISETP.GE.AND P3, PT, R217, UR4, PT ;  /* 0x00000004d9007c0c */ /* 0x000fe4000bf66270 */
[----:B------:R-:W-:-:S02]  /*e0e0*/  SEL R12, RZ, 0x4, P5 ;  /* 0x00000004ff0c7807 */ /* 0x000fc40002800000 */
[----:B------:R-:W-:Y:S02]  /*e0f0*/  ISETP.NE.U32.AND P5, PT, R11, RZ, PT ;  /* 0x000000ff0b00720c */ /* 0x000fe40003fa5070 */
[C---:B------:R-:W-:Y:S02]  /*e100*/  LOP3.LUT R252, R4.reuse, 0x68, RZ, 0xfc, !PT ;  /* 0x0000006804fc7812 */ /* 0x040fe400078efcff */
[----:B------:R-:W-:Y:S02]  /*e110*/  SEL R11, RZ, 0x4, P3 ;  /* 0x00000004ff0b7807 */ /* 0x000fe40001800000 */
[----:B------:R-:W-:Y:S02]  /*e120*/  LOP3.LUT R217, R4, 0x6a, RZ, 0xfc, !PT ;  /* 0x0000006a04d97812 */ /* 0x000fe400078efcff */
[----:B------:R-:W-:Y:S02]  /*e130*/  SEL R12, R12, RZ, P0 ;  /* 0x000000ff0c0c7207 */ /* 0x000fe40000000000 */
[----:B------:R-:W-:-:S02]  /*e140*/  ISETP.GE.AND P4, PT, R252, UR4, PT ;  /* 0x00000004fc007c0c */ /* 0x000fc4000bf86270 */
[----:B------:R-:W-:Y:S02]  /*e150*/  SEL R11, R11, RZ, P0 ;  /* 0x000000ff0b0b7207 */ /* 0x000fe40000000000 */
[----:B------:R-:W-:Y:S01]  /*e160*/  ISETP.NE.U32.AND P3, PT, R12, RZ, PT ;  /* 0x000000ff0c00720c */ /* 0x000fe20003f65070 */
[----:B--2---:R-:W-:-:S05]  /*e170*/  IMAD.WIDE R214, R5, 0x4, R214 ;  /* 0x0000000405d67825 */ /* 0x004fca00078e02d6 */
[----:B------:R1:W-:Y:S01]  /*e180*/  LDGSTS.E [R14+0x18000], desc[UR16][R214.64], P6 ;  /* 0x18000000d60e7fae */ /* 0x0003e2000b121850 */
[----:B------:R-:W-:Y:S02]  /*e190*/  ISETP.GE.AND P6, PT, R217, UR4, PT ;  /* 0x00000004d9007c0c */ /* 0x000fe4000bfc6270 */
[----:B------:R-:W-:Y:S02]  /*e1a0*/  LOP3.LUT R217, R4, 0xc, RZ, 0xfc, !PT ;  /* 0x0000000c04d97812 */ /* 0x000fe400078efcff */
[----:B-1----:R-:W-:Y:S01]  /*e1b0*/  SEL R214, RZ, 0x4, P4 ;  /* 0x00000004ffd67807 */ /* 0x002fe20002000000 */
[----:B------:R-:W-:Y:S01]  /*e1c0*/  IMAD.WIDE R12, R5, 0x4, R236 ;  /* 0x00000004050c7825 */ /* 0x000fe200078e02ec */
[----:B------:R-:W-:Y:S02]  /*e1d0*/  ISETP.NE.U32.AND P4, PT, R11, RZ, PT ;  /* 0x000000ff0b00720c */ /* 0x000fe40003f85070 */
[----:B------:R-:W-:Y:S02]  /*e1e0*/  SEL R11, RZ, 0x4, P6 ;  /* 0x00000004ff0b7807 */ /* 0x000fe40003000000 */
[----:B------:R-:W-:Y:S01]  /*e1f0*/  ISETP.GE.AND P6, PT, R217, UR4, PT ;  /* 0x00000004d9007c0c */ /* 0x000fe2000bfc6270 */
[----:B------:R-:W-:Y:S01]  /*e200*/  LDGSTS.E [R14+0x18008], desc[UR16][R12.64], P1 ;  /* 0x180080000c0e7fae */ /* 0x000fe20008921850 */
[----:B------:R-:W-:-:S02]  /*e210*/  SEL R11, R11, RZ, P0 ;  /* 0x000000ff0b0b7207 */ /* 0x000fc40000000000 */
[----:B------:R-:W-:Y:S01]  /*e220*/  SEL R214, R214, RZ, P0 ;  /* 0x000000ffd6d67207 */ /* 0x000fe20000000000 */
[----:B------:R-:W-:Y:S01]  /*e230*/  IMAD.WIDE R146, R5, 0x4, R232 ;  /* 0x0000000405927825 */ /* 0x000fe200078e02e8 */
[----:B------:R-:W-:-:S04]  /*e240*/  LOP3.LUT R217, R4, 0xe, RZ, 0xfc, !PT ;  /* 0x0000000e04d97812 */ /* 0x000fc800078efcff */
[----:B------:R1:W-:Y:S01]  /*e250*/  LDGSTS.E [R14+0x1a000], desc[UR16][R146.64], P2 ;  /* 0x1a000000920e7fae */ /* 0x0003e20009121850 */
[----:B------:R-:W-:Y:S02]  /*e260*/  ISETP.NE.U32.AND P2, PT, R11, RZ, PT ;  /* 0x000000ff0b00720c */ /* 0x000fe40003f45070 */
[----:B------:R-:W-:Y:S02]  /*e270*/  ISETP.NE.U32.AND P1, PT, R214, RZ, PT ;  /* 0x000000ffd600720c */ /* 0x000fe40003f25070 */
[----:B-1----:R-:W-:Y:S01]  /*e280*/  SEL R146, RZ, 0x4, P6 ;  /* 0x00000004ff927807 */ /* 0x002fe20003000000 */
[----:B------:R-:W-:Y:S01]  /*e290*/  IMAD.WIDE R12, R5, 0x4, R228 ;  /* 0x00000004050c7825 */ /* 0x000fe200078e02e4 */
[----:B------:R-:W-:Y:S02]  /*e2a0*/  ISETP.GE.AND P6, PT, R217, UR4, PT ;  /* 0x00000004d9007c0c */ /* 0x000fe4000bfc6270 */
[----:B------:R-:W-:Y:S02]  /*e2b0*/  SEL R11, R146, RZ, P0 ;  /* 0x000000ff920b7207 */ /* 0x000fe40000000000 */
[----:B------:R-:W-:Y:S01]  /*e2c0*/  LOP3.LUT R217, R4, 0x2e, RZ, 0xfc, !PT ;  /* 0x0000002e04d97812 */ /* 0x000fe200078efcff */
[----:B------:R1:W-:Y:S01]  /*e2d0*/  LDGSTS.E [R14+0x1a008], desc[UR16][R12.64], P5 ;  /* 0x1a0080000c0e7fae */ /* 0x0003e2000a921850 */
[----:B------:R-:W-:Y:S01]  /*e2e0*/  ISETP.NE.U32.AND P5, PT, R11, RZ, PT ;  /* 0x000000ff0b00720c */ /* 0x000fe20003fa5070 */
[----:B---3--:R-:W-:Y:S01]  /*e2f0*/  IMAD.WIDE R146, R5, 0x4, R224 ;  /* 0x0000000405927825 */ /* 0x008fe200078e02e0 */
[----:B-1----:R-:W-:-:S04]  /*e300*/  SEL R12, RZ, 0x4, P6 ;  /* 0x00000004ff0c7807 */ /* 0x002fc80003000000 */
[----:B------:R1:W-:Y:S01]  /*e310*/  LDGSTS.E [R14+0x1c000], desc[UR16][R146.64], P3 ;  /* 0x1c000000920e7fae */ /* 0x0003e20009921850 */
[----:B------:R-:W-:Y:S01]  /*e320*/  SEL R11, R12, RZ, P0 ;  /* 0x000000ff0c0b7207 */ /* 0x000fe20000000000 */
[C---:B------:R-:W-:Y:S02]  /*e330*/  IMAD.WIDE R12, R5.reuse, 0x4, R2 ;  /* 0x00000004050c7825 */ /* 0x040fe400078e0202 */
[----:B------:R-:W5:Y:S02]  /*e340*/  LDL.LU.64 R2, [R1+0x5b8] ;  /* 0x0005b80001027983 */ /* 0x000f640000300a00 */
[----:B----4-:R-:W-:Y:S01]  /*e350*/  IMAD.WIDE R214, R5, 0x4, R220 ;  /* 0x0000000405d67825 */ /* 0x010fe200078e02dc */
[----:B------:R-:W-:-:S04]  /*e360*/  LOP3.LUT R221, R4, 0x2c, RZ, 0xfc, !PT ;  /* 0x0000002c04dd7812 */ /* 0x000fc800078efcff */
[----:B------:R-:W-:Y:S01]  /*e370*/  LDGSTS.E [R14+0x1c008], desc[UR16][R214.64], P4 ;  /* 0x1c008000d60e7fae */ /* 0x000fe2000a121850 */
[----:B------:R-:W-:Y:S02]  /*e380*/  ISETP.GE.AND P6, PT, R221, UR4, PT ;  /* 0x00000004dd007c0c */ /* 0x000fe4000bfc6270 */
[----:B------:R-:W-:Y:S01]  /*e390*/  ISETP.GE.AND P4, PT, R217, UR4, PT ;  /* 0x00000004d9007c0c */ /* 0x000fe2000bf86270 */
[----:B------:R2:W-:Y:S01]  /*e3a0*/  LDGSTS.E [R14+0x1e000], desc[UR16][R12.64], P1 ;  /* 0x1e0000000c0e7fae */ /* 0x0005e20008921850 */
[----:B------:R-:W-:Y:S02]  /*e3b0*/  LOP3.LUT R217, R4, 0x4c, RZ, 0xfc, !PT ;  /* 0x0000004c04d97812 */ /* 0x000fe400078efcff */
[----:B-1----:R-:W-:Y:S02]  /*e3c0*/  SEL R146, RZ, 0x4, P6 ;  /* 0x00000004ff927807 */ /* 0x002fe40003000000 */
[----:B------:R-:W-:Y:S02]  /*e3d0*/  ISETP.GE.AND P6, PT, R217, UR4, PT ;  /* 0x00000004d9007c0c */ /* 0x000fe4000bfc6270 */
[----:B------:R-:W-:-:S02]  /*e3e0*/  ISETP.NE.U32.AND P3, PT, R11, RZ, PT ;  /* 0x000000ff0b00720c */ /* 0x000fc40003f65070 */
[----:B------:R-:W-:Y:S02]  /*e3f0*/  SEL R11, RZ, 0x4, P4 ;  /* 0x00000004ff0b7807 */ /* 0x000fe40002000000 */
[----:B------:R-:W-:Y:S02]  /*e400*/  LOP3.LUT R217, R4, 0x4e, RZ, 0xfc, !PT ;  /* 0x0000004e04d97812 */ /* 0x000fe400078efcff */
[----:B------:R-:W-:Y:S02]  /*e410*/  SEL R146, R146, RZ, P0 ;  /* 0x000000ff92927207 */ /* 0x000fe40000000000 */
[----:B--2---:R-:W-:Y:S02]  /*e420*/  SEL R12, RZ, 0x4, P6 ;  /* 0x00000004ff0c7807 */ /* 0x004fe40003000000 */
[----:B------:R-:W-:Y:S02]  /*e430*/  SEL R11, R11, RZ, P0 ;  /* 0x000000ff0b0b7207 */ /* 0x000fe40000000000 */
[----:B------:R-:W-:-:S02]  /*e440*/  ISETP.GE.AND P4, PT, R217, UR4, PT ;  /* 0x00000004d9007c0c */ /* 0x000fc4000bf86270 */
[----:B------:R-:W-:Y:S02]  /*e450*/  ISETP.NE.U32.AND P1, PT, R146, RZ, PT ;  /* 0x000000ff9200720c */ /* 0x000fe40003f25070 */
[----:B------:R-:W-:Y:S02]  /*e460*/  SEL R146, R12, RZ, P0 ;  /* 0x000000ff0c927207 */ /* 0x000fe40000000000 */
[----:B------:R-:W-:Y:S01]  /*e470*/  ISETP.NE.U32.AND P6, PT, R11, RZ, PT ;  /* 0x000000ff0b00720c */ /* 0x000fe20003fc5070 */
[C---:B------:R-:W-:Y:S01]  /*e480*/  IMAD.WIDE R12, R5.reuse, 0x4, R8 ;  /* 0x00000004050c7825 */ /* 0x040fe200078e0208 */
[----:B------:R-:W-:Y:S01]  /*e490*/  SEL R11, RZ, 0x4, P4 ;  /* 0x00000004ff0b7807 */ /* 0x000fe20002000000 */
[----:B------:R-:W5:Y:S01]  /*e4a0*/  LDL.LU.64 R8, [R1+0x5b0] ;  /* 0x0005b00001087983 */ /* 0x000f620000300a00 */
[----:B------:R-:W-:Y:S01]  /*e4b0*/  ISETP.NE.U32.AND P4, PT, R146, RZ, PT ;  /* 0x000000ff9200720c */ /* 0x000fe20003f85070 */
[C---:B------:R-:W-:Y:S02]  /*e4c0*/  IMAD.WIDE R146, R5.reuse, 0x4, R140 ;  /* 0x0000000405927825 */ /* 0x040fe400078e028c */
[----:B------:R-:W2:Y:S01]  /*e4d0*/  LDL.LU.64 R140, [R1+0x5a8] ;  /* 0x0005a800018c7983 */ /* 0x000ea20000300a00 */
[C---:B------:R-:W-:Y:S01]  /*e4e0*/  LOP3.LUT R217, R4.reuse, 0x6c, RZ, 0xfc, !PT ;  /* 0x0000006c04d97812 */ /* 0x040fe200078efcff */
[----:B------:R-:W-:Y:S01]  /*e4f0*/  IMAD.WIDE R214, R5, 0x4, R238 ;  /* 0x0000000405d67825 */ /* 0x000fe200078e02ee */
[----:B------:R-:W-:Y:S01]  /*e500*/  LOP3.LUT R221, R4, 0x6e, RZ, 0xfc, !PT ;  /* 0x0000006e04dd7812 */ /* 0x000fe200078efcff */
[----:B------:R1:W-:Y:S01]  /*e510*/  LDGSTS.E [R14+0x1e008], desc[UR16][R12.64], P2 ;  /* 0x1e0080000c0e7fae */ /* 0x0003e20009121850 */
[----:B------:R-:W-:-:S02]  /*e520*/  SEL R11, R11, RZ, P0 ;  /* 0x000000ff0b0b7207 */ /* 0x000fc40000000000 */
[----:B------:R-:W-:Y:S01]  /*e530*/  ISETP.GE.AND P2, PT, R217, UR4, PT ;  /* 0x00000004d9007c0c */ /* 0x000fe2000bf46270 */
[----:B------:R3:W-:Y:S01]  /*e540*/  LDGSTS.E [R15+0x18000], desc[UR16][R146.64], P5 ;  /* 0x18000000920f7fae */ /* 0x0007e2000a921850 */
[----:B------:R-:W-:-:S03]  /*e550*/  ISETP.NE.U32.AND P5, PT, R11, RZ, PT ;  /* 0x000000ff0b00720c */ /* 0x000fc60003fa5070 */
[----:B------:R-:W-:Y:S01]  /*e560*/  LDGSTS.E [R15+0x18008], desc[UR16][R214.64], P3 ;  /* 0x18008000d60f7fae */ /* 0x000fe20009921850 */
[----:B------:R-:W-:Y:S02]  /*e570*/  ISETP.GE.AND P3, PT, R221, UR4, PT ;  /* 0x00000004dd007c0c */ /* 0x000fe4000bf66270 */
[----:B------:R-:W-:Y:S01]  /*e580*/  SEL R11, RZ, 0x4, P2 ;  /* 0x00000004ff0b7807 */ /* 0x000fe20001000000 */
[----:B-1----:R-:W-:Y:S01]  /*e590*/  IMAD.WIDE R12, R5, 0x4, R234 ;  /* 0x00000004050c7825 */ /* 0x002fe200078e02ea */
[----:B------:R-:W-:Y:S02]  /*e5a0*/  LOP3.LUT R217, R4, 0x10, RZ, 0xfc, !PT ;  /* 0x0000001004d97812 */ /* 0x000fe400078efcff */
[----:B------:R-:W-:Y:S02]  /*e5b0*/  SEL R14, RZ, 0x4, P3 ;  /* 0x00000004ff0e7807 */ /* 0x000fe40001800000 */
[----:B------:R-:W-:Y:S01]  /*e5c0*/  SEL R11, R11, RZ, P0 ;  /* 0x000000ff0b0b7207 */ /* 0x000fe20000000000 */
[----:B------:R-:W-:Y:S01]  /*e5d0*/  LDGSTS.E [R15+0x1a000], desc[UR16][R12.64], P1 ;  /* 0x1a0000000c0f7fae */ /* 0x000fe20008921850 */
[----:B------:R-:W-:-:S02]  /*e5e0*/  ISETP.GE.AND P2, PT, R217, UR4, PT ;  /* 0x00000004d9007c0c */ /* 0x000fc4000bf46270 */
[----:B------:R-:W-:Y:S02]  /*e5f0*/  SEL R14, R14, RZ, P0 ;  /* 0x000000ff0e0e7207 */ /* 0x000fe40000000000 */
[----:B------:R-:W-:Y:S02]  /*e600*/  ISETP.NE.U32.AND P1, PT, R11, RZ, PT ;  /* 0x000000ff0b00720c */ /* 0x000fe40003f25070 */
[----:B------:R-:W-:Y:S02]  /*e610*/  SEL R11, RZ, 0x4, P2 ;  /* 0x00000004ff0b7807 */ /* 0x000fe40001000000 */
[----:B------:R-:W-:Y:S02]  /*e620*/  ISETP.NE.U32.AND P2, PT, R14, RZ, PT ;  /* 0x000000ff0e00720c */ /* 0x000fe40003f45070 */
[----:B------:R-:W1:Y:S01]  /*e630*/  S2R R14, SR_TID.X ;  /* 0x00000000000e7919 */ /* 0x000e620000002100 */
[----:B---3--:R-:W-:-:S05]  /*e640*/  IMAD.WIDE R146, R5, 0x4, R230 ;  /* 0x0000000405927825 */ /* 0x008fca00078e02e6 */
[----:B------:R3:W-:Y:S02]  /*e650*/  LDGSTS.E [R15+0x1a008], desc[UR16][R146.64], P6 ;  /* 0x1a008000920f7fae */ /* 0x0007e4000b121850 */
[----:B---3--:R-:W3:Y:S01]  /*e660*/  S2R R147, SR_TID.X ;  /* 0x0000000000937919 */ /* 0x008ee20000002100 */
[----:B------:R-:W4:Y:S01]  /*e670*/  S2R R238, SR_TID.X ;  /* 0x0000000000ee7919 */ /* 0x000f220000002100 */
[----:B------:R-:W4:Y:S01]  /*e680*/  S2R R146, SR_TID.X ;  /* 0x0000000000927919 */ /* 0x000f220000002100 */
[----:B------:R-:W-:Y:S02]  /*e690*/  LOP3.LUT R217, R4, 0x12, RZ, 0xfc, !PT ;  /* 0x0000001204d97812 */ /* 0x000fe400078efcff */
[----:B-1----:R-:W-:-:S04]  /*e6a0*/  SHF.R.U32.HI R14, RZ, 0x6, R14 ;  /* 0x00000006ff0e7819 */ /* 0x002fc8000001160e */
[----:B------:R-:W-:Y:S02]  /*e6b0*/  SGXT.U32 R14, R14, 0x1 ;  /* 0x000000010e0e781a */ /* 0x000fe40000000000 */
[----:B------:R-:W-:Y:S02]  /*e6c0*/  ISETP.GE.AND P3, PT, R217, UR4, PT ;  /* 0x00000004d9007c0c */ /* 0x000fe4000bf66270 */
[----:B------:R-:W-:Y:S02]  /*e6d0*/  LOP3.LUT R14, R14, 0x30, RZ, 0xfc, !PT ;  /* 0x000000300e0e7812 */ /* 0x000fe400078efcff */
[----:B------:R-:W-:Y:S02]  /*e6e0*/  SEL R12, R11, RZ, P0 ;  /* 0x000000ff0b0c7207 */ /* 0x000fe40000000000 */
[----:B------:R-:W-:Y:S02]  /*e6f0*/  ISETP.GE.AND P6, PT, R14, UR4, PT ;  /* 0x000000040e007c0c */ /* 0x000fe4000bfc6270 */
[----:B------:R-:W-:-:S02]  /*e700*/  SEL R11, RZ, 0x4, P3 ;  /* 0x00000004ff0b7807 */ /* 0x000fc40001800000 */
[----:B---3--:R-:W-:Y:S01]  /*e710*/  SHF.R.U32.HI R147, RZ, 0x6, R147 ;  /* 0x00000006ff937819 */ /* 0x008fe20000011693 */
[----:B------:R-:W-:Y:S01]  /*e720*/  IMAD.WIDE R226, R5, 0x4, R226 ;  /* 0x0000000405e27825 */ /* 0x000fe200078e02e2 */
[----:B------:R-:W-:Y:S02]  /*e730*/  LOP3.LUT R217, R4, 0x32, RZ, 0xfc, !PT ;  /* 0x0000003204d97812 */ /* 0x000fe400078efcff */
[----:B------:R-:W-:Y:S02]  /*e740*/  SGXT.U32 R147, R147, 0x1 ;  /* 0x000000019393781a */ /* 0x000fe40000000000 */
[----:B------:R-:W-:Y:S01]  /*e750*/  ISETP.NE.U32.AND P3, PT, R12, RZ, PT ;  /* 0x000000ff0c00720c */ /* 0x000fe20003f65070 */
[----:B------:R-:W-:Y:S01]  /*e760*/  IMAD.WIDE R222, R5, 0x4, R222 ;  /* 0x0000000405de7825 */ /* 0x000fe200078e02de */
[----:B------:R-:W-:Y:S01]  /*e770*/  SEL R12, RZ, 0x4, P6 ;  /* 0x00000004ff0c7807 */ /* 0x000fe20003000000 */
[----:B------:R-:W-:Y:S01]  /*e780*/  LDGSTS.E [R15+0x1c000], desc[UR16][R226.64], P4 ;  /* 0x1c000000e20f7fae */ /* 0x000fe2000a121850 */
[----:B------:R-:W-:-:S02]  /*e790*/  SEL R11, R11, RZ, P0 ;  /* 0x000000ff0b0b7207 */ /* 0x000fc40000000000 */
[----:B------:R-:W-:Y:S01]  /*e7a0*/  ISETP.GE.AND P6, PT, R217, UR4, PT ;  /* 0x00000004d9007c0c */ /* 0x000fe2000bfc6270 */
[----:B------:R-:W-:Y:S01]  /*e7b0*/  LDGSTS.E [R15+0x1c008], desc[UR16][R222.64], P5 ;  /* 0x1c008000de0f7fae */ /* 0x000fe2000a921850 */
[----:B------:R-:W-:Y:S02]  /*e7c0*/  LOP3.LUT R147, R147, 0x50, RZ, 0xfc, !PT ;  /* 0x0000005093937812 */ /* 0x000fe400078efcff */
[----:B----4-:R-:W-:Y:S02]  /*e7d0*/  SHF.R.U32.HI R238, RZ, 0x6, R238 ;  /* 0x00000006ffee7819 */ /* 0x010fe400000116ee */
[----:B------:R-:W-:Y:S02]  /*e7e0*/  ISETP.NE.U32.AND P4, PT, R11, RZ, PT ;  /* 0x000000ff0b00720c */ /* 0x000fe40003f85070 */
[----:B------:R-:W-:Y:S02]  /*e7f0*/  SHF.R.U32.HI R146, RZ, 0x6, R146 ;  /* 0x00000006ff927819 */ /* 0x000fe40000011692 */
[----:B------:R-:W-:-:S02]  /*e800*/  SEL R12, R12, RZ, P0 ;  /* 0x000000ff0c0c7207 */ /* 0x000fc40000000000 */
[----:B------:R-:W-:Y:S02]  /*e810*/  SEL R11, RZ, 0x4, P6 ;  /* 0x00000004ff0b7807 */ /* 0x000fe40003000000 */
[----:B------:R-:W-:Y:S01]  /*e820*/  ISETP.GE.AND P6, PT, R147, UR4, PT ;  /* 0x0000000493007c0c */ /* 0x000fe2000bfc6270 */
[C---:B------:R-:W-:Y:S01]  /*e830*/  IMAD.WIDE R218, R5.reuse, 0x4, R218 ;  /* 0x0000000405da7825 */ /* 0x040fe200078e02da */
[----:B------:R-:W-:Y:S02]  /*e840*/  SGXT.U32 R238, R238, 0x1 ;  /* 0x00000001eeee781a */ /* 0x000fe40000000000 */
[----:B------:R-:W-:Y:S01]  /*e850*/  SGXT.U32 R146, R146, 0x1 ;  /* 0x000000019292781a */ /* 0x000fe20000000000 */
[C---:B------:R-:W-:Y:S01]  /*e860*/  IMAD.WIDE R212, R5.reuse, 0x4, R212 ;  /* 0x0000000405d47825 */ /* 0x040fe200078e02d4 */
[----:B------:R-:W-:Y:S01]  /*e870*/  ISETP.NE.U32.AND P5, PT, R12, RZ, PT ;  /* 0x000000ff0c00720c */ /* 0x000fe20003fa5070 */
[----:B------:R-:W-:Y:S01]  /*e880*/  LDGSTS.E [R15+0x1e000], desc[UR16][R218.64], P1 ;  /* 0x1e000000da0f7fae */ /* 0x000fe20008921850 */
[----:B------:R-:W-:Y:S01]  /*e890*/  SEL R12, RZ, 0x4, P6 ;  /* 0x00000004ff0c7807 */ /* 0x000fe20003000000 */
[----:B------:R-:W-:Y:S01]  /*e8a0*/  IMAD.WIDE R210, R5, 0x4, R210 ;  /* 0x0000000405d27825 */ /* 0x000fe200078e02d2 */
[----:B------:R-:W-:Y:S01]  /*e8b0*/  LOP3.LUT R238, R238, 0x52, RZ, 0xfc, !PT ;  /* 0x00000052eeee7812 */ /* 0x000fe200078efcff */
[----:B------:R1:W-:Y:S01]  /*e8c0*/  LDGSTS.E [R15+0x1e008], desc[UR16][R212.64], P2 ;  /* 0x1e008000d40f7fae */ /* 0x0003e20009121850 */
[----:B------:R-:W-:-:S02]  /*e8d0*/  LOP3.LUT R146, R146, 0x70, RZ, 0xfc, !PT ;  /* 0x0000007092927812 */ /* 0x000fc400078efcff */
[----:B------:R-:W-:Y:S01]  /*e8e0*/  SEL R12, R12, RZ, P0 ;  /* 0x000000ff0c0c7207 */ /* 0x000fe20000000000 */
[----:B------:R-:W-:Y:S01]  /*e8f0*/  LDGSTS.E [R240+0x18000], desc[UR16][R210.64], P3 ;  /* 0x18000000d2f07fae */ /* 0x000fe20009921850 */
[----:B------:R-:W-:Y:S02]  /*e900*/  SEL R11, R11, RZ, P0 ;  /* 0x000000ff0b0b7207 */ /* 0x000fe40000000000 */
[----:B------:R-:W-:Y:S02]  /*e910*/  ISETP.GE.AND P6, PT, R238, UR4, PT ;  /* 0x00000004ee007c0c */ /* 0x000fe4000bfc6270 */
[----:B------:R-:W-:Y:S02]  /*e920*/  ISETP.GE.AND P3, PT, R146, UR4, PT ;  /* 0x0000000492007c0c */ /* 0x000fe4000bf66270 */
[----:B------:R-:W-:Y:S02]  /*e930*/  LOP3.LUT R217, R4, 0x72, RZ, 0xfc, !PT ;  /* 0x0000007204d97812 */ /* 0x000fe400078efcff */
[----:B------:R-:W-:-:S02]  /*e940*/  ISETP.NE.U32.AND P2, PT, R12, RZ, PT ;  /* 0x000000ff0c00720c */ /* 0x000fc40003f45070 */
[----:B------:R-:W-:Y:S02]  /*e950*/  ISETP.NE.U32.AND P1, PT, R11, RZ, PT ;  /* 0x000000ff0b00720c */ /* 0x000fe40003f25070 */
[----:B------:R-:W-:Y:S02]  /*e960*/  SEL R12, RZ, 0x4, P6 ;  /* 0x00000004ff0c7807 */ /* 0x000fe40003000000 */
[----:B------:R-:W-:Y:S02]  /*e970*/  ISETP.GE.AND P6, PT, R217, UR4, PT ;  /* 0x00000004d9007c0c */ /* 0x000fe4000bfc6270 */
[----:B------:R-:W-:Y:S02]  /*e980*/  SEL R11, RZ, 0x4, P3 ;  /* 0x00000004ff0b7807 */ /* 0x000fe40001800000 */
[----:B------:R-:W-:Y:S02]  /*e990*/  LOP3.LUT R217, R4, 0x14, RZ, 0xfc, !PT ;  /* 0x0000001404d97812 */ /* 0x000fe400078efcff */
[----:B------:R-:W-:-:S02]  /*e9a0*/  SEL R11, R11, RZ, P0 ;  /* 0x000000ff0b0b7207 */ /* 0x000fc40000000000 */
[----:B------:R-:W-:Y:S01]  /*e9b0*/  ISETP.GE.AND P3, PT, R217, UR4, PT ;  /* 0x00000004d9007c0c */ /* 0x000fe2000bf66270 */
[----:B------:R-:W-:Y:S01]  /*e9c0*/  IMAD.WIDE R208, R5, 0x4, R208 ;  /* 0x0000000405d07825 */ /* 0x000fe200078e02d0 */
[----:B------:R-:W-:Y:S02]  /*e9d0*/  SEL R13, RZ, 0x4, P6 ;  /* 0x00000004ff0d7807 */ /* 0x000fe40003000000 */
[----:B------:R-:W-:Y:S01]  /*e9e0*/  ISETP.NE.U32.AND P6, PT, R11, RZ, PT ;  /* 0x000000ff0b00720c */ /* 0x000fe20003fc5070 */
[C---:B------:R-:W-:Y:S01]  /*e9f0*/  IMAD.WIDE R206, R5.reuse, 0x4, R206 ;  /* 0x0000000405ce7825 */ /* 0x040fe200078e02ce */
[----:B------:R-:W-:Y:S01]  /*ea00*/  SEL R11, RZ, 0x4, P3 ;  /* 0x00000004ff0b7807 */ /* 0x000fe20001800000 */
[----:B------:R-:W-:Y:S01]  /*ea10*/  LDGSTS.E [R240+0x18008], desc[UR16][R208.64], P4 ;  /* 0x18008000d0f07fae */ /* 0x000fe2000a121850 */
[----:B------:R-:W-:Y:S01]  /*ea20*/  LOP3.LUT R217, R4, 0x16, RZ, 0xfc, !PT ;  /* 0x0000001604d97812 */ /* 0x000fe200078efcff */
[----:B------:R-:W-:Y:S01]  /*ea30*/  IMAD.WIDE R204, R5, 0x4, R204 ;  /* 0x0000000405cc7825 */ /* 0x000fe200078e02cc */
[----:B------:R-:W-:Y:S01]  /*ea40*/  SEL R12, R12, RZ, P0 ;  /* 0x000000ff0c0c7207 */ /* 0x000fe20000000000 */
[----:B------:R-:W-:Y:S01]  /*ea50*/  LDGSTS.E [R240+0x1a000], desc[UR16][R206.64], P5 ;  /* 0x1a000000cef07fae */ /* 0x000fe2000a921850 */
[----:B------:R-:W-:Y:S01]  /*ea60*/  SEL R11, R11, RZ, P0 ;  /* 0x000000ff0b0b7207 */ /* 0x000fe20000000000 */
[----:B------:R-:W-:Y:S01]  /*ea70*/  IMAD.WIDE R202, R5, 0x4, R202 ;  /* 0x0000000405ca7825 */ /* 0x000fe200078e02ca */
[----:B------:R-:W-:Y:S01]  /*ea80*/  ISETP.GE.AND P5, PT, R217, UR4, PT ;  /* 0x00000004d9007c0c */ /* 0x000fe2000bfa6270 */
[----:B-1----:R-:W1:Y:S01]  /*ea90*/  S2R R15, SR_TID.X ;  /* 0x00000000000f7919 */ /* 0x002e620000002100 */
[----:B------:R-:W-:-:S02]  /*eaa0*/  LOP3.LUT R221, R4, 0x34, RZ, 0xfc, !PT ;  /* 0x0000003404dd7812 */ /* 0x000fc400078efcff */
[----:B------:R-:W-:Y:S01]  /*eab0*/  ISETP.NE.U32.AND P4, PT, R12, RZ, PT ;  /* 0x000000ff0c00720c */ /* 0x000fe20003f85070 */
[----:B------:R-:W-:Y:S01]  /*eac0*/  LDGSTS.E [R240+0x1a008], desc[UR16][R204.64], P1 ;  /* 0x1a008000ccf07fae */ /* 0x000fe20008921850 */
[----:B------:R-:W-:Y:S02]  /*ead0*/  SEL R12, R13, RZ, P0 ;  /* 0x000000ff0d0c7207 */ /* 0x000fe40000000000 */
[----:B------:R-:W-:Y:S01]  /*eae0*/  ISETP.NE.U32.AND P1, PT, R11, RZ, PT ;  /* 0x000000ff0b00720c */ /* 0x000fe20003f25070 */
[----:B------:R-:W-:Y:S01]  /*eaf0*/  LDGSTS.E [R240+0x1c000], desc[UR16][R202.64], P2 ;  /* 0x1c000000caf07fae */ /* 0x000fe20009121850 */
[----:B------:R-:W-:Y:S02]  /*eb00*/  SEL R11, RZ, 0x4, P5 ;  /* 0x00000004ff0b7807 */ /* 0x000fe40002800000 */
[----:B------:R-:W-:Y:S02]  /*eb10*/  ISETP.GE.AND P2, PT, R221, UR4, PT ;  /* 0x00000004dd007c0c */ /* 0x000fe4000bf46270 */
[----:B------:R-:W-:-:S02]  /*eb20*/  LOP3.LUT R217, R4, 0x36, RZ, 0xfc, !PT ;  /* 0x0000003604d97812 */ /* 0x000fc400078efcff */
[----:B------:R-:W-:Y:S02]  /*eb30*/  ISETP.NE.U32.AND P3, PT, R12, RZ, PT ;  /* 0x000000ff0c00720c */ /* 0x000fe40003f65070 */
[----:B------:R-:W-:Y:S02]  /*eb40*/  SEL R11, R11, RZ, P0 ;  /* 0x000000ff0b0b7207 */ /* 0x000fe40000000000 */
[----:B------:R-:W-:Y:S01]  /*eb50*/  SEL R12, RZ, 0x4, P2 ;  /* 0x00000004ff0c7807 */ /* 0x000fe20001000000 */
[----:B------:R-:W-:Y:S01]  /*eb60*/  IMAD.WIDE R200, R5, 0x4, R200 ;  /* 0x0000000405c87825 */ /* 0x000fe200078e02c8 */
[----:B------:R-:W-:Y:S02]  /*eb70*/  ISETP.GE.AND P5, PT, R217, UR4, PT ;  /* 0x00000004d9007c0c */ /* 0x000fe4000bfa6270 */
[----:B------:R-:W-:Y:S01]  /*eb80*/  LOP3.LUT R221, R4, 0x54, RZ, 0xfc, !PT ;  /* 0x0000005404dd7812 */ /* 0x000fe200078efcff */
[----:B------:R-:W-:Y:S01]  /*eb90*/  IMAD.WIDE R198, R5, 0x4, R198 ;  /* 0x0000000405c67825 */ /* 0x000fe200078e02c6 */
[----:B------:R-:W-:Y:S01]  /*eba0*/  ISETP.NE.U32.AND P2, PT, R11, RZ, PT ;  /* 0x000000ff0b00720c */ /* 0x000fe20003f45070 */
[----:B------:R-:W-:Y:S01]  /*ebb0*/  LDGSTS.E [R240+0x1c008], desc[UR16][R200.64], P4 ;  /* 0x1c008000c8f07fae */ /* 0x000fe2000a121850 */
[----:B------:R-:W-:-:S02]  /*ebc0*/  SEL R12, R12, RZ, P0 ;  /* 0x000000ff0c0c7207 */ /* 0x000fc40000000000 */
[----:B------:R-:W-:Y:S01]  /*ebd0*/  SEL R11, RZ, 0x4, P5 ;  /* 0x00000004ff0b7807 */ /* 0x000fe20002800000 */
[----:B------:R-:W-:Y:S01]  /*ebe0*/  LDGSTS.E [R240+0x1e000], desc[UR16][R198.64], P6 ;  /* 0x1e000000c6f07fae */ /* 0x000fe2000b121850 */
[----:B------:R-:W-:Y:S02]  /*ebf0*/  LOP3.LUT R217, R4, 0x56, RZ, 0xfc, !PT ;  /* 0x0000005604d97812 */ /* 0x000fe400078efcff */
[----:B------:R-:W-:Y:S02]  /*ec00*/  ISETP.GE.AND P5, PT, R221, UR4, PT ;  /* 0x00000004dd007c0c */ /* 0x000fe4000bfa6270 */
[----:B------:R-:W-:Y:S02]  /*ec10*/  ISETP.NE.U32.AND P4, PT, R12, RZ, PT ;  /* 0x000000ff0c00720c */ /* 0x000fe40003f85070 */
[----:B------:R-:W-:Y:S02]  /*ec20*/  SEL R12, R11, RZ, P0 ;  /* 0x000000ff0b0c7207 */ /* 0x000fe40000000000 */
[----:B------:R-:W-:-:S02]  /*ec30*/  ISETP.GE.AND P6, PT, R217, UR4, PT ;  /* 0x00000004d9007c0c */ /* 0x000fc4000bfc6270 */
[----:B------:R-:W-:Y:S01]  /*ec40*/  SEL R11, RZ, 0x4, P5 ;  /* 0x00000004ff0b7807 */ /* 0x000fe20002800000 */
[C---:B------:R-:W-:Y:S01]  /*ec50*/  IMAD.WIDE R196, R5.reuse, 0x4, R196 ;  /* 0x0000000405c47825 */ /* 0x040fe200078e02c4 */
[----:B------:R-:W-:Y:S02]  /*ec60*/  LOP3.LUT R217, R4, 0x74, RZ, 0xfc, !PT ;  /* 0x0000007404d97812 */ /* 0x000fe400078efcff */
[----:B------:R-:W-:Y:S02]  /*ec70*/  ISETP.NE.U32.AND P5, PT, R12, RZ, PT ;  /* 0x000000ff0c00720c */ /* 0x000fe40003fa5070 */
[----:B------:R-:W-:Y:S01]  /*ec80*/  SEL R12, RZ, 0x4, P6 ;  /* 0x00000004ff0c7807 */ /* 0x000fe20003000000 */
[----:B------:R-:W-:Y:S01]  /*ec90*/  IMAD.WIDE R194, R5, 0x4, R194 ;  /* 0x0000000405c27825 */ /* 0x000fe200078e02c2 */
[----:B------:R-:W-:Y:S01]  /*eca0*/  SEL R11, R11, RZ, P0 ;  /* 0x000000ff0b0b7207 */ /* 0x000fe20000000000 */
[----:B------:R-:W-:Y:S01]  /*ecb0*/  LDGSTS.E [R240+0x1e008], desc[UR16][R196.64], P3 ;  /* 0x1e008000c4f07fae */ /* 0x000fe20009921850 */
[----:B------:R-:W-:-:S02]  /*ecc0*/  ISETP.GE.AND P6, PT, R217, UR4, PT ;  /* 0x00000004d9007c0c */ /* 0x000fc4000bfc6270 */
[----:B------:R-:W-:Y:S01]  /*ecd0*/  LOP3.LUT R217, R4, 0x76, RZ, 0xfc, !PT ;  /* 0x0000007604d97812 */ /* 0x000fe200078efcff */
[----:B------:R-:W-:Y:S01]  /*ece0*/  IMAD.WIDE R192, R5, 0x4, R192 ;  /* 0x0000000405c07825 */ /* 0x000fe200078e02c0 */
[----:B------:R-:W-:Y:S01]  /*ecf0*/  ISETP.NE.U32.AND P3, PT, R11, RZ, PT ;  /* 0x000000ff0b00720c */ /* 0x000fe20003f65070 */
[----:B------:R-:W-:Y:S01]  /*ed00*/  LDGSTS.E [R241+0x18000], desc[UR16][R194.64], P1 ;  /* 0x18000000c2f17fae */ /* 0x000fe20008921850 */
[----:B------:R-:W-:Y:S01]  /*ed10*/  SEL R12, R12, RZ, P0 ;  /* 0x000000ff0c0c7207 */ /* 0x000fe20000000000 */
[----:B------:R-:W-:Y:S01]  /*ed20*/  IMAD.WIDE R190, R5, 0x4, R190 ;  /* 0x0000000405be7825 */ /* 0x000fe200078e02be */
[----:B------:R-:W-:Y:S01]  /*ed30*/  SEL R11, RZ, 0x4, P6 ;  /* 0x00000004ff0b7807 */ /* 0x000fe20003000000 */
[----:B------:R-:W-:Y:S01]  /*ed40*/  LDGSTS.E [R241+0x18008], desc[UR16][R192.64], P2 ;  /* 0x18008000c0f17fae */ /* 0x000fe20009121850 */
[----:B------:R-:W-:Y:S01]  /*ed50*/  ISETP.GE.AND P6, PT, R217, UR4, PT ;  /* 0x00000004d9007c0c */ /* 0x000fe2000bfc6270 */
[----:B------:R-:W-:Y:S01]  /*ed60*/  IMAD.WIDE R188, R5, 0x4, R188 ;  /* 0x0000000405bc7825 */ /* 0x000fe200078e02bc */
[----:B------:R-:W-:Y:S01]  /*ed70*/  ISETP.NE.U32.AND P1, PT, R12, RZ, PT ;  /* 0x000000ff0c00720c */ /* 0x000fe20003f25070 */
[----:B------:R-:W-:Y:S01]  /*ed80*/  LDGSTS.E [R241+0x1a000], desc[UR16][R190.64], P4 ;  /* 0x1a000000bef17fae */ /* 0x000fe2000a121850 */
[----:B------:R-:W-:-:S02]  /*ed90*/  LOP3.LUT R217, R4, 0x1a, RZ, 0xfc, !PT ;  /* 0x0000001a04d97812 */ /* 0x000fc400078efcff */
[----:B------:R-:W-:Y:S01]  /*eda0*/  SEL R12, RZ, 0x4, P6 ;  /* 0x00000004ff0c7807 */ /* 0x000fe20003000000 */
[----:B------:R-:W-:Y:S01]  /*edb0*/  LDGSTS.E [R241+0x1a008], desc[UR16][R188.64], P5 ;  /* 0x1a008000bcf17fae */ /* 0x000fe2000a921850 */
[----:B-1----:R-:W-:Y:S02]  /*edc0*/  SHF.R.U32.HI R15, RZ, 0x6, R15 ;  /* 0x00000006ff0f7819 */ /* 0x002fe4000001160f */
[----:B------:R-:W-:Y:S02]  /*edd0*/  LOP3.LUT R221, R4, 0x18, RZ, 0xfc, !PT ;  /* 0x0000001804dd7812 */ /* 0x000fe400078efcff */
[----:B------:R-:W-:Y:S02]  /*ede0*/  SEL R11, R11, RZ, P0 ;  /* 0x000000ff0b0b7207 */ /* 0x000fe40000000000 */
[----:B------:R-:W-:Y:S02]  /*edf0*/  ISETP.GE.AND P5, PT, R217, UR4, PT ;  /* 0x00000004d9007c0c */ /* 0x000fe4000bfa6270 */
[----:B------:R-:W-:-:S02]  /*ee00*/  SEL R12, R12, RZ, P0 ;  /* 0x000000ff0c0c7207 */ /* 0x000fc40000000000 */
[----:B------:R-:W-:Y:S02]  /*ee10*/  SGXT.U32 R15, R15, 0x1 ;  /* 0x000000010f0f781a */ /* 0x000fe40000000000 */
[----:B------:R-:W-:Y:S02]  /*ee20*/  ISETP.GE.AND P6, PT, R221, UR4, PT ;  /* 0x00000004dd007c0c */ /* 0x000fe4000bfc6270 */
[----:B------:R-:W-:Y:S02]  /*ee30*/  ISETP.NE.U32.AND P2, PT, R11, RZ, PT ;  /* 0x000000ff0b00720c */ /* 0x000fe40003f45070 */
[----:B------:R-:W-:Y:S02]  /*ee40*/  LOP3.LUT R217, R4, 0x38, RZ, 0xfc, !PT ;  /* 0x0000003804d97812 */ /* 0x000fe400078efcff */
[----:B------:R-:W-:Y:S02]  /*ee50*/  SEL R11, RZ, 0x4, P5 ;  /* 0x00000004ff0b7807 */ /* 0x000fe40002800000 */
[----:B------:R-:W-:-:S02]  /*ee60*/  ISETP.NE.U32.AND P4, PT, R12, RZ, PT ;  /* 0x000000ff0c00720c */ /* 0x000fc40003f85070 */
[----:B------:R-:W-:Y:S02]  /*ee70*/  LOP3.LUT R15, R15, 0x3a, RZ, 0xfc, !PT ;  /* 0x0000003a0f0f7812 */ /* 0x000fe400078efcff */
[----:B------:R-:W-:Y:S02]  /*ee80*/  SEL R12, RZ, 0x4, P6 ;  /* 0x00000004ff0c7807 */ /* 0x000fe40003000000 */
[----:B------:R-:W-:Y:S02]  /*ee90*/  ISETP.GE.AND P6, PT, R217, UR4, PT ;  /* 0x00000004d9007c0c */ /* 0x000fe4000bfc6270 */
[----:B------:R-:W-:Y:S02]  /*eea0*/  SEL R11, R11, RZ, P0 ;  /* 0x000000ff0b0b7207 */ /* 0x000fe40000000000 */
[----:B------:R-:W-:Y:S01]  /*eeb0*/  ISETP.GE.AND P5, PT, R15, UR4, PT ;  /* 0x000000040f007c0c */ /* 0x000fe2000bfa6270 */
[----:B------:R-:W-:Y:S01]  /*eec0*/  IMAD.WIDE R186, R5, 0x4, R186 ;  /* 0x0000000405ba7825 */ /* 0x000fe200078e02ba */
[----:B------:R-:W-:-:S02]  /*eed0*/  SEL R13, RZ, 0x4, P6 ;  /* 0x00000004ff0d7807 */ /* 0x000fc40003000000 */
        /* <DEDUP_REMOVED lines=8> */
[----:B------:R-:W-:Y:S02]  /*ef60*/  SEL R11, R11, RZ, P0 ;  /* 0x000000ff0b0b7207 */ /* 0x000fe40000000000 */
[----:B------:R-:W-:Y:S01]  /*ef70*/  ISETP.GE.AND P1, PT, R217, UR4, PT ;  /* 0x00000004d9007c0c */ /* 0x000fe2000bf26270 */
[----:B------:R-:W-:Y:S01]  /*ef80*/  LDGSTS.E [R241+0x1e000], desc[UR16][R182.64], P2 ;  /* 0x1e000000b6f17fae */ /* 0x000fe20009121850 */
[----:B------:R-:W-:-:S02]  /*ef90*/  LOP3.LUT R221, R4, 0x5a, RZ, 0xfc, !PT ;  /* 0x0000005a04dd7812 */ /* 0x000fc400078efcff */
[----:B------:R-:W-:Y:S01]  /*efa0*/  ISETP.NE.U32.AND P3, PT, R12, RZ, PT ;  /* 0x000000ff0c00720c */ /* 0x000fe20003f65070 */
[----:B------:R-:W-:Y:S01]  /*efb0*/  IMAD.WIDE R180, R5, 0x4, R180 ;  /* 0x0000000405b47825 */ /* 0x000fe200078e02b4 */
[----:B------:R-:W-:Y:S02]  /*efc0*/  SEL R12, R13, RZ, P0 ;  /* 0x000000ff0d0c7207 */ /* 0x000fe40000000000 */
[----:B------:R-:W-:Y:S02]  /*efd0*/  ISETP.NE.U32.AND P2, PT, R11, RZ, PT ;  /* 0x000000ff0b00720c */ /* 0x000fe40003f45070 */
[----:B------:R-:W-:Y:S01]  /*efe0*/  SEL R11, RZ, 0x4, P1 ;  /* 0x00000004ff0b7807 */ /* 0x000fe20000800000 */
[----:B------:R-:W-:Y:S01]  /*eff0*/  LDGSTS.E [R241+0x1e008], desc[UR16][R180.64], P4 ;  /* 0x1e008000b4f17fae */ /* 0x000fe2000a121850 */
[----:B------:R-:W-:Y:S02]  /*f000*/  ISETP.GE.AND P1, PT, R221, UR4, PT ;  /* 0x00000004dd007c0c */ /* 0x000fe4000bf26270 */
[----:B------:R-:W-:-:S02]  /*f010*/  LOP3.LUT R217, R4, 0x78, RZ, 0xfc, !PT ;  /* 0x0000007804d97812 */ /* 0x000fc400078efcff */
[----:B------:R-:W-:Y:S02]  /*f020*/  ISETP.NE.U32.AND P5, PT, R12, RZ, PT ;  /* 0x000000ff0c00720c */ /* 0x000fe40003fa5070 */
[----:B------:R-:W-:Y:S02]  /*f030*/  SEL R11, R11, RZ, P0 ;  /* 0x000000ff0b0b7207 */ /* 0x000fe40000000000 */
[----:B------:R-:W-:Y:S01]  /*f040*/  SEL R12, RZ, 0x4, P1 ;  /* 0x00000004ff0c7807 */ /* 0x000fe20000800000 */
[----:B------:R-:W-:Y:S01]  /*f050*/  IMAD.WIDE R178, R5, 0x4, R178 ;  /* 0x0000000405b27825 */ /* 0x000fe200078e02b2 */
[----:B------:R-:W-:Y:S02]  /*f060*/  ISETP.GE.AND P4, PT, R217, UR4, PT ;  /* 0x00000004d9007c0c */ /* 0x000fe4000bf86270 */
[----:B------:R-:W-:Y:S01]  /*f070*/  ISETP.NE.U32.AND P1, PT, R11, RZ, PT ;  /* 0x000000ff0b00720c */ /* 0x000fe20003f25070 */
[C---:B------:R-:W-:Y:S01]  /*f080*/  IMAD.WIDE R176, R5.reuse, 0x4, R176 ;  /* 0x0000000405b07825 */ /* 0x040fe200078e02b0 */
[----:B------:R-:W-:Y:S01]  /*f090*/  SEL R12, R12, RZ, P0 ;  /* 0x000000ff0c0c7207 */ /* 0x000fe20000000000 */
[----:B------:R-:W-:Y:S01]  /*f0a0*/  LDGSTS.E [R242+0x18000], desc[UR16][R178.64], P3 ;  /* 0x18000000b2f27fae */ /* 0x000fe20009921850 */
[----:B------:R-:W-:Y:S01]  /*f0b0*/  LOP3.LUT R221, R4, 0x7a, RZ, 0xfc, !PT ;  /* 0x0000007a04dd7812 */ /* 0x000fe200078efcff */
[----:B------:R-:W-:Y:S01]  /*f0c0*/  IMAD.WIDE R174, R5, 0x4, R174 ;  /* 0x0000000405ae7825 */ /* 0x000fe200078e02ae */
[----:B------:R-:W-:Y:S01]  /*f0d0*/  SEL R11, RZ, 0x4, P4 ;  /* 0x00000004ff0b7807 */ /* 0x000fe20002000000 */
[----:B------:R-:W-:Y:S01]  /*f0e0*/  LDGSTS.E [R242+0x18008], desc[UR16][R176.64], P6 ;  /* 0x18008000b0f27fae */ /* 0x000fe2000b121850 */
[----:B------:R-:W-:Y:S01]  /*f0f0*/  ISETP.GE.AND P3, PT, R221, UR4, PT ;  /* 0x00000004dd007c0c */ /* 0x000fe2000bf66270 */
[----:B------:R-:W-:Y:S01]  /*f100*/  IMAD.WIDE R172, R5, 0x4, R172 ;  /* 0x0000000405ac7825 */ /* 0x000fe200078e02ac */
[----:B------:R-:W-:Y:S01]  /*f110*/  ISETP.NE.U32.AND P4, PT, R12, RZ, PT ;  /* 0x000000ff0c00720c */ /* 0x000fe20003f85070 */
[----:B------:R-:W-:Y:S01]  /*f120*/  LDGSTS.E [R242+0x1a000], desc[UR16][R174.64], P5 ;  /* 0x1a000000aef27fae */ /* 0x000fe2000a921850 */
[----:B------:R-:W-:Y:S01]  /*f130*/  SEL R12, R11, RZ, P0 ;  /* 0x000000ff0b0c7207 */ /* 0x000fe20000000000 */
[C---:B------:R-:W-:Y:S01]  /*f140*/  IMAD.WIDE R170, R5.reuse, 0x4, R170 ;  /* 0x0000000405aa7825 */ /* 0x040fe200078e02aa */
[----:B------:R-:W-:Y:S01]  /*f150*/  SEL R11, RZ, 0x4, P3 ;  /* 0x00000004ff0b7807 */ /* 0x000fe20001800000 */
[----:B------:R1:W-:Y:S01]  /*f160*/  LDGSTS.E [R242+0x1a008], desc[UR16][R172.64], P2 ;  /* 0x1a008000acf27fae */ /* 0x0003e20009121850 */
[----:B------:R-:W-:Y:S01]  /*f170*/  ISETP.NE.U32.AND P3, PT, R12, RZ, PT ;  /* 0x000000ff0c00720c */ /* 0x000fe20003f65070 */
[----:B------:R-:W-:-:S02]  /*f180*/  IMAD.WIDE R168, R5, 0x4, R168 ;  /* 0x0000000405a87825 */ /* 0x000fc400078e02a8 */
[----:B------:R3:W-:Y:S02]  /*f190*/  LDGSTS.E [R242+0x1c000], desc[UR16][R170.64], P1 ;  /* 0x1c000000aaf27fae */ /* 0x0007e40008921850 */
[----:B------:R-:W-:Y:S02]  /*f1a0*/  IMAD.WIDE R166, R5, 0x4, R166 ;  /* 0x0000000405a67825 */ /* 0x000fe400078e02a6 */
[----:B------:R4:W-:Y:S01]  /*f1b0*/  LDGSTS.E [R242+0x1c008], desc[UR16][R168.64], P4 ;  /* 0x1c008000a8f27fae */ /* 0x0009e2000a121850 */
[----:B-1----:R-:W1:Y:S01]  /*f1c0*/  S2R R173, SR_TID.X ;  /* 0x0000000000ad7919 */ /* 0x002e620000002100 */
[----:B---3--:R-:W3:Y:S01]  /*f1d0*/  S2R R171, SR_TID.X ;  /* 0x0000000000ab7919 */ /* 0x008ee20000002100 */
[----:B----4-:R-:W4:Y:S03]  /*f1e0*/  S2R R169, SR_TID.X ;  /* 0x0000000000a97919 */ /* 0x010f260000002100 */
[----:B------:R2:W-:Y:S01]  /*f1f0*/  LDGSTS.E [R242+0x1e000], desc[UR16][R166.64], P3 ;  /* 0x1e000000a6f27fae */ /* 0x0005e20009921850 */
[C---:B------:R-:W-:Y:S01]  /*f200*/  LOP3.LUT R217, R4.reuse, 0x1c, RZ, 0xfc, !PT ;  /* 0x0000001c04d97812 */ /* 0x040fe200078efcff */
[----:B------:R-:W4:Y:S01]  /*f210*/  S2R R172, SR_TID.X ;  /* 0x0000000000ac7919 */ /* 0x000f220000002100 */
[----:B--2---:R-:W2:Y:S02]  /*f220*/  S2R R167, SR_TID.X ;  /* 0x0000000000a77919 */ /* 0x004ea40000002100 */
[----:B------:R-:W-:Y:S01]  /*f230*/  ISETP.GE.AND P6, PT, R217, UR4, PT ;  /* 0x00000004d9007c0c */ /* 0x000fe2000bfc6270 */
[----:B------:R-:W2:Y:S01]  /*f240*/  S2R R174, SR_TID.X ;  /* 0x0000000000ae7919 */ /* 0x000ea20000002100 */
[----:B------:R-:W-:-:S02]  /*f250*/  LOP3.LUT R217, R4, 0x1e, RZ, 0xfc, !PT ;  /* 0x0000001e04d97812 */ /* 0x000fc400078efcff */
[----:B------:R-:W-:Y:S02]  /*f260*/  SEL R12, RZ, 0x4, P6 ;  /* 0x00000004ff0c7807 */ /* 0x000fe40003000000 */
[----:B------:R-:W-:Y:S02]  /*f270*/  ISETP.GE.AND P6, PT, R217, UR4, PT ;  /* 0x00000004d9007c0c */ /* 0x000fe4000bfc6270 */
[----:B------:R-:W2:Y:S01]  /*f280*/  S2R R217, SR_TID.X ;  /* 0x0000000000d97919 */ /* 0x000ea20000002100 */
[----:B-1----:R-:W-:Y:S02]  /*f290*/  SHF.R.U32.HI R173, RZ, 0x6, R173 ;  /* 0x00000006ffad7819 */ /* 0x002fe400000116ad */
[----:B------:R-:W-:Y:S02]  /*f2a0*/  SEL R11, R11, RZ, P0 ;  /* 0x000000ff0b0b7207 */ /* 0x000fe40000000000 */
[----:B------:R-:W-:Y:S02]  /*f2b0*/  SGXT.U32 R173, R173, 0x1 ;  /* 0x00000001adad781a */ /* 0x000fe40000000000 */
[----:B---3--:R-:W-:-:S02]  /*f2c0*/  SHF.R.U32.HI R171, RZ, 0x6, R171 ;  /* 0x00000006ffab7819 */ /* 0x008fc400000116ab */
[----:B------:R-:W-:Y:S02]  /*f2d0*/  ISETP.NE.U32.AND P5, PT, R11, RZ, PT ;  /* 0x000000ff0b00720c */ /* 0x000fe40003fa5070 */
[----:B------:R-:W-:Y:S02]  /*f2e0*/  SEL R11, RZ, 0x4, P6 ;  /* 0x00000004ff0b7807 */ /* 0x000fe40003000000 */
[----:B------:R-:W-:Y:S02]  /*f2f0*/  LOP3.LUT R173, R173, 0x3c, RZ, 0xfc, !PT ;  /* 0x0000003cadad7812 */ /* 0x000fe400078efcff */
[----:B------:R-:W-:Y:S02]  /*f300*/  SGXT.U32 R171, R171, 0x1 ;  /* 0x00000001abab781a */ /* 0x000fe40000000000 */
[----:B----4-:R-:W-:Y:S02]  /*f310*/  SHF.R.U32.HI R169, RZ, 0x6, R169 ;  /* 0x00000006ffa97819 */ /* 0x010fe400000116a9 */
[----:B------:R-:W-:-:S02]  /*f320*/  SEL R11, R11, RZ, P0 ;  /* 0x000000ff0b0b7207 */ /* 0x000fc40000000000 */
[----:B------:R-:W-:Y:S02]  /*f330*/  ISETP.GE.AND P6, PT, R173, UR4, PT ;  /* 0x00000004ad007c0c */ /* 0x000fe4000bfc6270 */
[----:B------:R-:W-:Y:S02]  /*f340*/  LOP3.LUT R171, R171, 0x3e, RZ, 0xfc, !PT ;  /* 0x0000003eabab7812 */ /* 0x000fe400078efcff */
[----:B------:R-:W-:Y:S02]  /*f350*/  SGXT.U32 R169, R169, 0x1 ;  /* 0x00000001a9a9781a */ /* 0x000fe40000000000 */
[----:B--2---:R-:W-:Y:S02]  /*f360*/  SHF.R.U32.HI R167, RZ, 0x6, R167 ;  /* 0x00000006ffa77819 */ /* 0x004fe400000116a7 */
[----:B------:R-:W-:Y:S02]  /*f370*/  SEL R12, R12, RZ, P0 ;  /* 0x000000ff0c0c7207 */ /* 0x000fe40000000000 */
[----:B------:R-:W-:-:S02]  /*f380*/  ISETP.NE.U32.AND P1, PT, R11, RZ, PT ;  /* 0x000000ff0b00720c */ /* 0x000fc40003f25070 */
[----:B------:R-:W-:Y:S02]  /*f390*/  SEL R11, RZ, 0x4, P6 ;  /* 0x00000004ff0b7807 */ /* 0x000fe40003000000 */
[----:B------:R-:W-:Y:S02]  /*f3a0*/  LOP3.LUT R169, R169, 0x5c, RZ, 0xfc, !PT ;  /* 0x0000005ca9a97812 */ /* 0x000fe400078efcff */
[----:B------:R-:W-:Y:S02]  /*f3b0*/  ISETP.GE.AND P4, PT, R171, UR4, PT ;  /* 0x00000004ab007c0c */ /* 0x000fe4000bf86270 */
[----:B------:R-:W-:Y:S02]  /*f3c0*/  SGXT.U32 R167, R167, 0x1 ;  /* 0x00000001a7a7781a */ /* 0x000fe40000000000 */
[----:B------:R-:W-:Y:S01]  /*f3d0*/  SHF.R.U32.HI R172, RZ, 0x6, R172 ;  /* 0x00000006ffac7819 */ /* 0x000fe200000116ac */
[----:B------:R-:W-:Y:S01]  /*f3e0*/  IMAD.WIDE R164, R5, 0x4, R164 ;  /* 0x0000000405a47825 */ /* 0x000fe200078e02a4 */
[----:B------:R-:W-:-:S02]  /*f3f0*/  ISETP.NE.U32.AND P2, PT, R12, RZ, PT ;  /* 0x000000ff0c00720c */ /* 0x000fc40003f45070 */
[----:B------:R-:W-:Y:S02]  /*f400*/  SEL R12, R11, RZ, P0 ;  /* 0x000000ff0b0c7207 */ /* 0x000fe40000000000 */
[----:B------:R-:W-:Y:S01]  /*f410*/  ISETP.GE.AND P3, PT, R169, UR4, PT ;  /* 0x00000004a9007c0c */ /* 0x000fe2000bf66270 */
[----:B------:R-:W-:Y:S01]  /*f420*/  LDGSTS.E [R242+0x1e008], desc[UR16][R164.64], P5 ;  /* 0x1e008000a4f27fae */ /* 0x000fe2000a921850 */
[----:B------:R-:W-:Y:S02]  /*f430*/  SEL R11, RZ, 0x4, P4 ;  /* 0x00000004ff0b7807 */ /* 0x000fe40002000000 */
[----:B------:R-:W-:Y:S02]  /*f440*/  SHF.R.U32.HI R174, RZ, 0x6, R174 ;  /* 0x00000006ffae7819 */ /* 0x000fe400000116ae */
[----:B------:R-:W-:Y:S02]  /*f450*/  LOP3.LUT R167, R167, 0x5e, RZ, 0xfc, !PT ;  /* 0x0000005ea7a77812 */ /* 0x000fe400078efcff */
[----:B------:R-:W-:-:S02]  /*f460*/  SGXT.U32 R172, R172, 0x1 ;  /* 0x00000001acac781a */ /* 0x000fc40000000000 */
[----:B------:R-:W-:Y:S02]  /*f470*/  ISETP.NE.U32.AND P4, PT, R12, RZ, PT ;  /* 0x000000ff0c00720c */ /* 0x000fe40003f85070 */
[----:B------:R-:W-:Y:S02]  /*f480*/  SEL R12, RZ, 0x4, P3 ;  /* 0x00000004ff0c7807 */ /* 0x000fe40001800000 */
[----:B------:R-:W-:Y:S02]  /*f490*/  SEL R11, R11, RZ, P0 ;  /* 0x000000ff0b0b7207 */ /* 0x000fe40000000000 */
[----:B------:R-:W-:Y:S01]  /*f4a0*/  SGXT.U32 R174, R174, 0x1 ;  /* 0x00000001aeae781a */ /* 0x000fe20000000000 */
[----:B------:R-:W-:Y:S01]  /*f4b0*/  IMAD.WIDE R162, R5, 0x4, R162 ;  /* 0x0000000405a27825 */ /* 0x000fe200078e02a2 */
[----:B------:R-:W-:Y:S02]  /*f4c0*/  ISETP.GE.AND P5, PT, R167, UR4, PT ;  /* 0x00000004a7007c0c */ /* 0x000fe4000bfa6270 */
[----:B------:R-:W-:-:S02]  /*f4d0*/  LOP3.LUT R172, R172, 0x7c, RZ, 0xfc, !PT ;  /* 0x0000007cacac7812 */ /* 0x000fc400078efcff */
[----:B------:R-:W-:Y:S01]  /*f4e0*/  ISETP.NE.U32.AND P3, PT, R11, RZ, PT ;  /* 0x000000ff0b00720c */ /* 0x000fe20003f65070 */
[----:B------:R-:W-:Y:S01]  /*f4f0*/  LDGSTS.E [R243+0x18000], desc[UR16][R162.64], P2 ;  /* 0x18000000a2f37fae */ /* 0x000fe20009121850 */
[----:B------:R-:W-:Y:S02]  /*f500*/  SEL R12, R12, RZ, P0 ;  /* 0x000000ff0c0c7207 */ /* 0x000fe40000000000 */
[----:B------:R-:W-:Y:S02]  /*f510*/  LOP3.LUT R174, R174, 0x7e, RZ, 0xfc, !PT ;  /* 0x0000007eaeae7812 */ /* 0x000fe400078efcff */
[----:B------:R-:W-:Y:S02]  /*f520*/  SEL R11, RZ, 0x4, P5 ;  /* 0x00000004ff0b7807 */ /* 0x000fe40002800000 */
[----:B------:R-:W-:Y:S02]  /*f530*/  ISETP.GE.AND P6, PT, R172, UR4, PT ;  /* 0x00000004ac007c0c */ /* 0x000fe4000bfc6270 */
[----:B------:R-:W-:-:S02]  /*f540*/  LOP3.LUT R217, R217, 0x7f, RZ, 0xc0, !PT ;  /* 0x0000007fd9d97812 */ /* 0x000fc400078ec0ff */
[----:B------:R-:W-:Y:S02]  /*f550*/  ISETP.NE.U32.AND P2, PT, R12, RZ, PT ;  /* 0x000000ff0c00720c */ /* 0x000fe40003f45070 */
[----:B------:R-:W-:Y:S02]  /*f560*/  ISETP.GE.AND P5, PT, R174, UR4, PT ;  /* 0x00000004ae007c0c */ /* 0x000fe4000bfa6270 */
[----:B------:R-:W-:Y:S02]  /*f570*/  SEL R12, R11, RZ, P0 ;  /* 0x000000ff0b0c7207 */ /* 0x000fe40000000000 */
[----:B------:R-:W-:Y:S02]  /*f580*/  SEL R13, RZ, 0x4, P6 ;  /* 0x00000004ff0d7807 */ /* 0x000fe40003000000 */
[----:B------:R-:W-:Y:S02]  /*f590*/  ISETP.GE.AND P6, PT, R217, UR4, PT ;  /* 0x00000004d9007c0c */ /* 0x000fe4000bfc6270 */
[----:B------:R-:W-:-:S02]  /*f5a0*/  SEL R11, RZ, 0x4, P5 ;  /* 0x00000004ff0b7807 */ /* 0x000fc40002800000 */
[----:B------:R-:W-:Y:S02]  /*f5b0*/  ISETP.NE.U32.AND P5, PT, R12, RZ, PT ;  /* 0x000000ff0c00720c */ /* 0x000fe40003fa5070 */
[----:B------:R-:W-:Y:S02]  /*f5c0*/  SEL R12, RZ, 0x4, P6 ;  /* 0x00000004ff0c7807 */ /* 0x000fe40003000000 */
[----:B------:R-:W-:Y:S02]  /*f5d0*/  SEL R13, R13, RZ, P0 ;  /* 0x000000ff0d0d7207 */ /* 0x000fe40000000000 */
[----:B------:R-:W-:Y:S02]  /*f5e0*/  SEL R11, R11, RZ, P0 ;  /* 0x000000ff0b0b7207 */ /* 0x000fe40000000000 */
[----:B------:R-:W-:Y:S02]  /*f5f0*/  SEL R12, R12, RZ, P0 ;  /* 0x000000ff0c0c7207 */ /* 0x000fe40000000000 */
[----:B------:R-:W-:-:S02]  /*f600*/  ISETP.GE.AND P0, PT, R0, R140, PT ;  /* 0x0000008c0000720c */ /* 0x000fc40003f06270 */
[----:B------:R-:W5:Y:S01]  /*f610*/  LDL.LU R0, [R1+0x5a4] ;  /* 0x0005a40001007983 */ /* 0x000f620000300800 */
[----:B------:R-:W-:-:S04]  /*f620*/  IMAD.WIDE R160, R5, 0x4, R160 ;  /* 0x0000000405a07825 */ /* 0x000fc800078e02a0 */
[----:B------:R-:W-:Y:S01]  /*f630*/  IMAD.WIDE R158, R5, 0x4, R158 ;  /* 0x00000004059e7825 */ /* 0x000fe200078e029e */
[----:B------:R-:W-:Y:S01]  /*f640*/  LDGSTS.E [R243+0x18008], desc[UR16][R160.64], P1 ;  /* 0x18008000a0f37fae */ /* 0x000fe20008921850 */
[----:B------:R-:W-:Y:S02]  /*f650*/  ISETP.NE.U32.AND P1, PT, R13, RZ, PT ;  /* 0x000000ff0d00720c */ /* 0x000fe40003f25070 */
[----:B------:R-:W-:Y:S01]  /*f660*/  ISETP.NE.U32.AND P6, PT, R11, RZ, PT ;  /* 0x000000ff0b00720c */ /* 0x000fe20003fc5070 */
[----:B------:R-:W-:Y:S01]  /*f670*/  LDGSTS.E [R243+0x1a000], desc[UR16][R158.64], P4 ;  /* 0x1a0000009ef37fae */ /* 0x000fe2000a121850 */
[----:B------:R-:W-:Y:S01]  /*f680*/  ISETP.NE.U32.AND P4, PT, R12, RZ, PT ;  /* 0x000000ff0c00720c */ /* 0x000fe20003f85070 */
[----:B------:R-:W-:-:S04]  /*f690*/  IMAD.WIDE R150, R5, 0x4, R150 ;  /* 0x0000000405967825 */ /* 0x000fc800078e0296 */
[C---:B------:R-:W-:Y:S01]  /*f6a0*/  IMAD.WIDE R156, R5.reuse, 0x4, R156 ;  /* 0x00000004059c7825 */ /* 0x040fe200078e029c */
[----:B------:R-:W-:Y:S03]  /*f6b0*/  LDGSTS.E [R243+0x1a008], desc[UR16][R150.64], P3 ;  /* 0x1a00800096f37fae */ /* 0x000fe60009921850 */
[C---:B------:R-:W-:Y:S01]  /*f6c0*/  IMAD.WIDE R148, R5.reuse, 0x4, R148 ;  /* 0x0000000405947825 */ /* 0x040fe200078e0294 */
[----:B------:R-:W-:Y:S03]  /*f6d0*/  LDGSTS.E [R243+0x1c000], desc[UR16][R156.64], P2 ;  /* 0x1c0000009cf37fae */ /* 0x000fe60009121850 */
[C---:B------:R-:W-:Y:S01]  /*f6e0*/  IMAD.WIDE R154, R5.reuse, 0x4, R154 ;  /* 0x00000004059a7825 */ /* 0x040fe200078e029a */
[----:B------:R-:W-:Y:S03]  /*f6f0*/  LDGSTS.E [R243+0x1c008], desc[UR16][R148.64], P5 ;  /* 0x1c00800094f37fae */ /* 0x000fe6000a921850 */
[----:B------:R-:W-:Y:S01]  /*f700*/  IMAD.WIDE R152, R5, 0x4, R152 ;  /* 0x0000000405987825 */ /* 0x000fe200078e0298 */
[----:B------:R-:W-:Y:S03]  /*f710*/  LDGSTS.E [R243+0x1e000], desc[UR16][R154.64], P1 ;  /* 0x1e0000009af37fae */ /* 0x000fe60008921850 */
[C---:B------:R-:W-:Y:S01]  /*f720*/  IMAD.WIDE R110, R6.reuse, 0x4, R110 ;  /* 0x00000004066e7825 */ /* 0x040fe200078e026e */
[----:B------:R-:W-:Y:S03]  /*f730*/  LDGSTS.E [R243+0x1e008], desc[UR16][R152.64], P6 ;  /* 0x1e00800098f37fae */ /* 0x000fe6000b121850 */
[C---:B------:R-:W-:Y:S01]  /*f740*/  IMAD.WIDE R126, R6.reuse, 0x4, R126 ;  /* 0x00000004067e7825 */ /* 0x040fe200078e027e */
[----:B------:R-:W0:Y:S03]  /*f750*/  LDGDEPBAR ;  /* 0x00000000000079af */ /* 0x000e260000000000 */
[C---:B------:R-:W-:Y:S01]  /*f760*/  IMAD.WIDE R144, R6.reuse, 0x4, R144 ;  /* 0x0000000406907825 */ /* 0x040fe200078e0290 */
[----:B------:R-:W-:Y:S03]  /*f770*/  LDGSTS.E [R244+0x40000], desc[UR16][R110.64], P4 ;  /* 0x400000006ef47fae */ /* 0x000fe6000a121850 */
[C---:B------:R-:W-:Y:S01]  /*f780*/  IMAD.WIDE R38, R6.reuse, 0x4, R38 ;  /* 0x0000000406267825 */ /* 0x040fe200078e0226 */
[----:B------:R-:W-:Y:S03]  /*f790*/  LDGSTS.E [R244+0x40400], desc[UR16][R126.64], P4 ;  /* 0x404000007ef47fae */ /* 0x000fe6000a121850 */
[C---:B------:R-:W-:Y:S01]  /*f7a0*/  IMAD.WIDE R24, R6.reuse, 0x4, R24 ;  /* 0x0000000406187825 */ /* 0x040fe200078e0218 */
[----:B------:R-:W-:Y:S03]  /*f7b0*/  LDGSTS.E [R244+0x40800], desc[UR16][R144.64], P4 ;  /* 0x4080000090f47fae */ /* 0x000fe6000a121850 */
[C---:B------:R-:W-:Y:S01]  /*f7c0*/  IMAD.WIDE R34, R6.reuse, 0x4, R34 ;  /* 0x0000000406227825 */ /* 0x040fe200078e0222 */
[----:B------:R-:W-:Y:S03]  /*f7d0*/  LDGSTS.E [R244+0x40c00], desc[UR16][R38.64], P4 ;  /* 0x40c0000026f47fae */ /* 0x000fe6000a121850 */
[C---:B------:R-:W-:Y:S01]  /*f7e0*/  IMAD.WIDE R36, R6.reuse, 0x4, R36 ;  /* 0x0000000406247825 */ /* 0x040fe200078e0224 */
[----:B------:R1:W-:Y:S03]  /*f7f0*/  LDGSTS.E [R244+0x41000], desc[UR16][R24.64], P4 ;  /* 0x4100000018f47fae */ /* 0x0003e6000a121850 */
        /* <DEDUP_REMOVED lines=94> */
[----:B------:R-:W-:Y:S01]  /*fde0*/  IMAD.WIDE R58, R6, 0x4, R58 ;  /* 0x00000004063a7825 */ /* 0x000fe200078e023a */
[----:B------:R-:W-:Y:S01]  /*fdf0*/  LDGSTS.E [R250+0x41300], desc[UR16][R46.64], P4 ;  /* 0x413000002efa7fae */ /* 0x000fe2000a121850 */
[----:B------:R-:W-:-:S02]  /*fe00*/  ISETP.GE.AND P1, PT, R7, 0x80, PT ;  /* 0x000000800700780c */ /* 0x000fc40003f26270 */
        /* <DEDUP_REMOVED lines=17> */
[----:B------:R-:W-:Y:S04]  /*ff20*/  LDGSTS.E [R251+0x41780], desc[UR16][R42.64], P4 ;  /* 0x417800002afb7fae */ /* 0x000fe8000a121850 */
[----:B------:R4:W-:Y:S04]  /*ff30*/  LDGSTS.E [R251+0x41b80], desc[UR16][R32.64], P4 ;  /* 0x41b8000020fb7fae */ /* 0x0009e8000a121850 */
[----:B------:R4:W-:Y:S01]  /*ff40*/  LDGSTS.E [R251+0x41f80], desc[UR16][R40.64], P4 ;  /* 0x41f8000028fb7fae */ /* 0x0009e2000a121850 */
[----:B-1----:R-:W-:-:S03]  /*ff50*/  CS2R R24, SRZ ;  /* 0x0000000000187805 */ /* 0x002fc6000001ff00 */
[----:B------:R-:W0:Y:S01]  /*ff60*/  LDGDEPBAR ;  /* 0x00000000000079af */ /* 0x000e220000000000 */
[----:B--2---:R-:W-:Y:S02]  /*ff70*/  CS2R R26, SRZ ;  /* 0x00000000001a7805 */ /* 0x004fe4000001ff00 */
[----:B---3--:R-:W-:Y:S02]  /*ff80*/  CS2R R28, SRZ ;  /* 0x00000000001c7805 */ /* 0x008fe4000001ff00 */
[----:B------:R-:W-:Y:S02]  /*ff90*/  CS2R R30, SRZ ;  /* 0x00000000001e7805 */ /* 0x000fe4000001ff00 */
[----:B----4-:R-:W-:Y:S02]  /*ffa0*/  CS2R R32, SRZ ;  /* 0x0000000000207805 */ /* 0x010fe4000001ff00 */
[----:B------:R-:W-:Y:S02]  /*ffb0*/  CS2R R34, SRZ ;  /* 0x0000000000227805 */ /* 0x000fe4000001ff00 */
[----:B------:R-:W-:-:S02]  /*ffc0*/  CS2R R36, SRZ ;  /* 0x0000000000247805 */ /* 0x000fc4000001ff00 */
[----:B------:R-:W-:Y:S02]  /*ffd0*/  CS2R R38, SRZ ;  /* 0x0000000000267805 */ /* 0x000fe4000001ff00 */
[----:B------:R-:W-:Y:S02]  /*ffe0*/  CS2R R40, SRZ ;  /* 0x0000000000287805 */ /* 0x000fe4000001ff00 */
[----:B------:R-:W-:Y:S02]  /*fff0*/  CS2R R42, SRZ ;  /* 0x00000000002a7805 */ /* 0x000fe4000001ff00 */
[----:B------:R-:W-:Y:S02]  /*10000*/  CS2R R44, SRZ ;  /* 0x00000000002c7805 */ /* 0x000fe4000001ff00 */
[----:B------:R-:W-:Y:S02]  /*10010*/  CS2R R46, SRZ ;  /* 0x00000000002e7805 */ /* 0x000fe4000001ff00 */
[----:B------:R-:W-:-:S02]  /*10020*/  CS2R R48, SRZ ;  /* 0x0000000000307805 */ /* 0x000fc4000001ff00 */
[----:B------:R-:W-:Y:S02]  /*10030*/  CS2R R50, SRZ ;  /* 0x0000000000327805 */ /* 0x000fe4000001ff00 */
[----:B------:R-:W-:Y:S02]  /*10040*/  CS2R R52, SRZ ;  /* 0x0000000000347805 */ /* 0x000fe4000001ff00 */
[----:B------:R-:W-:Y:S01]  /*10050*/  CS2R R54, SRZ ;  /* 0x0000000000367805 */ /* 0x000fe2000001ff00 */
[----:B------:R-:W-:Y:S06]  /*10060*/  @!P1 BRA `(.L_x_0) ;  /* 0x0000007000749947 */ /* 0x000fec0003800000 */
[----:B------:R-:W2:Y:S04]  /*10070*/  LDL.LU R225, [R1+0x264] ;  /* 0x0002640001e17983 */ /* 0x000ea80000300800 */
[----:B------:R-:W3:Y:S04]  /*10080*/  LDL.LU R221, [R1+0x268] ;  /* 0x0002680001dd7983 */ /* 0x000ee80000300800 */
[----:B------:R-:W4:Y:S04]  /*10090*/  LDL.LU R252, [R1+0x26c] ;  /* 0x00026c0001fc7983 */ /* 0x000f280000300800 */
        /* <DEDUP_REMOVED lines=9> */
[----:B------:R-:W4:Y:S01]  /*10130*/  LDL.LU R233, [R1+0x398] ;  /* 0x0003980001e97983 */ /* 0x000f220000300800 */
[----:B-----5:R-:W-:-:S03]  /*10140*/  SHF.R.S32.HI R176, RZ, 0x1f, R9 ;  /* 0x0000001fffb07819 */ /* 0x020fc60000011409 */
[----:B------:R-:W4:Y:S04]  /*10150*/  LDL.LU R236, [R1+0x39c] ;  /* 0x00039c0001ec7983 */ /* 0x000f280000300800 */
[----:B------:R-:W4:Y:S04]  /*10160*/  LDL.LU R229, [R1+0x3a0] ;  /* 0x0003a00001e57983 */ /* 0x000f280000300800 */
[----:B------:R-:W4:Y:S04]  /*10170*/  LDL.LU R232, [R1+0x3a4] ;  /* 0x0003a40001e87983 */ /* 0x000f280000300800 */
[----:B------:R-:W-:Y:S04]  /*10180*/  STL [R1+0x5b0], R141 ;  /* 0x0005b08d01007387 */ /* 0x000fe80000100800 */
[----:B------:R-:W-:Y:S04]  /*10190*/  STL [R1+0x5ac], R3 ;  /* 0x0005ac0301007387 */ /* 0x000fe80000100800 */
[----:B------:R-:W-:Y:S04]  /*101a0*/  STL [R1+0x5a8], R2 ;  /* 0x0005a80201007387 */ /* 0x000fe80000100800 */
[----:B------:R1:W-:Y:S01]  /*101b0*/  STL [R1+0x5a4], R0 ;  /* 0x0005a40001007387 */ /* 0x0003e20000100800 */
[----:B--2---:R-:W-:-:S02]  /*101c0*/  IADD3 R116, P2, R9, R225, RZ ;  /* 0x000000e109747210 */ /* 0x004fc40007f5e0ff */
[----:B---3--:R-:W-:-:S03]  /*101d0*/  IADD3 R112, P3, R9, R221, RZ ;  /* 0x000000dd09707210 */ /* 0x008fc60007f7e0ff */
[----:B------:R-:W-:Y:S01]  /*101e0*/  STL [R1+0x5bc], R116 ;  /* 0x0005bc7401007387 */ /* 0x000fe20000100800 */
[----:B------:R-:W-:Y:S02]  /*101f0*/  LEA.HI.X.SX32 R118, R225, R176, 0x1, P2 ;  /* 0x000000b0e1767211 */ /* 0x000fe400010f0eff */
[----:B----4-:R-:W-:Y:S01]  /*10200*/  IADD3 R108, P4, R9, R252, RZ ;  /* 0x000000fc096c7210 */ /* 0x010fe20007f9e0ff */
[----:B------:R-:W2:Y:S01]  /*10210*/  LDL.LU R225, [R1+0x3a8] ;  /* 0x0003a80001e17983 */ /* 0x000ea20000300800 */
[-C--:B------:R-:W-:Y:S02]  /*10220*/  LEA.HI.X.SX32 R114, R221, R176.reuse, 0x1, P3 ;  /* 0x000000b0dd727211 */ /* 0x080fe400018f0eff */
[C---:B------:R-:W-:Y:S01]  /*10230*/  IADD3 R104, P5, R9.reuse, R217, RZ ;  /* 0x000000d909687210 */ /* 0x040fe20007fbe0ff */
[----:B------:R-:W3:Y:S01]  /*10240*/  LDL.LU R221, [R1+0x3ac] ;  /* 0x0003ac0001dd7983 */ /* 0x000ee20000300800 */
[----:B------:R-:W-:Y:S02]  /*10250*/  LEA.HI.X.SX32 R110, R252, R176, 0x1, P4 ;  /* 0x000000b0fc6e7211 */ /* 0x000fe400020f0eff */
[----:B------:R-:W-:Y:S01]  /*10260*/  IADD3 R100, P6, R9, R228, RZ ;  /* 0x000000e409647210 */ /* 0x000fe20007fde0ff */
[----:B------:R-:W4:Y:S01]  /*10270*/  LDL.LU R252, [R1+0x3b0] ;  /* 0x0003b00001fc7983 */ /* 0x000f220000300800 */
[----:B------:R-:W-:-:S02]  /*10280*/  LEA.HI.X.SX32 R106, R217, R176, 0x1, P5 ;  /* 0x000000b0d96a7211 */ /* 0x000fc400028f0eff */
[C---:B------:R-:W-:Y:S01]  /*10290*/  IADD3 R96, P1, R9.reuse, R214, RZ ;  /* 0x000000d609607210 */ /* 0x040fe20007f3e0ff */
[----:B------:R-:W4:Y:S01]  /*102a0*/  LDL.LU R217, [R1+0x3b4] ;  /* 0x0003b40001d97983 */ /* 0x000f220000300800 */
[----:B------:R-:W-:Y:S02]  /*102b0*/  LEA.HI.X.SX32 R102, R228, R176, 0x1, P6 ;  /* 0x000000b0e4667211 */ /* 0x000fe400030f0eff */
[C---:B------:R-:W-:Y:S01]  /*102c0*/  IADD3 R92, P2, R9.reuse, R224, RZ ;  /* 0x000000e0095c7210 */ /* 0x040fe20007f5e0ff */
[----:B------:R-:W4:Y:S01]  /*102d0*/  LDL.LU R228, [R1+0x3b8] ;  /* 0x0003b80001e47983 */ /* 0x000f220000300800 */
[-C--:B------:R-:W-:Y:S02]  /*102e0*/  LEA.HI.X.SX32 R98, R214, R176.reuse, 0x1, P1 ;  /* 0x000000b0d6627211 */ /* 0x080fe400008f0eff */
[----:B------:R-:W-:Y:S01]  /*102f0*/  LEA.HI.X.SX32 R94, R224, R176, 0x1, P2 ;  /* 0x000000b0e05e7211 */ /* 0x000fe200010f0eff */
[----:B------:R-:W4:Y:S01]  /*10300*/  LDL.LU R234, [R1+0x3bc] ;  /* 0x0003bc0001ea7983 */ /* 0x000f220000300800 */
[----:B------:R-:W-:-:S03]  /*10310*/  IADD3 R84, P4, R9, R220, RZ ;  /* 0x000000dc09547210 */ /* 0x000fc60007f9e0ff */
[----:B------:R-:W4:Y:S01]  /*10320*/  LDL.LU R224, [R1+0x3c0] ;  /* 0x0003c00001e07983 */ /* 0x000f220000300800 */
[----:B------:R-:W-:-:S03]  /*10330*/  LEA.HI.X.SX32 R86, R220, R176, 0x1, P4 ;  /* 0x000000b0dc567211 */ /* 0x000fc600020f0eff */
[----:B------:R-:W4:Y:S01]  /*10340*/  LDL.LU R235, [R1+0x3c4] ;  /* 0x0003c40001eb7983 */ /* 0x000f220000300800 */
[----:B------:R-:W-:-:S03]  /*10350*/  IADD3 R76, P6, R9, R237, RZ ;  /* 0x000000ed094c7210 */ /* 0x000fc60007fde0ff */
[----:B------:R-:W4:Y:S01]  /*10360*/  LDL.LU R220, [R1+0x3c8] ;  /* 0x0003c80001dc7983 */ /* 0x000f220000300800 */
[----:B------:R-:W-:-:S03]  /*10370*/  IADD3 R72, P1, R9, R216, RZ ;  /* 0x000000d809487210 */ /* 0x000fc60007f3e0ff */
[----:B------:R-:W4:Y:S01]  /*10380*/  LDL.LU R214, [R1+0x3cc] ;  /* 0x0003cc0001d67983 */ /* 0x000f220000300800 */
[-C--:B------:R-:W-:Y:S02]  /*10390*/  LEA.HI.X.SX32 R78, R237, R176.reuse, 0x1, P6 ;  /* 0x000000b0ed4e7211 */ /* 0x080fe400030f0eff */
[----:B------:R-:W-:Y:S01]  /*103a0*/  LEA.HI.X.SX32 R74, R216, R176, 0x1, P1 ;  /* 0x000000b0d84a7211 */ /* 0x000fe200008f0eff */
[----:B------:R-:W4:Y:S04]  /*103b0*/  LDL.LU R237, [R1+0x3d0] ;  /* 0x0003d00001ed7983 */ /* 0x000f280000300800 */
[----:B------:R-:W4:Y:S01]  /*103c0*/  LDL.LU R216, [R1+0x3d4] ;  /* 0x0003d40001d87983 */ /* 0x000f220000300800 */
[C---:B------:R-:W-:Y:S02]  /*103d0*/  IADD3 R88, P3, R9.reuse, R215, RZ ;  /* 0x000000d709587210 */ /* 0x040fe40007f7e0ff */
[----:B------:R-:W-:-:S02]  /*103e0*/  IADD3 R80, P5, R9, R239, RZ ;  /* 0x000000ef09507210 */ /* 0x000fc40007fbe0ff */
[----:B------:R-:W-:Y:S02]  /*103f0*/  IADD3 R68, P2, R9, R233, RZ ;  /* 0x000000e909447210 */ /* 0x000fe40007f5e0ff */
[----:B------:R-:W-:Y:S02]  /*10400*/  LEA.HI.X.SX32 R90, R215, R176, 0x1, P3 ;  /* 0x000000b0d75a7211 */ /* 0x000fe400018f0eff */
[C---:B------:R-:W-:Y:S02]  /*10410*/  IADD3 R52, P4, R9.reuse, R229, RZ ;  /* 0x000000e509347210 */ /* 0x040fe40007f9e0ff */
[----:B------:R-:W-:Y:S02]  /*10420*/  IADD3 R54, P3, R9, R236, RZ ;  /* 0x000000ec09367210 */ /* 0x000fe40007f7e0ff */
[-C--:B------:R-:W-:Y:S02]  /*10430*/  LEA.HI.X.SX32 R82, R239, R176.reuse, 0x1, P5 ;  /* 0x000000b0ef527211 */ /* 0x080fe400028f0eff */
[----:B------:R-:W-:-:S02]  /*10440*/  LEA.HI.X.SX32 R70, R233, R176, 0x1, P2 ;  /* 0x000000b0e9467211 */ /* 0x000fc400010f0eff */
[----:B------:R-:W-:Y:S01]  /*10450*/  IADD3 R50, P5, R9, R232, RZ ;  /* 0x000000e809327210 */ /* 0x000fe20007fbe0ff */
[----:B------:R-:W4:Y:S01]  /*10460*/  LDL.LU R233, [R1+0x3d8] ;  /* 0x0003d80001e97983 */ /* 0x000f220000300800 */
[-C--:B------:R-:W-:Y:S02]  /*10470*/  LEA.HI.X.SX32 R53, R229, R176.reuse, 0x1, P4 ;  /* 0x000000b0e5357211 */ /* 0x080fe400020f0eff */
[-C--:B------:R-:W-:Y:S01]  /*10480*/  LEA.HI.X.SX32 R55, R236, R176.reuse, 0x1, P3 ;  /* 0x000000b0ec377211 */ /* 0x080fe200018f0eff */
[----:B------:R-:W4:Y:S01]  /*10490*/  LDL.LU R215, [R1+0x3dc] ;  /* 0x0003dc0001d77983 */ /* 0x000f220000300800 */
[----:B------:R-:W-:-:S03]  /*104a0*/  LEA.HI.X.SX32 R51, R232, R176, 0x1, P5 ;  /* 0x000000b0e8337211 */ /* 0x000fc600028f0eff */
[----:B------:R-:W4:Y:S04]  /*104b0*/  LDL.LU R229, [R1+0x3e0] ;  /* 0x0003e00001e57983 */ /* 0x000f280000300800 */
[----:B------:R-:W4:Y:S01]  /*104c0*/  LDL.LU R239, [R1+0x3e4] ;  /* 0x0003e40001ef7983 */ /* 0x000f220000300800 */
[----:B------:R-:W-:Y:S02]  /*104d0*/  IMAD R120, R169, R10, RZ ;  /* 0x0000000aa9787224 */ /* 0x000fe400078e02ff */
[----:B------:R-:W1:Y:S01]  /*104e0*/  S2R R169, SR_TID.X ;  /* 0x0000000000a97919 */ /* 0x000e620000002100 */
[----:B------:R-:W-:-:S04]  /*104f0*/  SHF.R.S32.HI R142, RZ, 0x1f, R7 ;  /* 0x0000001fff8e7819 */ /* 0x000fc80000011407 */
[----:B------:R-:W-:Y:S01]  /*10500*/  LEA.HI R142, R142, R7, RZ, 0x7 ;  /* 0x000000078e8e7211 */ /* 0x000fe200078f38ff */
[----:B------:R-:W-:Y:S01]  /*10510*/  IMAD R132, R147, R10, RZ ;  /* 0x0000000a93847224 */ /* 0x000fe200078e02ff */
[----:B-1----:R-:W-:-:S04]  /*10520*/  SHF.R.U32.HI R169, RZ, 0x6, R169 ;  /* 0x00000006ffa97819 */ /* 0x002fc800000116a9 */
[----:B------:R-:W-:-:S04]  /*10530*/  SGXT.U32 R169, R169, 0x1 ;  /* 0x00000001a9a9781a */ /* 0x000fc80000000000 */
[----:B------:R-:W-:-:S05]  /*10540*/  LOP3.LUT R169, R169, 0x54, RZ, 0xfc, !PT ;  /* 0x00000054a9a97812 */ /* 0x000fca00078efcff */
[----:B------:R-:W-:Y:S02]  /*10550*/  IMAD R128, R169, R10, RZ ;  /* 0x0000000aa9807224 */ /* 0x000fe400078e02ff */
[----:B------:R-:W1:Y:S01]  /*10560*/  S2R R169, SR_TID.X ;  /* 0x0000000000a97919 */ /* 0x000e620000002100 */
[----:B------:R-:W1:Y:S01]  /*10570*/  S2R R165, SR_TID.X ;  /* 0x0000000000a57919 */ /* 0x000e620000002100 */
[C---:B--2---:R-:W-:Y:S02]  /*10580*/  IADD3 R48, P6, R9.reuse, R225, RZ ;  /* 0x000000e109307210 */ /* 0x044fe40007fde0ff */
[----:B---3--:R-:W-:Y:S02]  /*10590*/  IADD3 R46, P1, R9, R221, RZ ;  /* 0x000000dd092e7210 */ /* 0x008fe40007f3e0ff */
[----:B------:R-:W-:Y:S02]  /*105a0*/  LEA.HI.X.SX32 R49, R225, R176, 0x1, P6 ;  /* 0x000000b0e1317211 */ /* 0x000fe400030f0eff */
[----:B----4-:R-:W-:Y:S01]  /*105b0*/  IADD3 R44, P2, R9, R252, RZ ;  /* 0x000000fc092c7210 */ /* 0x010fe20007f5e0ff */
[----:B------:R-:W2:Y:S01]  /*105c0*/  LDL.LU R225, [R1+0x3e8] ;  /* 0x0003e80001e17983 */ /* 0x000ea20000300800 */
[----:B------:R-:W-:-:S02]  /*105d0*/  LEA.HI.X.SX32 R47, R221, R176, 0x1, P1 ;  /* 0x000000b0dd2f7211 */ /* 0x000fc400008f0eff */
[C---:B------:R-:W-:Y:S01]  /*105e0*/  IADD3 R42, P3, R9.reuse, R217, RZ ;  /* 0x000000d9092a7210 */ /* 0x040fe20007f7e0ff */
[----:B------:R-:W3:Y:S01]  /*105f0*/  LDL.LU R236, [R1+0x3ec] ;  /* 0x0003ec0001ec7983 */ /* 0x000ee20000300800 */
[----:B------:R-:W-:-:S03]  /*10600*/  IADD3 R40, P4, R9, R228, RZ ;  /* 0x000000e409287210 */ /* 0x000fc60007f9e0ff */
[----:B------:R-:W4:Y:S01]  /*10610*/  LDL.LU R221, [R1+0x3f0] ;  /* 0x0003f00001dd7983 */ /* 0x000f220000300800 */
[----:B------:R-:W-:Y:S02]  /*10620*/  LEA.HI.X.SX32 R45, R252, R176, 0x1, P2 ;  /* 0x000000b0fc2d7211 */ /* 0x000fe400010f0eff */
[----:B------:R-:W-:Y:S01]  /*10630*/  IADD3 R38, P5, R9, R234, RZ ;  /* 0x000000ea09267210 */ /* 0x000fe20007fbe0ff */
[----:B------:R-:W4:Y:S01]  /*10640*/  LDL.LU R232, [R1+0x3f4] ;  /* 0x0003f40001e87983 */ /* 0x000f220000300800 */
[----:B------:R-:W-:Y:S02]  /*10650*/  LEA.HI.X.SX32 R43, R217, R176, 0x1, P3 ;  /* 0x000000b0d92b7211 */ /* 0x000fe400018f0eff */
[----:B------:R-:W-:Y:S01]  /*10660*/  IADD3 R36, P6, R9, R224, RZ ;  /* 0x000000e009247210 */ /* 0x000fe20007fde0ff */
[----:B------:R-:W4:Y:S01]  /*10670*/  LDL.LU R217, [R1+0x3f8] ;  /* 0x0003f80001d97983 */ /* 0x000f220000300800 */
[-C--:B------:R-:W-:Y:S02]  /*10680*/  LEA.HI.X.SX32 R41, R228, R176.reuse, 0x1, P4 ;  /* 0x000000b0e4297211 */ /* 0x080fe400020f0eff */
[-C--:B------:R-:W-:Y:S01]  /*10690*/  LEA.HI.X.SX32 R39, R234, R176.reuse, 0x1, P5 ;  /* 0x000000b0ea277211 */ /* 0x080fe200028f0eff */
[----:B------:R-:W4:Y:S01]  /*106a0*/  LDL.LU R228, [R1+0x3fc] ;  /* 0x0003fc0001e47983 */ /* 0x000f220000300800 */
[----:B------:R-:W-:-:S02]  /*106b0*/  LEA.HI.X.SX32 R37, R224, R176, 0x1, P6 ;  /* 0x000000b0e0257211 */ /* 0x000fc400030f0eff */
[C---:B------:R-:W-:Y:S01]  /*106c0*/  IADD3 R32, P2, R9.reuse, R220, RZ ;  /* 0x000000dc09207210 */ /* 0x040fe20007f5e0ff */
[----:B------:R-:W4:Y:S01]  /*106d0*/  LDL.LU R226, [R1+0x400] ;  /* 0x0004000001e27983 */ /* 0x000f220000300800 */
[----:B------:R-:W-:-:S03]  /*106e0*/  IADD3 R252, P3, R9, R214, RZ ;  /* 0x000000d609fc7210 */ /* 0x000fc60007f7e0ff */
[----:B------:R-:W4:Y:S01]  /*106f0*/  LDL.LU R224, [R1+0x404] ;  /* 0x0004040001e07983 */ /* 0x000f220000300800 */
[----:B------:R-:W-:-:S03]  /*10700*/  LEA.HI.X.SX32 R33, R220, R176, 0x1, P2 ;  /* 0x000000b0dc217211 */ /* 0x000fc600010f0eff */
[----:B------:R-:W4:Y:S01]  /*10710*/  LDL.LU R222, [R1+0x408] ;  /* 0x0004080001de7983 */ /* 0x000f220000300800 */
[----:B------:R-:W-:-:S03]  /*10720*/  IADD3 R248, P5, R9, R216, RZ ;  /* 0x000000d809f87210 */ /* 0x000fc60007fbe0ff */
[----:B------:R-:W4:Y:S01]  /*10730*/  LDL.LU R220, [R1+0x40c] ;  /* 0x00040c0001dc7983 */ /* 0x000f220000300800 */
[-C--:B------:R-:W-:Y:S02]  /*10740*/  LEA.HI.X.SX32 R31, R214, R176.reuse, 0x1, P3 ;  /* 0x000000b0d61f7211 */ /* 0x080fe400018f0eff */
[----:B------:R-:W-:Y:S01]  /*10750*/  LEA.HI.X.SX32 R249, R216, R176, 0x1, P5 ;  /* 0x000000b0d8f97211 */ /* 0x000fe200028f0eff */
        /* <DEDUP_REMOVED lines=22> */
[----:B------:R-:W-:Y:S04]  /*108c0*/  STL [R1+0x5b4], R142 ;  /* 0x0005b48e01007387 */ /* 0x000fe80000100800 */
[----:B------:R-:W4:Y:S01]  /*108d0*/  LDL.LU R147, [R1+0x148] ;  /* 0x0001480001937983 */ /* 0x000f220000300800 */
[----:B-1----:R-:W-:-:S02]  /*108e0*/  SHF.R.U32.HI R169, RZ, 0x6, R169 ;  /* 0x00000006ffa97819 */ /* 0x002fc400000116a9 */
[----:B------:R-:W-:Y:S01]  /*108f0*/  SHF.R.U32.HI R165, RZ, 0x6, R165 ;  /* 0x00000006ffa57819 */ /* 0x000fe200000116a5 */
[-C--:B------:R-:W-:Y:S01]  /*10900*/  IMAD R30, R173, R10.reuse, RZ ;  /* 0x0000000aad1e7224 */ /* 0x080fe200078e02ff */
[----:B------:R-:W-:Y:S01]  /*10910*/  SGXT.U32 R169, R169, 0x1 ;  /* 0x00000001a9a9781a */ /* 0x000fe20000000000 */
[-C--:B------:R-:W-:Y:S02]  /*10920*/  IMAD R56, R171, R10.reuse, RZ ;  /* 0x0000000aab387224 */ /* 0x080fe400078e02ff */
[-C--:B------:R-:W-:Y:S01]  /*10930*/  IMAD R66, R167, R10.reuse, RZ ;  /* 0x0000000aa7427224 */ /* 0x080fe200078e02ff */
[----:B------:R-:W-:Y:S01]  /*10940*/  LOP3.LUT R169, R169, 0x4e, RZ, 0xfc, !PT ;  /* 0x0000004ea9a97812 */ /* 0x000fe200078efcff */
[----:B------:R-:W1:Y:S04]  /*10950*/  S2R R163, SR_TID.X ;  /* 0x0000000000a37919 */ /* 0x000e680000002100 */
[----:B------:R-:W-:-:S02]  /*10960*/  IMAD R134, R169, R10, RZ ;  /* 0x0000000aa9867224 */ /* 0x000fc400078e02ff */
[-C--:B------:R-:W-:Y:S01]  /*10970*/  IMAD R130, R238, R10.reuse, RZ ;  /* 0x0000000aee827224 */ /* 0x080fe200078e02ff */
[----:B------:R-:W1:Y:S01]  /*10980*/  S2R R169, SR_TID.X ;  /* 0x0000000000a97919 */ /* 0x000e620000002100 */
[----:B------:R-:W-:Y:S01]  /*10990*/  SGXT.U32 R165, R165, 0x1 ;  /* 0x00000001a5a5781a */ /* 0x000fe20000000000 */
[----:B------:R-:W1:Y:S03]  /*109a0*/  S2R R173, SR_TID.X ;  /* 0x0000000000ad7919 */ /* 0x000e660000002100 */
[----:B------:R-:W-:Y:S01]  /*109b0*/  LOP3.LUT R165, R165, 0x72, RZ, 0xfc, !PT ;  /* 0x00000072a5a57812 */ /* 0x000fe200078efcff */
[----:B------:R-:W1:Y:S04]  /*109c0*/  S2R R171, SR_TID.X ;  /* 0x0000000000ab7919 */ /* 0x000e680000002100 */
[----:B------:R-:W-:-:S02]  /*109d0*/  IMAD R162, R165, R10, RZ ;  /* 0x0000000aa5a27224 */ /* 0x000fc400078e02ff */
[----:B------:R-:W1:Y:S01]  /*109e0*/  S2R R165, SR_TID.X ;  /* 0x0000000000a57919 */ /* 0x000e620000002100 */
[C---:B------:R-:W-:Y:S02]  /*109f0*/  IADD3 R34, P1, R9.reuse, R235, RZ ;  /* 0x000000eb09227210 */ /* 0x040fe40007f3e0ff */
[C---:B------:R-:W-:Y:S01]  /*10a00*/  IADD3 R250, P4, R9.reuse, R237, RZ ;  /* 0x000000ed09fa7210 */ /* 0x040fe20007f9e0ff */
[----:B------:R-:W4:Y:S01]  /*10a10*/  S2R R161, SR_TID.X ;  /* 0x0000000000a17919 */ /* 0x000f220000002100 */
[C---:B------:R-:W-:Y:S02]  /*10a20*/  IADD3 R240, P3, R9.reuse, R239, RZ ;  /* 0x000000ef09f07210 */ /* 0x040fe40007f7e0ff */
[C---:B------:R-:W-:Y:S01]  /*10a30*/  IADD3 R246, P6, R9.reuse, R233, RZ ;  /* 0x000000e909f67210 */ /* 0x040fe20007fde0ff */
[-C--:B------:R-:W-:Y:S01]  /*10a40*/  IMAD R160, R146, R10.reuse, RZ ;  /* 0x0000000a92a07224 */ /* 0x080fe200078e02ff */
[----:B------:R-:W-:Y:S01]  /*10a50*/  IADD3 R242, P2, R9, R229, RZ ;  /* 0x000000e509f27210 */ /* 0x000fe20007f5e0ff */
[----:B------:R-:W4:Y:S01]  /*10a60*/  S2R R168, SR_TID.X ;  /* 0x0000000000a87919 */ /* 0x000f220000002100 */
[----:B------:R-:W4:Y:S01]  /*10a70*/  S2R R164, SR_TID.X ;  /* 0x0000000000a47919 */ /* 0x000f220000002100 */
[----:B------:R-:W4:Y:S01]  /*10a80*/  S2R R166, SR_TID.X ;  /* 0x0000000000a67919 */ /* 0x000f220000002100 */
[----:B-1----:R-:W-:Y:S01]  /*10a90*/  SHF.R.U32.HI R169, RZ, 0x6, R169 ;  /* 0x00000006ffa97819 */ /* 0x002fe200000116a9 */
[----:B------:R-:W-:-:S02]  /*10aa0*/  IMAD R174, R174, R10, RZ ;  /* 0x0000000aaeae7224 */ /* 0x000fc400078e02ff */
[-C--:B------:R-:W-:Y:S01]  /*10ab0*/  IMAD R172, R172, R10.reuse, RZ ;  /* 0x0000000aacac7224 */ /* 0x080fe200078e02ff */
[----:B------:R-:W-:Y:S01]  /*10ac0*/  SGXT.U32 R169, R169, 0x1 ;  /* 0x00000001a9a9781a */ /* 0x000fe20000000000 */
[----:B------:R-:W4:Y:S03]  /*10ad0*/  LDL.LU R4, [R1+0x150] ;  /* 0x0001500001047983 */ /* 0x000f260000300800 */
[----:B------:R-:W-:Y:S02]  /*10ae0*/  LOP3.LUT R169, R169, 0x4a, RZ, 0xfc, !PT ;  /* 0x0000004aa9a97812 */ /* 0x000fe400078efcff */
[----:B------:R-:W-:Y:S02]  /*10af0*/  SHF.R.U32.HI R173, RZ, 0x6, R173 ;  /* 0x00000006ffad7819 */ /* 0x000fe400000116ad */
[----:B------:R-:W-:Y:S01]  /*10b00*/  SHF.R.U32.HI R171, RZ, 0x6, R171 ;  /* 0x00000006ffab7819 */ /* 0x000fe200000116ab */
[----:B------:R-:W-:Y:S01]  /*10b10*/  IMAD R138, R169, R10, RZ ;  /* 0x0000000aa98a7224 */ /* 0x000fe200078e02ff */
[----:B------:R-:W-:Y:S01]  /*10b20*/  SHF.R.U32.HI R165, RZ, 0x6, R165 ;  /* 0x00000006ffa57819 */ /* 0x000fe200000116a5 */
[----:B------:R-:W1:Y:S01]  /*10b30*/  S2R R169, SR_TID.X ;  /* 0x0000000000a97919 */ /* 0x000e620000002100 */
[----:B------:R-:W-:-:S02]  /*10b40*/  SGXT.U32 R173, R173, 0x1 ;  /* 0x00000001adad781a */ /* 0x000fc40000000000 */
[----:B------:R-:W-:Y:S01]  /*10b50*/  SGXT.U32 R171, R171, 0x1 ;  /* 0x00000001abab781a */ /* 0x000fe20000000000 */
[----:B------:R-:W1:Y:S01]  /*10b60*/  S2R R167, SR_TID.X ;  /* 0x0000000000a77919 */ /* 0x000e620000002100 */
[----:B------:R-:W-:Y:S02]  /*10b70*/  LOP3.LUT R173, R173, 0x34, RZ, 0xfc, !PT ;  /* 0x00000034adad7812 */ /* 0x000fe400078efcff */
[----:B------:R-:W-:Y:S02]  /*10b80*/  LOP3.LUT R171, R171, 0x36, RZ, 0xfc, !PT ;  /* 0x00000036abab7812 */ /* 0x000fe400078efcff */
[----:B------:R-:W-:Y:S01]  /*10b90*/  SHF.R.U32.HI R163, RZ, 0x6, R163 ;  /* 0x00000006ffa37819 */ /* 0x000fe200000116a3 */
[----:B------:R-:W4:Y:S01]  /*10ba0*/  S2R R238, SR_TID.X ;  /* 0x0000000000ee7919 */ /* 0x000f220000002100 */
[----:B------:R-:W-:Y:S01]  /*10bb0*/  SGXT.U32 R165, R165, 0x1 ;  /* 0x00000001a5a5781a */ /* 0x000fe20000000000 */
[-C--:B------:R-:W-:Y:S02]  /*10bc0*/  IMAD R21, R173, R10.reuse, RZ ;  /* 0x0000000aad157224 */ /* 0x080fe400078e02ff */
[----:B------:R-:W1:Y:S01]  /*10bd0*/  S2R R173, SR_TID.X ;  /* 0x0000000000ad7919 */ /* 0x000e620000002100 */
[----:B------:R-:W-:Y:S01]  /*10be0*/  LOP3.LUT R165, R165, 0x6a, RZ, 0xfc, !PT ;  /* 0x0000006aa5a57812 */ /* 0x000fe200078efcff */
[----:B------:R-:W-:Y:S01]  /*10bf0*/  IMAD R22, R171, R10, RZ ;  /* 0x0000000aab167224 */ /* 0x000fe200078e02ff */
[----:B------:R-:W-:-:S02]  /*10c00*/  LEA.HI.X.SX32 R35, R235, R176, 0x1, P1 ;  /* 0x000000b0eb237211 */ /* 0x000fc400008f0eff */
[-C--:B------:R-:W-:Y:S02]  /*10c10*/  LEA.HI.X.SX32 R251, R237, R176.reuse, 0x1, P4 ;  /* 0x000000b0edfb7211 */ /* 0x080fe400020f0eff */
[-C--:B------:R-:W-:Y:S01]  /*10c20*/  LEA.HI.X.SX32 R241, R239, R176.reuse, 0x1, P3 ;  /* 0x000000b0eff17211 */ /* 0x080fe200018f0eff */
[----:B------:R-:W4:Y:S01]  /*10c30*/  S2R R146, SR_TID.X ;  /* 0x0000000000927919 */ /* 0x000f220000002100 */
[-C--:B------:R-:W-:Y:S02]  /*10c40*/  LEA.HI.X.SX32 R247, R233, R176.reuse, 0x1, P6 ;  /* 0x000000b0e9f77211 */ /* 0x080fe400030f0eff */
[----:B------:R-:W-:Y:S01]  /*10c50*/  LEA.HI.X.SX32 R243, R229, R176, 0x1, P2 ;  /* 0x000000b0e5f37211 */ /* 0x000fe200010f0eff */
[----:B------:R-:W4:Y:S01]  /*10c60*/  LDL.LU R60, [R1+0x154] ;  /* 0x00015400013c7983 */ /* 0x000f220000300800 */
[----:B-1----:R-:W-:-:S04]  /*10c70*/  SHF.R.U32.HI R169, RZ, 0x6, R169 ;  /* 0x00000006ffa97819 */ /* 0x002fc800000116a9 */
[----:B------:R-:W-:-:S04]  /*10c80*/  SGXT.U32 R169, R169, 0x1 ;  /* 0x00000001a9a9781a */ /* 0x000fc80000000000 */
[----:B------:R-:W-:Y:S01]  /*10c90*/  LOP3.LUT R169, R169, 0x40, RZ, 0xfc, !PT ;  /* 0x00000040a9a97812 */ /* 0x000fe200078efcff */
[----:B------:R-:W1:Y:S04]  /*10ca0*/  S2R R171, SR_TID.X ;  /* 0x0000000000ab7919 */ /* 0x000e680000002100 */
[-C--:B------:R-:W-:Y:S02]  /*10cb0*/  IMAD R57, R169, R10.reuse, RZ ;  /* 0x0000000aa9397224 */ /* 0x080fe400078e02ff */
[----:B------:R-:W1:Y:S01]  /*10cc0*/  S2R R169, SR_TID.X ;  /* 0x0000000000a97919 */ /* 0x000e620000002100 */
[----:B------:R-:W-:Y:S02]  /*10cd0*/  IMAD R154, R165, R10, RZ ;  /* 0x0000000aa59a7224 */ /* 0x000fe400078e02ff */
[----:B------:R-:W1:Y:S01]  /*10ce0*/  S2R R165, SR_TID.X ;  /* 0x0000000000a57919 */ /* 0x000e620000002100 */
[----:B------:R-:W-:-:S02]  /*10cf0*/  SHF.R.U32.HI R173, RZ, 0x6, R173 ;  /* 0x00000006ffad7819 */ /* 0x000fc400000116ad */
[----:B------:R-:W-:Y:S02]  /*10d00*/  SHF.R.U32.HI R167, RZ, 0x6, R167 ;  /* 0x00000006ffa77819 */ /* 0x000fe400000116a7 */
[----:B------:R-:W-:Y:S02]  /*10d10*/  SGXT.U32 R173, R173, 0x1 ;  /* 0x00000001adad781a */ /* 0x000fe40000000000 */
[----:B------:R-:W-:Y:S02]  /*10d20*/  SGXT.U32 R167, R167, 0x1 ;  /* 0x00000001a7a7781a */ /* 0x000fe40000000000 */
[----:B------:R-:W-:Y:S02]  /*10d30*/  LOP3.LUT R173, R173, 0x2c, RZ, 0xfc, !PT ;  /* 0x0000002cadad7812 */ /* 0x000fe400078efcff */
[----:B------:R-:W-:Y:S02]  /*10d40*/  SGXT.U32 R163, R163, 0x1 ;  /* 0x00000001a3a3781a */ /* 0x000fe40000000000 */
[----:B-1----:R-:W-:-:S02]  /*10d50*/  SHF.R.U32.HI R171, RZ, 0x6, R171 ;  /* 0x00000006ffab7819 */ /* 0x002fc400000116ab */
[----:B------:R-:W-:Y:S02]  /*10d60*/  SHF.R.U32.HI R169, RZ, 0x6, R169 ;  /* 0x00000006ffa97819 */ /* 0x000fe400000116a9 */
[----:B------:R-:W-:Y:S02]  /*10d70*/  SGXT.U32 R171, R171, 0x1 ;  /* 0x00000001abab781a */ /* 0x000fe40000000000 */
[----:B------:R-:W-:Y:S02]  /*10d80*/  SGXT.U32 R169, R169, 0x1 ;  /* 0x00000001a9a9781a */ /* 0x000fe40000000000 */
[----:B------:R-:W-:Y:S02]  /*10d90*/  SHF.R.U32.HI R165, RZ, 0x6, R165 ;  /* 0x00000006ffa57819 */ /* 0x000fe400000116a5 */
[----:B------:R-:W-:Y:S02]  /*10da0*/  LOP3.LUT R169, R169, 0x38, RZ, 0xfc, !PT ;  /* 0x00000038a9a97812 */ /* 0x000fe400078efcff */
[----:B------:R-:W-:-:S02]  /*10db0*/  LOP3.LUT R171, R171, 0x2e, RZ, 0xfc, !PT ;  /* 0x0000002eabab7812 */ /* 0x000fc400078efcff */
[----:B------:R-:W-:Y:S01]  /*10dc0*/  SGXT.U32 R165, R165, 0x1 ;  /* 0x00000001a5a5781a */ /* 0x000fe20000000000 */
[-C--:B------:R-:W-:Y:S01]  /*10dd0*/  IMAD R17, R173, R10.reuse, RZ ;  /* 0x0000000aad117224 */ /* 0x080fe200078e02ff */
[----:B------:R-:W-:Y:S01]  /*10de0*/  LOP3.LUT R167, R167, 0x56, RZ, 0xfc, !PT ;  /* 0x00000056a7a77812 */ /* 0x000fe200078efcff */
[-C--:B------:R-:W-:Y:S01]  /*10df0*/  IMAD R23, R169, R10.reuse, RZ ;  /* 0x0000000aa9177224 */ /* 0x080fe200078e02ff */
[----:B------:R-:W-:Y:S01]  /*10e00*/  LOP3.LUT R163, R163, 0x6c, RZ, 0xfc, !PT ;  /* 0x0000006ca3a37812 */ /* 0x000fe200078efcff */
[----:B------:R-:W1:Y:S01]  /*10e10*/  S2R R173, SR_TID.X ;  /* 0x0000000000ad7919 */ /* 0x000e620000002100 */
[----:B------:R-:W-:Y:S01]  /*10e20*/  LOP3.LUT R165, R165, 0x60, RZ, 0xfc, !PT ;  /* 0x00000060a5a57812 */ /* 0x000fe200078efcff */
[-C--:B------:R-:W-:Y:S01]  /*10e30*/  IMAD R18, R171, R10.reuse, RZ ;  /* 0x0000000aab127224 */ /* 0x080fe200078e02ff */
[----:B------:R-:W1:Y:S01]  /*10e40*/  S2R R169, SR_TID.X ;  /* 0x0000000000a97919 */ /* 0x000e620000002100 */
[-C--:B------:R-:W-:Y:S01]  /*10e50*/  IMAD R126, R167, R10.reuse, RZ ;  /* 0x0000000aa77e7224 */ /* 0x080fe200078e02ff */
[----:B------:R-:W1:Y:S01]  /*10e60*/  S2R R171, SR_TID.X ;  /* 0x0000000000ab7919 */ /* 0x000e620000002100 */
[----:B------:R-:W-:-:S02]  /*10e70*/  IMAD R156, R163, R10, RZ ;  /* 0x0000000aa39c7224 */ /* 0x000fc400078e02ff */
[----:B------:R-:W-:Y:S01]  /*10e80*/  IMAD R144, R165, R10, RZ ;  /* 0x0000000aa5907224 */ /* 0x000fe200078e02ff */
[----:B------:R-:W1:Y:S01]  /*10e90*/  S2R R167, SR_TID.X ;  /* 0x0000000000a77919 */ /* 0x000e620000002100 */
[----:B------:R-:W1:Y:S01]  /*10ea0*/  S2R R163, SR_TID.X ;  /* 0x0000000000a37919 */ /* 0x000e620000002100 */
[----:B------:R-:W1:Y:S01]  /*10eb0*/  S2R R165, SR_TID.X ;  /* 0x0000000000a57919 */ /* 0x000e620000002100 */
[C---:B------:R-:W-:Y:S02]  /*10ec0*/  IADD3 R244, P1, R9.reuse, R215, RZ ;  /* 0x000000d709f47210 */ /* 0x040fe40007f3e0ff */
[C---:B--2---:R-:W-:Y:S02]  /*10ed0*/  IADD3 R237, P4, R9.reuse, R225, RZ ;  /* 0x000000e109ed7210 */ /* 0x044fe40007f9e0ff */
[----:B---3--:R-:W-:Y:S02]  /*10ee0*/  IADD3 R235, P5, R9, R236, RZ ;  /* 0x000000ec09eb7210 */ /* 0x008fe40007fbe0ff */
[----:B------:R-:W-:-:S02]  /*10ef0*/  LEA.HI.X.SX32 R245, R215, R176, 0x1, P1 ;  /* 0x000000b0d7f57211 */ /* 0x000fc400008f0eff */
[----:B------:R-:W-:Y:S02]  /*10f00*/  LEA.HI.X.SX32 R239, R225, R176, 0x1, P4 ;  /* 0x000000b0e1ef7211 */ /* 0x000fe400020f0eff */
[C---:B----4-:R-:W-:Y:S02]  /*10f10*/  IADD3 R233, P6, R9.reuse, R221, RZ ;  /* 0x000000dd09e97210 */ /* 0x050fe40007fde0ff */
[C---:B------:R-:W-:Y:S02]  /*10f20*/  IADD3 R231, P1, R9.reuse, R232, RZ ;  /* 0x000000e809e77210 */ /* 0x040fe40007f3e0ff */
[C---:B------:R-:W-:Y:S02]  /*10f30*/  IADD3 R229, P2, R9.reuse, R217, RZ ;  /* 0x000000d909e57210 */ /* 0x040fe40007f5e0ff */
[C---:B------:R-:W-:Y:S02]  /*10f40*/  IADD3 R227, P3, R9.reuse, R228, RZ ;  /* 0x000000e409e37210 */ /* 0x040fe40007f7e0ff */
[----:B------:R-:W-:-:S02]  /*10f50*/  IADD3 R225, P4, R9, R226, RZ ;  /* 0x000000e209e17210 */ /* 0x000fc40007f9e0ff */
[----:B------:R-:W-:Y:S02]  /*10f60*/  LEA.HI.X.SX32 R236, R236, R176, 0x1, P5 ;  /* 0x000000b0ecec7211 */ /* 0x000fe400028f0eff */
[----:B------:R-:W-:Y:S02]  /*10f70*/  IADD3 R223, P5, R9, R224, RZ ;  /* 0x000000e009df7210 */ /* 0x000fe40007fbe0ff */
[-C--:B------:R-:W-:Y:S02]  /*10f80*/  LEA.HI.X.SX32 R234, R221, R176.reuse, 0x1, P6 ;  /* 0x000000b0ddea7211 */ /* 0x080fe400030f0eff */
[-C--:B------:R-:W-:Y:S02]  /*10f90*/  LEA.HI.X.SX32 R232, R232, R176.reuse, 0x1, P1 ;  /* 0x000000b0e8e87211 */ /* 0x080fe400008f0eff */
[-C--:B------:R-:W-:Y:S02]  /*10fa0*/  LEA.HI.X.SX32 R230, R217, R176.reuse, 0x1, P2 ;  /* 0x000000b0d9e67211 */ /* 0x080fe400010f0eff */
[----:B------:R-:W-:-:S02]  /*10fb0*/  LEA.HI.X.SX32 R228, R228, R176, 0x1, P3 ;  /* 0x000000b0e4e47211 */ /* 0x000fc400018f0eff */
[----:B------:R-:W-:Y:S02]  /*10fc0*/  LEA.HI.X.SX32 R226, R226, R176, 0x1, P4 ;  /* 0x000000b0e2e27211 */ /* 0x000fe400020f0eff */
[C---:B------:R-:W-:Y:S02]  /*10fd0*/  IADD3 R221, P6, R9.reuse, R222, RZ ;  /* 0x000000de09dd7210 */ /* 0x040fe40007fde0ff */
        /* <DEDUP_REMOVED lines=18> */
[----:B------:R-:W-:Y:S02]  /*11100*/  SHF.R.U32.HI R238, RZ, 0x6, R238 ;  /* 0x00000006ffee7819 */ /* 0x000fe400000116ee */
[-C--:B------:R-:W-:Y:S02]  /*11110*/  LEA.HI.X.SX32 R210, R210, R176.reuse, 0x1, P6 ;  /* 0x000000b0d2d27211 */ /* 0x080fe400030f0eff */
[-C--:B------:R-:W-:Y:S02]  /*11120*/  LEA.HI.X.SX32 R208, R208, R176.reuse, 0x1, P1 ;  /* 0x000000b0d0d07211 */ /* 0x080fe400008f0eff */
[----:B------:R-:W-:-:S02]  /*11130*/  LEA.HI.X.SX32 R206, R206, R176, 0x1, P2 ;  /* 0x000000b0cece7211 */ /* 0x000fc400010f0eff */
[-C--:B------:R-:W-:Y:S02]  /*11140*/  LEA.HI.X.SX32 R204, R204, R176.reuse, 0x1, P3 ;  /* 0x000000b0cccc7211 */ /* 0x080fe400018f0eff */
[----:B------:R-:W-:Y:S02]  /*11150*/  LEA.HI.X.SX32 R202, R202, R176, 0x1, P4 ;  /* 0x000000b0caca7211 */ /* 0x000fe400020f0eff */
[C---:B------:R-:W-:Y:S02]  /*11160*/  IADD3 R197, P6, R9.reuse, R198, RZ ;  /* 0x000000c609c57210 */ /* 0x040fe40007fde0ff */
[C---:B------:R-:W-:Y:S02]  /*11170*/  IADD3 R195, P1, R9.reuse, R196, RZ ;  /* 0x000000c409c37210 */ /* 0x040fe40007f3e0ff */
[C---:B------:R-:W-:Y:S02]  /*11180*/  IADD3 R193, P2, R9.reuse, R194, RZ ;  /* 0x000000c209c17210 */ /* 0x040fe40007f5e0ff */
[----:B------:R-:W-:-:S02]  /*11190*/  IADD3 R191, P3, R9, R192, RZ ;  /* 0x000000c009bf7210 */ /* 0x000fc40007f7e0ff */
[C---:B------:R-:W-:Y:S02]  /*111a0*/  IADD3 R189, P4, R9.reuse, R190, RZ ;  /* 0x000000be09bd7210 */ /* 0x040fe40007f9e0ff */
[----:B------:R-:W-:Y:S02]  /*111b0*/  LEA.HI.X.SX32 R200, R200, R176, 0x1, P5 ;  /* 0x000000b0c8c87211 */ /* 0x000fe400028f0eff */
[----:B-1----:R-:W-:Y:S02]  /*111c0*/  SHF.R.U32.HI R173, RZ, 0x6, R173 ;  /* 0x00000006ffad7819 */ /* 0x002fe400000116ad */
[----:B------:R-:W-:Y:S02]  /*111d0*/  IADD3 R187, P5, R9, R188, RZ ;  /* 0x000000bc09bb7210 */ /* 0x000fe40007fbe0ff */
[----:B------:R-:W-:Y:S02]  /*111e0*/  SGXT.U32 R238, R238, 0x1 ;  /* 0x00000001eeee781a */ /* 0x000fe40000000000 */
[----:B------:R-:W-:-:S02]  /*111f0*/  SHF.R.U32.HI R169, RZ, 0x6, R169 ;  /* 0x00000006ffa97819 */ /* 0x000fc400000116a9 */
[----:B------:R-:W-:Y:S02]  /*11200*/  SHF.R.U32.HI R171, RZ, 0x6, R171 ;  /* 0x00000006ffab7819 */ /* 0x000fe400000116ab */
[-C--:B------:R-:W-:Y:S02]  /*11210*/  LEA.HI.X.SX32 R198, R198, R176.reuse, 0x1, P6 ;  /* 0x000000b0c6c67211 */ /* 0x080fe400030f0eff */
[-C--:B------:R-:W-:Y:S02]  /*11220*/  LEA.HI.X.SX32 R196, R196, R176.reuse, 0x1, P1 ;  /* 0x000000b0c4c47211 */ /* 0x080fe400008f0eff */
[-C--:B------:R-:W-:Y:S02]  /*11230*/  LEA.HI.X.SX32 R194, R194, R176.reuse, 0x1, P2 ;  /* 0x000000b0c2c27211 */ /* 0x080fe400010f0eff */
[-C--:B------:R-:W-:Y:S02]  /*11240*/  LEA.HI.X.SX32 R192, R192, R176.reuse, 0x1, P3 ;  /* 0x000000b0c0c07211 */ /* 0x080fe400018f0eff */
[----:B------:R-:W-:-:S02]  /*11250*/  LEA.HI.X.SX32 R190, R190, R176, 0x1, P4 ;  /* 0x000000b0bebe7211 */ /* 0x000fc400020f0eff */
[----:B------:R-:W-:Y:S02]  /*11260*/  SGXT.U32 R173, R173, 0x1 ;  /* 0x00000001adad781a */ /* 0x000fe40000000000 */
[C---:B------:R-:W-:Y:S02]  /*11270*/  IADD3 R185, P6, R9.reuse, R186, RZ ;  /* 0x000000ba09b97210 */ /* 0x040fe40007fde0ff */
[C---:B------:R-:W-:Y:S02]  /*11280*/  IADD3 R183, P1, R9.reuse, R184, RZ ;  /* 0x000000b809b77210 */ /* 0x040fe40007f3e0ff */
[C---:B------:R-:W-:Y:S02]  /*11290*/  IADD3 R181, P2, R9.reuse, R182, RZ ;  /* 0x000000b609b57210 */ /* 0x040fe40007f5e0ff */
[C---:B------:R-:W-:Y:S02]  /*112a0*/  IADD3 R179, P3, R9.reuse, R180, RZ ;  /* 0x000000b409b37210 */ /* 0x040fe40007f7e0ff */
[----:B------:R-:W-:-:S02]  /*112b0*/  IADD3 R177, P4, R9, R178, RZ ;  /* 0x000000b209b17210 */ /* 0x000fc40007f9e0ff */
[----:B------:R-:W-:Y:S02]  /*112c0*/  LEA.HI.X.SX32 R188, R188, R176, 0x1, P5 ;  /* 0x000000b0bcbc7211 */ /* 0x000fe400028f0eff */
[----:B------:R-:W-:Y:S02]  /*112d0*/  LOP3.LUT R238, R238, 0x4c, RZ, 0xfc, !PT ;  /* 0x0000004ceeee7812 */ /* 0x000fe400078efcff */
[----:B------:R-:W-:Y:S02]  /*112e0*/  SHF.R.U32.HI R167, RZ, 0x6, R167 ;  /* 0x00000006ffa77819 */ /* 0x000fe400000116a7 */
[----:B------:R-:W-:Y:S02]  /*112f0*/  SGXT.U32 R169, R169, 0x1 ;  /* 0x00000001a9a9781a */ /* 0x000fe40000000000 */
[----:B------:R-:W-:Y:S02]  /*11300*/  IADD3 R175, P5, R9, R170, RZ ;  /* 0x000000aa09af7210 */ /* 0x000fe40007fbe0ff */
[----:B------:R-:W-:-:S02]  /*11310*/  SHF.R.U32.HI R163, RZ, 0x6, R163 ;  /* 0x00000006ffa37819 */ /* 0x000fc400000116a3 */
[----:B------:R-:W-:Y:S02]  /*11320*/  SGXT.U32 R171, R171, 0x1 ;  /* 0x00000001abab781a */ /* 0x000fe40000000000 */
[----:B------:R-:W-:Y:S02]  /*11330*/  SHF.R.U32.HI R165, RZ, 0x6, R165 ;  /* 0x00000006ffa57819 */ /* 0x000fe400000116a5 */
[----:B------:R-:W-:Y:S01]  /*11340*/  LOP3.LUT R173, R173, 0x20, RZ, 0xfc, !PT ;  /* 0x00000020adad7812 */ /* 0x000fe200078efcff */
[----:B------:R-:W-:Y:S01]  /*11350*/  IMAD R136, R238, R10, RZ ;  /* 0x0000000aee887224 */ /* 0x000fe200078e02ff */
[-C--:B------:R-:W-:Y:S02]  /*11360*/  LEA.HI.X.SX32 R186, R186, R176.reuse, 0x1, P6 ;  /* 0x000000b0baba7211 */ /* 0x080fe400030f0eff */
[-C--:B------:R-:W-:Y:S02]  /*11370*/  LEA.HI.X.SX32 R184, R184, R176.reuse, 0x1, P1 ;  /* 0x000000b0b8b87211 */ /* 0x080fe400008f0eff */
[----:B------:R-:W-:-:S02]  /*11380*/  LEA.HI.X.SX32 R182, R182, R176, 0x1, P2 ;  /* 0x000000b0b6b67211 */ /* 0x000fc400010f0eff */
[-C--:B------:R-:W-:Y:S02]  /*11390*/  LEA.HI.X.SX32 R180, R180, R176.reuse, 0x1, P3 ;  /* 0x000000b0b4b47211 */ /* 0x080fe400018f0eff */
[-C--:B------:R-:W-:Y:S02]  /*113a0*/  LEA.HI.X.SX32 R178, R178, R176.reuse, 0x1, P4 ;  /* 0x000000b0b2b27211 */ /* 0x080fe400020f0eff */
[----:B------:R-:W-:Y:S02]  /*113b0*/  SGXT.U32 R167, R167, 0x1 ;  /* 0x00000001a7a7781a */ /* 0x000fe40000000000 */
[----:B------:R-:W-:Y:S01]  /*113c0*/  LOP3.LUT R169, R169, 0x24, RZ, 0xfc, !PT ;  /* 0x00000024a9a97812 */ /* 0x000fe200078efcff */
[----:B------:R-:W1:Y:S01]  /*113d0*/  S2R R238, SR_TID.X ;  /* 0x0000000000ee7919 */ /* 0x000e620000002100 */
[----:B------:R-:W-:Y:S02]  /*113e0*/  LEA.HI.X.SX32 R176, R170, R176, 0x1, P5 ;  /* 0x000000b0aab07211 */ /* 0x000fe400028f0eff */
[----:B------:R-:W-:Y:S01]  /*113f0*/  SHF.R.U32.HI R161, RZ, 0x6, R161 ;  /* 0x00000006ffa17819 */ /* 0x000fe200000116a1 */
[----:B------:R-:W2:Y:S01]  /*11400*/  S2R R170, SR_TID.X ;  /* 0x0000000000aa7919 */ /* 0x000ea20000002100 */
[----:B------:R-:W-:-:S02]  /*11410*/  SGXT.U32 R163, R163, 0x1 ;  /* 0x00000001a3a3781a */ /* 0x000fc40000000000 */
[----:B------:R-:W-:Y:S02]  /*11420*/  LOP3.LUT R171, R171, 0x22, RZ, 0xfc, !PT ;  /* 0x00000022abab7812 */ /* 0x000fe400078efcff */
[----:B------:R-:W-:Y:S01]  /*11430*/  SGXT.U32 R165, R165, 0x1 ;  /* 0x00000001a5a5781a */ /* 0x000fe20000000000 */
[-C--:B------:R-:W-:Y:S01]  /*11440*/  IMAD R28, R173, R10.reuse, RZ ;  /* 0x0000000aad1c7224 */ /* 0x080fe200078e02ff */
[----:B------:R-:W-:Y:S01]  /*11450*/  LOP3.LUT R167, R167, 0x42, RZ, 0xfc, !PT ;  /* 0x00000042a7a77812 */ /* 0x000fe200078efcff */
[-C--:B------:R-:W-:Y:S01]  /*11460*/  IMAD R12, R169, R10.reuse, RZ ;  /* 0x0000000aa90c7224 */ /* 0x080fe200078e02ff */
[----:B------:R-:W-:Y:S01]  /*11470*/  SGXT.U32 R161, R161, 0x1 ;  /* 0x00000001a1a1781a */ /* 0x000fe20000000000 */
[----:B------:R-:W3:Y:S01]  /*11480*/  S2R R173, SR_TID.X ;  /* 0x0000000000ad7919 */ /* 0x000ee20000002100 */
[----:B------:R-:W-:Y:S01]  /*11490*/  LOP3.LUT R163, R163, 0x64, RZ, 0xfc, !PT ;  /* 0x00000064a3a37812 */ /* 0x000fe200078efcff */
[-C--:B------:R-:W-:Y:S01]  /*114a0*/  IMAD R7, R171, R10.reuse, RZ ;  /* 0x0000000aab077224 */ /* 0x080fe200078e02ff */
[----:B------:R-:W-:Y:S01]  /*114b0*/  LOP3.LUT R165, R165, 0x58, RZ, 0xfc, !PT ;  /* 0x00000058a5a57812 */ /* 0x000fe200078efcff */
[----:B------:R-:W4:Y:S01]  /*114c0*/  S2R R169, SR_TID.X ;  /* 0x0000000000a97919 */ /* 0x000f220000002100 */
[----:B------:R-:W-:Y:S01]  /*114d0*/  SHF.R.U32.HI R146, RZ, 0x6, R146 ;  /* 0x00000006ff927819 */ /* 0x000fe20000011692 */
[-C--:B------:R-:W-:Y:S01]  /*114e0*/  IMAD R58, R167, R10.reuse, RZ ;  /* 0x0000000aa73a7224 */ /* 0x080fe200078e02ff */
[----:B------:R-:W4:Y:S01]  /*114f0*/  S2R R171, SR_TID.X ;  /* 0x0000000000ab7919 */ /* 0x000f220000002100 */
[----:B------:R-:W-:Y:S01]  /*11500*/  LOP3.LUT R161, R161, 0x6e, RZ, 0xfc, !PT ;  /* 0x0000006ea1a17812 */ /* 0x000fe200078efcff */
[-C--:B------:R-:W-:Y:S01]  /*11510*/  IMAD R148, R163, R10.reuse, RZ ;  /* 0x0000000aa3947224 */ /* 0x080fe200078e02ff */
[----:B------:R-:W4:Y:S01]  /*11520*/  S2R R167, SR_TID.X ;  /* 0x0000000000a77919 */ /* 0x000f220000002100 */
[-C--:B------:R-:W-:Y:S01]  /*11530*/  IMAD R124, R165, R10.reuse, RZ ;  /* 0x0000000aa57c7224 */ /* 0x080fe200078e02ff */
[----:B------:R-:W-:Y:S01]  /*11540*/  SGXT.U32 R146, R146, 0x1 ;  /* 0x000000019292781a */ /* 0x000fe20000000000 */
[----:B------:R-:W4:Y:S01]  /*11550*/  S2R R163, SR_TID.X ;  /* 0x0000000000a37919 */ /* 0x000f220000002100 */
[-C--:B------:R-:W-:Y:S01]  /*11560*/  IMAD R158, R161, R10.reuse, RZ ;  /* 0x0000000aa19e7224 */ /* 0x080fe200078e02ff */
[----:B------:R-:W4:Y:S01]  /*11570*/  S2R R165, SR_TID.X ;  /* 0x0000000000a57919 */ /* 0x000f220000002100 */
[----:B------:R-:W-:Y:S01]  /*11580*/  LOP3.LUT R146, R146, 0x68, RZ, 0xfc, !PT ;  /* 0x0000006892927812 */ /* 0x000fe200078efcff */
[----:B------:R-:W4:Y:S04]  /*11590*/  S2R R161, SR_TID.X ;  /* 0x0000000000a17919 */ /* 0x000f280000002100 */
[----:B------:R-:W-:-:S02]  /*115a0*/  IMAD R152, R146, R10, RZ ;  /* 0x0000000a92987224 */ /* 0x000fc400078e02ff */
[----:B------:R-:W4:Y:S01]  /*115b0*/  S2R R146, SR_TID.X ;  /* 0x0000000000927919 */ /* 0x000f220000002100 */
[----:B--2---:R-:W-:Y:S02]  /*115c0*/  SHF.R.U32.HI R170, RZ, 0x6, R170 ;  /* 0x00000006ffaa7819 */ /* 0x004fe400000116aa */
[----:B-1----:R-:W-:Y:S02]  /*115d0*/  SHF.R.U32.HI R238, RZ, 0x6, R238 ;  /* 0x00000006ffee7819 */ /* 0x002fe400000116ee */
[----:B---3--:R-:W-:Y:S02]  /*115e0*/  SHF.R.U32.HI R173, RZ, 0x6, R173 ;  /* 0x00000006ffad7819 */ /* 0x008fe400000116ad */
[----:B------:R-:W-:Y:S02]  /*115f0*/  SGXT.U32 R170, R170, 0x1 ;  /* 0x00000001aaaa781a */ /* 0x000fe40000000000 */
[----:B------:R-:W-:Y:S02]  /*11600*/  SHF.R.U32.HI R168, RZ, 0x6, R168 ;  /* 0x00000006ffa87819 */ /* 0x000fe400000116a8 */
[----:B------:R-:W-:-:S02]  /*11610*/  SGXT.U32 R238, R238, 0x1 ;  /* 0x00000001eeee781a */ /* 0x000fc40000000000 */
[----:B----4-:R-:W-:Y:S02]  /*11620*/  SHF.R.U32.HI R169, RZ, 0x6, R169 ;  /* 0x00000006ffa97819 */ /* 0x010fe400000116a9 */
[----:B------:R-:W-:Y:S02]  /*11630*/  SHF.R.U32.HI R164, RZ, 0x6, R164 ;  /* 0x00000006ffa47819 */ /* 0x000fe400000116a4 */
[----:B------:R-:W-:Y:S02]  /*11640*/  SHF.R.U32.HI R171, RZ, 0x6, R171 ;  /* 0x00000006ffab7819 */ /* 0x000fe400000116ab */
[----:B------:R-:W-:Y:S02]  /*11650*/  SHF.R.U32.HI R166, RZ, 0x6, R166 ;  /* 0x00000006ffa67819 */ /* 0x000fe400000116a6 */
[----:B------:R-:W-:Y:S02]  /*11660*/  SGXT.U32 R173, R173, 0x1 ;  /* 0x00000001adad781a */ /* 0x000fe40000000000 */
[----:B------:R-:W-:-:S02]  /*11670*/  LOP3.LUT R170, R170, 0x7a, RZ, 0xfc, !PT ;  /* 0x0000007aaaaa7812 */ /* 0x000fc400078efcff */
[----:B------:R-:W-:Y:S02]  /*11680*/  SGXT.U32 R168, R168, 0x1 ;  /* 0x00000001a8a8781a */ /* 0x000fe40000000000 */
[----:B------:R-:W-:Y:S02]  /*11690*/  LOP3.LUT R238, R238, 0x48, RZ, 0xfc, !PT ;  /* 0x00000048eeee7812 */ /* 0x000fe400078efcff */
[----:B------:R-:W-:Y:S02]  /*116a0*/  SGXT.U32 R169, R169, 0x1 ;  /* 0x00000001a9a9781a */ /* 0x000fe40000000000 */
[----:B------:R-:W-:Y:S02]  /*116b0*/  SHF.R.U32.HI R167, RZ, 0x6, R167 ;  /* 0x00000006ffa77819 */ /* 0x000fe400000116a7 */
[----:B------:R-:W-:Y:S02]  /*116c0*/  SGXT.U32 R164, R164, 0x1 ;  /* 0x00000001a4a4781a */ /* 0x000fe40000000000 */
[----:B------:R-:W-:-:S02]  /*116d0*/  SHF.R.U32.HI R163, RZ, 0x6, R163 ;  /* 0x00000006ffa37819 */ /* 0x000fc400000116a3 */
[----:B------:R-:W-:Y:S02]  /*116e0*/  SGXT.U32 R171, R171, 0x1 ;  /* 0x00000001abab781a */ /* 0x000fe40000000000 */
[----:B------:R-:W-:Y:S02]  /*116f0*/  SGXT.U32 R166, R166, 0x1 ;  /* 0x00000001a6a6781a */ /* 0x000fe40000000000 */
[----:B------:R-:W-:Y:S02]  /*11700*/  SHF.R.U32.HI R165, RZ, 0x6, R165 ;  /* 0x00000006ffa57819 */ /* 0x000fe400000116a5 */
[----:B------:R-:W-:Y:S01]  /*11710*/  LOP3.LUT R173, R173, 0x1a, RZ, 0xfc, !PT ;  /* 0x0000001aadad7812 */ /* 0x000fe200078efcff */
[-C--:B------:R-:W-:Y:S01]  /*11720*/  IMAD R170, R170, R10.reuse, RZ ;  /* 0x0000000aaaaa7224 */ /* 0x080fe200078e02ff */
[----:B------:R-:W-:Y:S01]  /*11730*/  LOP3.LUT R168, R168, 0x78, RZ, 0xfc, !PT ;  /* 0x00000078a8a87812 */ /* 0x000fe200078efcff */
[----:B------:R-:W-:Y:S01]  /*11740*/  IMAD R143, R238, R10, RZ ;  /* 0x0000000aee8f7224 */ /* 0x000fe200078e02ff */
[----:B------:R-:W-:-:S02]  /*11750*/  SGXT.U32 R167, R167, 0x1 ;  /* 0x00000001a7a7781a */ /* 0x000fc40000000000 */
[----:B------:R-:W-:Y:S01]  /*11760*/  LOP3.LUT R169, R169, 0x1c, RZ, 0xfc, !PT ;  /* 0x0000001ca9a97812 */ /* 0x000fe200078efcff */
[----:B------:R-:W1:Y:S01]  /*11770*/  S2R R238, SR_TID.X ;  /* 0x0000000000ee7919 */ /* 0x000e620000002100 */
[----:B------:R-:W-:Y:S02]  /*11780*/  LOP3.LUT R164, R164, 0x74, RZ, 0xfc, !PT ;  /* 0x00000074a4a47812 */ /* 0x000fe400078efcff */
[----:B------:R-:W-:Y:S02]  /*11790*/  SHF.R.U32.HI R161, RZ, 0x6, R161 ;  /* 0x00000006ffa17819 */ /* 0x000fe400000116a1 */
[----:B------:R-:W-:Y:S02]  /*117a0*/  SGXT.U32 R163, R163, 0x1 ;  /* 0x00000001a3a3781a */ /* 0x000fe40000000000 */
[----:B------:R-:W-:Y:S02]  /*117b0*/  LOP3.LUT R171, R171, 0x18, RZ, 0xfc, !PT ;  /* 0x00000018abab7812 */ /* 0x000fe400078efcff */
[----:B------:R-:W-:-:S02]  /*117c0*/  LOP3.LUT R166, R166, 0x76, RZ, 0xfc, !PT ;  /* 0x00000076a6a67812 */ /* 0x000fc400078efcff */
[----:B------:R-:W-:Y:S01]  /*117d0*/  SGXT.U32 R165, R165, 0x1 ;  /* 0x00000001a5a5781a */ /* 0x000fe20000000000 */
[-C--:B------:R-:W-:Y:S01]  /*117e0*/  IMAD R25, R173, R10.reuse, RZ ;  /* 0x0000000aad197224 */ /* 0x080fe200078e02ff */
[----:B------:R-:W-:Y:S01]  /*117f0*/  LOP3.LUT R167, R167, 0x1e, RZ, 0xfc, !PT ;  /* 0x0000001ea7a77812 */ /* 0x000fe200078efcff */
[-C--:B------:R-:W-:Y:S01]  /*11800*/  IMAD R168, R168, R10.reuse, RZ ;  /* 0x0000000aa8a87224 */ /* 0x080fe200078e02ff */
[----:B------:R-:W-:Y:S01]  /*11810*/  SGXT.U32 R161, R161, 0x1 ;  /* 0x00000001a1a1781a */ /* 0x000fe20000000000 */
[-C--:B------:R-:W-:Y:S01]  /*11820*/  IMAD R24, R169, R10.reuse, RZ ;  /* 0x0000000aa9187224 */ /* 0x080fe200078e02ff */
[----:B------:R-:W-:Y:S01]  /*11830*/  LOP3.LUT R163, R163, 0x5a, RZ, 0xfc, !PT ;  /* 0x0000005aa3a37812 */ /* 0x000fe200078efcff */
[-C--:B------:R-:W-:Y:S01]  /*11840*/  IMAD R164, R164, R10.reuse, RZ ;  /* 0x0000000aa4a47224 */ /* 0x080fe200078e02ff */
[----:B------:R-:W-:Y:S01]  /*11850*/  SHF.R.S32.HI R26, RZ, 0x1f, R8 ;  /* 0x0000001fff1a7819 */ /* 0x000fe20000011408 */
[----:B------:R-:W-:Y:S01]  /*11860*/  IMAD R9, R171, R10, RZ ;  /* 0x0000000aab097224 */ /* 0x000fe200078e02ff */
[----:B------:R-:W-:Y:S01]  /*11870*/  IADD3 R173, P5, R8, R174, RZ ;  /* 0x000000ae08ad7210 */ /* 0x000fe20007fbe0ff */
[----:B------:R-:W-:Y:S01]  /*11880*/  IMAD R166, R166, R10, RZ ;  /* 0x0000000aa6a67224 */ /* 0x000fe200078e02ff */
[----:B------:R-:W-:-:S02]  /*11890*/  LOP3.LUT R165, R165, 0x44, RZ, 0xfc, !PT ;  /* 0x00000044a5a57812 */ /* 0x000fc400078efcff */
[C---:B------:R-:W-:Y:S02]  /*118a0*/  IADD3 R169, P6, R8.reuse, R170, RZ ;  /* 0x000000aa08a97210 */ /* 0x040fe40007fde0ff */
[----:B------:R-:W-:Y:S01]  /*118b0*/  IADD3 R171, P3, R8, R172, RZ ;  /* 0x000000ac08ab7210 */ /* 0x000fe20007f7e0ff */
[-C--:B------:R-:W-:Y:S01]  /*118c0*/  IMAD R27, R167, R10.reuse, RZ ;  /* 0x0000000aa71b7224 */ /* 0x080fe200078e02ff */
[----:B------:R-:W-:Y:S01]  /*118d0*/  SHF.R.U32.HI R146, RZ, 0x6, R146 ;  /* 0x00000006ff927819 */ /* 0x000fe20000011692 */
[----:B------:R-:W-:Y:S01]  /*118e0*/  IMAD R122, R163, R10, RZ ;  /* 0x0000000aa37a7224 */ /* 0x000fe200078e02ff */
[----:B------:R-:W-:Y:S02]  /*118f0*/  LOP3.LUT R161, R161, 0x66, RZ, 0xfc, !PT ;  /* 0x00000066a1a17812 */ /* 0x000fe400078efcff */
[----:B------:R-:W-:Y:S01]  /*11900*/  LEA.HI.X.SX32 R174, R174, R26, 0x1, P5 ;  /* 0x0000001aaeae7211 */ /* 0x000fe200028f0eff */
[----:B------:R-:W-:Y:S01]  /*11910*/  IMAD R59, R165, R10, RZ ;  /* 0x0000000aa53b7224 */ /* 0x000fe200078e02ff */
[----:B------:R-:W-:-:S02]  /*11920*/  IADD3 R167, P5, R8, R168, RZ ;  /* 0x000000a808a77210 */ /* 0x000fc40007fbe0ff */
[-C--:B------:R-:W-:Y:S02]  /*11930*/  LEA.HI.X.SX32 R170, R170, R26.reuse, 0x1, P6 ;  /* 0x0000001aaaaa7211 */ /* 0x080fe400030f0eff */
[----:B------:R-:W-:Y:S02]  /*11940*/  LEA.HI.X.SX32 R172, R172, R26, 0x1, P3 ;  /* 0x0000001aacac7211 */ /* 0x000fe400018f0eff */
[----:B------:R-:W-:Y:S02]  /*11950*/  IADD3 R163, P6, R8, R164, RZ ;  /* 0x000000a408a37210 */ /* 0x000fe40007fde0ff */
[----:B------:R-:W-:Y:S02]  /*11960*/  SGXT.U32 R146, R146, 0x1 ;  /* 0x000000019292781a */ /* 0x000fe40000000000 */
[----:B------:R-:W-:Y:S01]  /*11970*/  IADD3 R165, P3, R8, R166, RZ ;  /* 0x000000a608a57210 */ /* 0x000fe20007f7e0ff */
[----:B------:R-:W-:Y:S01]  /*11980*/  IMAD R150, R161, R10, RZ ;  /* 0x0000000aa1967224 */ /* 0x000fe200078e02ff */
[----:B------:R-:W-:-:S02]  /*11990*/  LEA.HI.X.SX32 R168, R168, R26, 0x1, P5 ;  /* 0x0000001aa8a87211 */ /* 0x000fc400028f0eff */
[----:B------:R-:W-:Y:S02]  /*119a0*/  IADD3 R161, P5, R8, R162, RZ ;  /* 0x000000a208a17210 */ /* 0x000fe40007fbe0ff */
[-C--:B------:R-:W-:Y:S02]  /*119b0*/  LEA.HI.X.SX32 R164, R164, R26.reuse, 0x1, P6 ;  /* 0x0000001aa4a47211 */ /* 0x080fe400030f0eff */
[----:B------:R-:W-:Y:S02]  /*119c0*/  LOP3.LUT R146, R146, 0x62, RZ, 0xfc, !PT ;  /* 0x0000006292927812 */ /* 0x000fe400078efcff */
[----:B------:R-:W-:Y:S02]  /*119d0*/  LEA.HI.X.SX32 R166, R166, R26, 0x1, P3 ;  /* 0x0000001aa6a67211 */ /* 0x000fe400018f0eff */
[C---:B------:R-:W-:Y:S02]  /*119e0*/  IADD3 R157, P6, R8.reuse, R158, RZ ;  /* 0x0000009e089d7210 */ /* 0x040fe40007fde0ff */
[----:B------:R-:W-:-:S02]  /*119f0*/  IADD3 R159, P3, R8, R160, RZ ;  /* 0x000000a0089f7210 */ /* 0x000fc40007f7e0ff */
[----:B------:R-:W-:Y:S01]  /*11a00*/  LEA.HI.X.SX32 R162, R162, R26, 0x1, P5 ;  /* 0x0000001aa2a27211 */ /* 0x000fe200028f0eff */
[----:B------:R-:W-:Y:S01]  /*11a10*/  IMAD R146, R146, R10, RZ ;  /* 0x0000000a92927224 */ /* 0x000fe200078e02ff */
[----:B------:R-:W-:Y:S02]  /*11a20*/  IADD3 R155, P5, R8, R156, RZ ;  /* 0x0000009c089b7210 */ /* 0x000fe40007fbe0ff */
[-C--:B------:R-:W-:Y:S02]  /*11a30*/  LEA.HI.X.SX32 R158, R158, R26.reuse, 0x1, P6 ;  /* 0x0000001a9e9e7211 */ /* 0x080fe400030f0eff */
[----:B------:R-:W-:Y:S02]  /*11a40*/  LEA.HI.X.SX32 R160, R160, R26, 0x1, P3 ;  /* 0x0000001aa0a07211 */ /* 0x000fe400018f0eff */
[C---:B------:R-:W-:Y:S02]  /*11a50*/  IADD3 R151, P6, R8.reuse, R152, RZ ;  /* 0x0000009808977210 */ /* 0x040fe40007fde0ff */
[----:B------:R-:W-:-:S02]  /*11a60*/  IADD3 R153, P3, R8, R154, RZ ;  /* 0x0000009a08997210 */ /* 0x000fc40007f7e0ff */
[----:B------:R-:W-:Y:S02]  /*11a70*/  LEA.HI.X.SX32 R156, R156, R26, 0x1, P5 ;  /* 0x0000001a9c9c7211 */ /* 0x000fe400028f0eff */
[----:B------:R-:W-:Y:S02]  /*11a80*/  IADD3 R149, P5, R8, R150, RZ ;  /* 0x0000009608957210 */ /* 0x000fe40007fbe0ff */
[-C--:B------:R-:W-:Y:S02]  /*11a90*/  LEA.HI.X.SX32 R152, R152, R26.reuse, 0x1, P6 ;  /* 0x0000001a98987211 */ /* 0x080fe400030f0eff */
[----:B------:R-:W-:Y:S02]  /*11aa0*/  LEA R139, P2, R6, R147, 0x4 ;  /* 0x00000093068b7211 */ /* 0x000fe400078420ff */
[----:B------:R-:W-:Y:S02]  /*11ab0*/  LEA.HI.X.SX32 R154, R154, R26, 0x1, P3 ;  /* 0x0000001a9a9a7211 */ /* 0x000fe400018f0eff */
[----:B------:R-:W-:-:S02]  /*11ac0*/  IADD3 R145, P6, R8, R146, RZ ;  /* 0x0000009208917210 */ /* 0x000fc40007fde0ff */
[----:B------:R-:W-:Y:S02]  /*11ad0*/  IADD3 R147, P3, R8, R148, RZ ;  /* 0x0000009408937210 */ /* 0x000fe40007f7e0ff */
[----:B------:R-:W-:Y:S02]  /*11ae0*/  LEA.HI.X.SX32 R150, R150, R26, 0x1, P5 ;  /* 0x0000001a96967211 */ /* 0x000fe400028f0eff */
[----:B------:R-:W-:Y:S02]  /*11af0*/  IADD3 R140, P5, R8, R144, RZ ;  /* 0x00000090088c7210 */ /* 0x000fe40007fbe0ff */
[-C--:B------:R-:W-:Y:S02]  /*11b00*/  LEA.HI.X.SX32 R146, R146, R26.reuse, 0x1, P6 ;  /* 0x0000001a92927211 */ /* 0x080fe400030f0eff */
[----:B------:R-:W-:Y:S02]  /*11b10*/  LEA.HI.X.SX32 R148, R148, R26, 0x1, P3 ;  /* 0x0000001a94947211 */ /* 0x000fe400018f0eff */
[----:B------:R-:W-:-:S02]  /*11b20*/  IADD3 R69, P6, R8, R120, RZ ;  /* 0x0000007808457210 */ /* 0x000fc40007fde0ff */
[----:B------:R-:W-:Y:S02]  /*11b30*/  IADD3 R67, P3, R8, R66, RZ ;  /* 0x0000004208437210 */ /* 0x000fe40007f7e0ff */
[----:B-1----:R-:W-:Y:S02]  /*11b40*/  SHF.R.U32.HI R238, RZ, 0x6, R238 ;  /* 0x00000006ffee7819 */ /* 0x002fe400000116ee */
[----:B------:R-:W-:Y:S02]  /*11b50*/  LEA.HI.X.SX32 R144, R144, R26, 0x1, P5 ;  /* 0x0000001a90907211 */ /* 0x000fe400028f0eff */
[----:B------:R-:W-:Y:S02]  /*11b60*/  IADD3 R71, P5, R8, R122, RZ ;  /* 0x0000007a08477210 */ /* 0x000fe40007fbe0ff */
[-C--:B------:R-:W-:Y:S02]  /*11b70*/  LEA.HI.X.SX32 R120, R120, R26.reuse, 0x1, P6 ;  /* 0x0000001a78787211 */ /* 0x080fe400030f0eff */
[----:B------:R-:W-:-:S02]  /*11b80*/  LEA.HI.X.SX32 R66, R66, R26, 0x1, P3 ;  /* 0x0000001a42427211 */ /* 0x000fc400018f0eff */
[C---:B------:R-:W-:Y:S02]  /*11b90*/  IADD3 R75, P6, R8.reuse, R126, RZ ;  /* 0x0000007e084b7210 */ /* 0x040fe40007fde0ff */
[----:B------:R-:W-:Y:S02]  /*11ba0*/  IADD3 R73, P3, R8, R124, RZ ;  /* 0x0000007c08497210 */ /* 0x000fe40007f7e0ff */
[----:B------:R-:W-:Y:S02]  /*11bb0*/  SGXT.U32 R238, R238, 0x1 ;  /* 0x00000001eeee781a */ /* 0x000fe40000000000 */
[----:B------:R-:W-:Y:S02]  /*11bc0*/  LEA.HI.X.SX32 R122, R122, R26, 0x1, P5 ;  /* 0x0000001a7a7a7211 */ /* 0x000fe400028f0eff */
[----:B------:R-:W-:Y:S02]  /*11bd0*/  IADD3 R77, P5, R8, R128, RZ ;  /* 0x00000080084d7210 */ /* 0x000fe40007fbe0ff */
[----:B------:R-:W-:-:S02]  /*11be0*/  LEA.HI.X.SX32 R126, R126, R26, 0x1, P6 ;  /* 0x0000001a7e7e7211 */ /* 0x000fc400030f0eff */
[----:B------:R-:W-:Y:S02]  /*11bf0*/  LEA.HI.X.SX32 R124, R124, R26, 0x1, P3 ;  /* 0x0000001a7c7c7211 */ /* 0x000fe400018f0eff */
[----:B------:R-:W-:Y:S02]  /*11c00*/  IADD3 R81, P6, R8, R132, RZ ;  /* 0x0000008408517210 */ /* 0x000fe40007fde0ff */
[----:B------:R-:W-:Y:S02]  /*11c10*/  LOP3.LUT R238, R238, 0x46, RZ, 0xfc, !PT ;  /* 0x00000046eeee7812 */ /* 0x000fe400078efcff */
[----:B------:R-:W-:Y:S02]  /*11c20*/  IADD3 R79, P3, R8, R130, RZ ;  /* 0x00000082084f7210 */ /* 0x000fe40007f7e0ff */
[----:B------:R-:W-:Y:S02]  /*11c30*/  LEA.HI.X.SX32 R128, R128, R26, 0x1, P5 ;  /* 0x0000001a80807211 */ /* 0x000fe400028f0eff */
[----:B------:R-:W-:-:S02]  /*11c40*/  IADD3 R83, P5, R8, R134, RZ ;  /* 0x0000008608537210 */ /* 0x000fc40007fbe0ff */
[----:B------:R-:W-:Y:S01]  /*11c50*/  LEA.HI.X.SX32 R132, R132, R26, 0x1, P6 ;  /* 0x0000001a84847211 */ /* 0x000fe200030f0eff */
[----:B------:R-:W-:Y:S01]  /*11c60*/  IMAD R238, R238, R10, RZ ;  /* 0x0000000aeeee7224 */ /* 0x000fe200078e02ff */
[----:B------:R-:W-:Y:S02]  /*11c70*/  LEA.HI.X.SX32 R130, R130, R26, 0x1, P3 ;  /* 0x0000001a82827211 */ /* 0x000fe400018f0eff */
[C---:B------:R-:W-:Y:S02]  /*11c80*/  IADD3 R87, P6, R8.reuse, R138, RZ ;  /* 0x0000008a08577210 */ /* 0x040fe40007fde0ff */
[----:B------:R-:W-:Y:S02]  /*11c90*/  IADD3 R85, P3, R8, R136, RZ ;  /* 0x0000008808557210 */ /* 0x000fe40007f7e0ff */
[----:B------:R-:W-:Y:S02]  /*11ca0*/  LEA.HI.X.SX32 R134, R134, R26, 0x1, P5 ;  /* 0x0000001a86867211 */ /* 0x000fe400028f0eff */
[----:B------:R-:W-:-:S02]  /*11cb0*/  IADD3 R89, P5, R8, R143, RZ ;  /* 0x0000008f08597210 */ /* 0x000fc40007fbe0ff */
[-C--:B------:R-:W-:Y:S02]  /*11cc0*/  LEA.HI.X.SX32 R138, R138, R26.reuse, 0x1, P6 ;  /* 0x0000001a8a8a7211 */ /* 0x080fe400030f0eff */
[----:B------:R-:W-:Y:S02]  /*11cd0*/  LEA.HI.X.SX32 R136, R136, R26, 0x1, P3 ;  /* 0x0000001a88887211 */ /* 0x000fe400018f0eff */
[C---:B------:R-:W-:Y:S02]  /*11ce0*/  IADD3 R93, P6, R8.reuse, R59, RZ ;  /* 0x0000003b085d7210 */ /* 0x040fe40007fde0ff */
[C---:B------:R-:W-:Y:S02]  /*11cf0*/  IADD3 R91, P3, R8.reuse, R238, RZ ;  /* 0x000000ee085b7210 */ /* 0x040fe40007f7e0ff */
[----:B------:R-:W-:Y:S02]  /*11d00*/  LEA.HI.X.SX32 R143, R143, R26, 0x1, P5 ;  /* 0x0000001a8f8f7211 */ /* 0x000fe400028f0eff */
[----:B------:R-:W-:-:S02]  /*11d10*/  IADD3 R95, P5, R8, R58, RZ ;  /* 0x0000003a085f7210 */ /* 0x000fc40007fbe0ff */
[-C--:B------:R-:W-:Y:S02]  /*11d20*/  LEA.HI.X.SX32 R0, R59, R26.reuse, 0x1, P6 ;  /* 0x0000001a3b007211 */ /* 0x080fe400030f0eff */
[-C--:B------:R-:W-:Y:S02]  /*11d30*/  LEA.HI.X.SX32 R238, R238, R26.reuse, 0x1, P3 ;  /* 0x0000001aeeee7211 */ /* 0x080fe400018f0eff */
[----:B------:R-:W-:Y:S01]  /*11d40*/  IADD3 R97, P3, R8, R57, RZ ;  /* 0x0000003908617210 */ /* 0x000fe20007f7e0ff */
[----:B------:R-:W-:Y:S01]  /*11d50*/  STL [R1+0x5b8], R139 ;  /* 0x0005b88b01007387 */ /* 0x000fe20000100800 */
[----:B------:R-:W-:Y:S02]  /*11d60*/  LEA.HI.X.SX32 R2, R58, R26, 0x1, P5 ;  /* 0x0000001a3a027211 */ /* 0x000fe400028f0eff */
[C---:B------:R-:W-:Y:S01]  /*11d70*/  IADD3 R99, P6, R8.reuse, R56, RZ ;  /* 0x0000003808637210 */ /* 0x040fe20007fde0ff */
[----:B------:R1:W-:Y:S01]  /*11d80*/  STL [R1+0xd4], R0 ;  /* 0x0000d40001007387 */ /* 0x0003e20000100800 */
[----:B------:R-:W-:Y:S01]  /*11d90*/  IADD3 R101, P5, R8, R30, RZ ;  /* 0x0000001e08657210 */ /* 0x000fe20007fbe0ff */
[----:B------:R-:W-:-:S02]  /*11da0*/  IMAD R29, R15, R10, RZ ;  /* 0x0000000a0f1d7224 */ /* 0x000fc400078e02ff */
[----:B------:R2:W-:Y:S01]  /*11db0*/  STL [R1+0xd8], R2 ;  /* 0x0000d80201007387 */ /* 0x0005e20000100800 */
[-C--:B-1----:R-:W-:Y:S02]  /*11dc0*/  LEA.HI.X.SX32 R0, R57, R26.reuse, 0x1, P3 ;  /* 0x0000001a39007211 */ /* 0x082fe400018f0eff */
[----:B--2---:R-:W-:-:S03]  /*11dd0*/  LEA.HI.X.SX32 R2, R56, R26, 0x1, P6 ;  /* 0x0000001a38027211 */ /* 0x004fc600030f0eff */
[----:B------:R1:W-:Y:S01]  /*11de0*/  STL [R1+0xdc], R0 ;  /* 0x0000dc0001007387 */ /* 0x0003e20000100800 */
[----:B------:R-:W-:-:S03]  /*11df0*/  IADD3 R103, P3, R8, R29, RZ ;  /* 0x0000001d08677210 */ /* 0x000fc60007f7e0ff */
[----:B------:R-:W-:Y:S04]  /*11e00*/  STL [R1+0xe0], R2 ;  /* 0x0000e00201007387 */ /* 0x000fe80000100800 */
[----:B------:R-:W2:Y:S01]  /*11e10*/  LDL.LU R61, [R1+0x158] ;  /* 0x00015800013d7983 */ /* 0x000ea20000300800 */
[----:B-1----:R-:W-:Y:S02]  /*11e20*/  LEA.HI.X.SX32 R0, R30, R26, 0x1, P5 ;  /* 0x0000001a1e007211 */ /* 0x002fe400028f0eff */
[----:B------:R-:W-:-:S03]  /*11e30*/  IADD3 R105, P6, R8, R23, RZ ;  /* 0x0000001708697210 */ /* 0x000fc60007fde0ff */
[----:B------:R1:W-:Y:S04]  /*11e40*/  STL [R1+0xe4], R0 ;  /* 0x0000e40001007387 */ /* 0x0003e80000100800 */
[----:B------:R-:W3:Y:S04]  /*11e50*/  LDL.LU R62, [R1+0x15c] ;  /* 0x00015c00013e7983 */ /* 0x000ee80000300800 */
[----:B------:R-:W4:Y:S01]  /*11e60*/  LDL.LU R63, [R1+0x160] ;  /* 0x00016000013f7983 */ /* 0x000f220000300800 */
[----:B-1----:R-:W-:Y:S02]  /*11e70*/  LEA.HI.X.SX32 R0, R29, R26, 0x1, P3 ;  /* 0x0000001a1d007211 */ /* 0x002fe400018f0eff */
[----:B------:R-:W-:-:S03]  /*11e80*/  IADD3 R107, P5, R8, R22, RZ ;  /* 0x00000016086b7210 */ /* 0x000fc60007fbe0ff */
[----:B------:R1:W-:Y:S04]  /*11e90*/  STL [R1+0xe8], R0 ;  /* 0x0000e80001007387 */ /* 0x0003e80000100800 */
[----:B------:R-:W4:Y:S04]  /*11ea0*/  LDL.LU R65, [R1+0x164] ;  /* 0x0001640001417983 */ /* 0x000f280000300800 */
[----:B------:R-:W4:Y:S01]  /*11eb0*/  LDL.LU R137, [R1+0x168] ;  /* 0x0001680001897983 */ /* 0x000f220000300800 */
[----:B-1----:R-:W-:-:S05]  /*11ec0*/  LEA.HI.X.SX32 R0, R23, R26, 0x1, P6 ;  /* 0x0000001a17007211 */ /* 0x002fca00030f0eff */
[----:B------:R1:W-:Y:S01]  /*11ed0*/  STL [R1+0xec], R0 ;  /* 0x0000ec0001007387 */ /* 0x0003e20000100800 */
[----:B------:R-:W-:-:S03]  /*11ee0*/  IADD3 R109, P3, R8, R21, RZ ;  /* 0x00000015086d7210 */ /* 0x000fc60007f7e0ff */
[----:B------:R-:W4:Y:S04]  /*11ef0*/  LDL.LU R135, [R1+0x394] ;  /* 0x0003940001877983 */ /* 0x000f280000300800 */
[----:B------:R-:W4:Y:S01]  /*11f00*/  LDL.LU R129, [R1+0x1c8] ;  /* 0x0001c80001817983 */ /* 0x000f220000300800 */
[----:B-1----:R-:W-:-:S05]  /*11f10*/  LEA.HI.X.SX32 R0, R22, R26, 0x1, P5 ;  /* 0x0000001a16007211 */ /* 0x002fca00028f0eff */
[----:B------:R1:W-:Y:S04]  /*11f20*/  STL [R1+0xf0], R0 ;  /* 0x0000f00001007387 */ /* 0x0003e80000100800 */
[----:B------:R-:W4:Y:S04]  /*11f30*/  LDL.LU R131, [R1+0x214] ;  /* 0x0002140001837983 */ /* 0x000f280000300800 */
[----:B------:R-:W4:Y:S01]  /*11f40*/  LDL.LU R133, [R1+0x260] ;  /* 0x0002600001857983 */ /* 0x000f220000300800 */
[----:B-1----:R-:W-:-:S05]  /*11f50*/  LEA.HI.X.SX32 R0, R21, R26, 0x1, P3 ;  /* 0x0000001a15007211 */ /* 0x002fca00018f0eff */
[----:B------:R1:W-:Y:S04]  /*11f60*/  STL [R1+0xf4], R0 ;  /* 0x0000f40001007387 */ /* 0x0003e80000100800 */
[----:B------:R-:W4:Y:S01]  /*11f70*/  LDL.LU R64, [R1+0x570] ;  /* 0x0005700001407983 */ /* 0x000f220000300800 */
[----:B------:R-:W1:Y:S01]  /*11f80*/  S2R R15, SR_TID.X ;  /* 0x00000000000f7919 */ /* 0x000e620000002100 */
[----:B------:R-:W-:Y:S02]  /*11f90*/  IMAD R19, R14, R10, RZ ;  /* 0x0000000a0e137224 */ /* 0x000fe400078e02ff */
[----:B------:R-:W1:Y:S02]  /*11fa0*/  S2R R14, SR_TID.X ;  /* 0x00000000000e7919 */ /* 0x000e640000002100 */
[----:B-1----:R-:W-:-:S04]  /*11fb0*/  SHF.R.U32.HI R15, RZ, 0x6, R15 ;  /* 0x00000006ff0f7819 */ /* 0x002fc8000001160f */
[----:B------:R-:W-:-:S04]  /*11fc0*/  SGXT.U32 R15, R15, 0x1 ;  /* 0x000000010f0f781a */ /* 0x000fc80000000000 */
[----:B------:R-:W-:-:S05]  /*11fd0*/  LOP3.LUT R15, R15, 0x32, RZ, 0xfc, !PT ;  /* 0x000000320f0f7812 */ /* 0x000fca00078efcff */
[----:B------:R-:W-:Y:S02]  /*11fe0*/  IMAD R20, R15, R10, RZ ;  /* 0x0000000a0f147224 */ /* 0x000fe400078e02ff */
[----:B------:R-:W1:Y:S01]  /*11ff0*/  S2R R15, SR_TID.X ;  /* 0x00000000000f7919 */ /* 0x000e620000002100 */
[----:B------:R-:W-:-:S04]  /*12000*/  SHF.R.U32.HI R14, RZ, 0x6, R14 ;  /* 0x00000006ff0e7819 */ /* 0x000fc8000001160e */
[----:B------:R-:W-:-:S04]  /*12010*/  SGXT.U32 R14, R14, 0x1 ;  /* 0x000000010e0e781a */ /* 0x000fc80000000000 */
[----:B------:R-:W-:Y:S02]  /*12020*/  LOP3.LUT R14, R14, 0x28, RZ, 0xfc, !PT ;  /* 0x000000280e0e7812 */ /* 0x000fe400078efcff */
[----:B-1----:R-:W-:-:S04]  /*12030*/  SHF.R.U32.HI R15, RZ, 0x6, R15 ;  /* 0x00000006ff0f7819 */ /* 0x002fc8000001160f */
[----:B------:R-:W-:-:S04]  /*12040*/  SGXT.U32 R15, R15, 0x1 ;  /* 0x000000010f0f781a */ /* 0x000fc80000000000 */
[----:B------:R-:W-:-:S05]  /*12050*/  LOP3.LUT R15, R15, 0x2a, RZ, 0xfc, !PT ;  /* 0x0000002a0f0f7812 */ /* 0x000fca00078efcff */
[-C--:B------:R-:W-:Y:S02]  /*12060*/  IMAD R16, R15, R10.reuse, RZ ;  /* 0x0000000a0f107224 */ /* 0x080fe400078e02ff */
[----:B------:R-:W-:Y:S02]  /*12070*/  IMAD R15, R14, R10, RZ ;  /* 0x0000000a0e0f7224 */ /* 0x000fe400078e02ff */
[----:B------:R-:W1:Y:S01]  /*12080*/  S2R R14, SR_TID.X ;  /* 0x00000000000e7919 */ /* 0x000e620000002100 */
[C---:B------:R-:W-:Y:S02]  /*12090*/  IADD3 R111, P6, R8.reuse, R20, RZ ;  /* 0x00000014086f7210 */ /* 0x040fe40007fde0ff */
[----:B------:R-:W-:Y:S02]  /*120a0*/  IADD3 R113, P5, R8, R19, RZ ;  /* 0x0000001308717210 */ /* 0x000fe40007fbe0ff */
[-C--:B------:R-:W-:Y:S02]  /*120b0*/  LEA.HI.X.SX32 R0, R20, R26.reuse, 0x1, P6 ;  /* 0x0000001a14007211 */ /* 0x080fe400030f0eff */
[----:B------:R-:W-:-:S02]  /*120c0*/  LEA.HI.X.SX32 R2, R19, R26, 0x1, P5 ;  /* 0x0000001a13027211 */ /* 0x000fc400028f0eff */
[C---:B------:R-:W-:Y:S02]  /*120d0*/  IADD3 R115, P3, R8.reuse, R18, RZ ;  /* 0x0000001208737210 */ /* 0x040fe40007f7e0ff */
[C---:B------:R-:W-:Y:S01]  /*120e0*/  IADD3 R117, P6, R8.reuse, R17, RZ ;  /* 0x0000001108757210 */ /* 0x040fe20007fde0ff */
[----:B------:R1:W-:Y:S01]  /*120f0*/  STL [R1+0xf8], R0 ;  /* 0x0000f80001007387 */ /* 0x0003e20000100800 */
[----:B------:R-:W-:-:S03]  /*12100*/  IADD3 R119, P5, R8, R16, RZ ;  /* 0x0000001008777210 */ /* 0x000fc60007fbe0ff */
[----:B------:R1:W-:Y:S02]  /*12110*/  STL [R1+0xfc], R2 ;  /* 0x0000fc0201007387 */ /* 0x0003e40000100800 */
[----:B-1----:R-:W-:Y:S02]  /*12120*/  LEA.HI.X.SX32 R0, R18, R26, 0x1, P3 ;  /* 0x0000001a12007211 */ /* 0x002fe400018f0eff */
[----:B------:R-:W-:-:S04]  /*12130*/  SHF.R.U32.HI R14, RZ, 0x6, R14 ;  /* 0x00000006ff0e7819 */ /* 0x000fc8000001160e */
[----:B------:R-:W-:-:S04]  /*12140*/  SGXT.U32 R14, R14, 0x1 ;  /* 0x000000010e0e781a */ /* 0x000fc80000000000 */
[----:B------:R-:W-:Y:S02]  /*12150*/  LOP3.LUT R14, R14, 0x26, RZ, 0xfc, !PT ;  /* 0x000000260e0e7812 */ /* 0x000fe400078efcff */
[----:B------:R-:W-:Y:S02]  /*12160*/  LEA.HI.X.SX32 R2, R17, R26, 0x1, P6 ;  /* 0x0000001a11027211 */ /* 0x000fe400030f0eff */
[----:B------:R-:W-:Y:S01]  /*12170*/  IADD3 R121, P3, R8, R15, RZ ;  /* 0x0000000f08797210 */ /* 0x000fe20007f7e0ff */
[----:B------:R-:W-:Y:S01]  /*12180*/  IMAD R14, R14, R10, RZ ;  /* 0x0000000a0e0e7224 */ /* 0x000fe200078e02ff */
[----:B------:R1:W-:Y:S04]  /*12190*/  STL [R1+0x100], R0 ;  /* 0x0001000001007387 */ /* 0x0003e80000100800 */
[----:B------:R1:W-:Y:S01]  /*121a0*/  STL [R1+0x104], R2 ;  /* 0x0001040201007387 */ /* 0x0003e20000100800 */
[----:B------:R-:W-:-:S02]  /*121b0*/  IADD3 R123, P6, R8, R14, RZ ;  /* 0x0000000e087b7210 */ /* 0x000fc40007fde0ff */
[----:B-1----:R-:W-:Y:S02]  /*121c0*/  LEA.HI.X.SX32 R0, R16, R26, 0x1, P5 ;  /* 0x0000001a10007211 */ /* 0x002fe400028f0eff */
[C---:B------:R-:W-:Y:S02]  /*121d0*/  IADD3 R125, P5, R8.reuse, R12, RZ ;  /* 0x0000000c087d7210 */ /* 0x040fe40007fbe0ff */
[-C--:B------:R-:W-:Y:S02]  /*121e0*/  LEA.HI.X.SX32 R2, R15, R26.reuse, 0x1, P3 ;  /* 0x0000001a0f027211 */ /* 0x080fe400018f0eff */
[----:B------:R-:W-:Y:S01]  /*121f0*/  IADD3 R127, P3, R8, R7, RZ ;  /* 0x00000007087f7210 */ /* 0x000fe20007f7e0ff */
[----:B------:R1:W-:Y:S01]  /*12200*/  STL [R1+0x108], R0 ;  /* 0x0001080001007387 */ /* 0x0003e20000100800 */
[-C--:B------:R-:W-:Y:S02]  /*12210*/  LEA.HI.X.SX32 R139, R12, R26.reuse, 0x1, P5 ;  /* 0x0000001a0c8b7211 */ /* 0x080fe400028f0eff */
[----:B------:R-:W-:-:S02]  /*12220*/  LEA.HI.X.SX32 R142, R7, R26, 0x1, P3 ;  /* 0x0000001a078e7211 */ /* 0x000fc400018f0eff */
[----:B------:R-:W-:Y:S02]  /*12230*/  IADD3 R11, P1, R8, R4, RZ ;  /* 0x00000004080b7210 */ /* 0x000fe40007f3e0ff */
[----:B-1----:R-:W-:Y:S02]  /*12240*/  LEA.HI.X.SX32 R0, R14, R26, 0x1, P6 ;  /* 0x0000001a0e007211 */ /* 0x002fe400030f0eff */
[----:B------:R-:W-:Y:S02]  /*12250*/  IADD3 R13, P4, R8, R60, RZ ;  /* 0x0000003c080d7210 */ /* 0x000fe40007f9e0ff */
[-C--:B------:R-:W-:Y:S02]  /*12260*/  LEA.HI.X.SX32 R10, R4, R26.reuse, 0x1, P1 ;  /* 0x0000001a040a7211 */ /* 0x080fe400008f0eff */
[----:B------:R-:W-:Y:S01]  /*12270*/  LEA.HI.X.SX32 R12, R60, R26, 0x1, P4 ;  /* 0x0000001a3c0c7211 */ /* 0x000fe200020f0eff */
[----:B------:R1:W-:Y:S04]  /*12280*/  STL [R1+0x10c], R2 ;  /* 0x00010c0201007387 */ /* 0x0003e80000100800 */
[----:B------:R1:W-:Y:S01]  /*12290*/  STL [R1+0x120], R0 ;  /* 0x0001200001007387 */ /* 0x0003e20000100800 */
[----:B--2---:R-:W-:-:S04]  /*122a0*/  IADD3 R15, P6, R8, R61, RZ ;  /* 0x0000003d080f7210 */ /* 0x004fc80007fde0ff */
[----:B------:R-:W-:Y:S02]  /*122b0*/  LEA.HI.X.SX32 R14, R61, R26, 0x1, P6 ;  /* 0x0000001a3d0e7211 */ /* 0x000fe400030f0eff */
[C---:B---3--:R-:W-:Y:S02]  /*122c0*/  IADD3 R17, P5, R8.reuse, R62, RZ ;  /* 0x0000003e08117210 */ /* 0x048fe40007fbe0ff */
[----:B----4-:R-:W-:Y:S02]  /*122d0*/  IADD3 R19, P3, R8, R63, RZ ;  /* 0x0000003f08137210 */ /* 0x010fe40007f7e0ff */
[-C--:B------:R-:W-:Y:S02]  /*122e0*/  LEA.HI.X.SX32 R16, R62, R26.reuse, 0x1, P5 ;  /* 0x0000001a3e107211 */ /* 0x080fe400028f0eff */
[----:B------:R-:W-:Y:S02]  /*122f0*/  LEA.HI.X.SX32 R18, R63, R26, 0x1, P3 ;  /* 0x0000001a3f127211 */ /* 0x000fe400018f0eff */
[----:B------:R-:W-:-:S04]  /*12300*/  IADD3 R21, P1, R8, R65, RZ ;  /* 0x0000004108157210 */ /* 0x000fc80007f3e0ff */
[----:B------:R-:W-:Y:S02]  /*12310*/  LEA.HI.X.SX32 R20, R65, R26, 0x1, P1 ;  /* 0x0000001a41147211 */ /* 0x000fe400008f0eff */
[----:B------:R-:W-:-:S04]  /*12320*/  IADD3 R23, P4, R8, R137, RZ ;  /* 0x0000008908177210 */ /* 0x000fc80007f9e0ff */
[-C--:B------:R-:W-:Y:S02]  /*12330*/  LEA.HI.X.SX32 R22, R137, R26.reuse, 0x1, P4 ;  /* 0x0000001a89167211 */ /* 0x080fe400020f0eff */
[C---:B------:R-:W-:Y:S02]  /*12340*/  IADD3 R59, P5, R8.reuse, R129, RZ ;  /* 0x00000081083b7210 */ /* 0x040fe40007fbe0ff */
[C---:B------:R-:W-:Y:S02]  /*12350*/  IADD3 R57, P6, R8.reuse, R135, RZ ;  /* 0x0000008708397210 */ /* 0x040fe40007fde0ff */
[----:B------:R-:W-:Y:S02]  /*12360*/  LEA.HI.X.SX32 R58, R129, R26, 0x1, P5 ;  /* 0x0000001a813a7211 */ /* 0x000fe400028f0eff */
[C---:B------:R-:W-:Y:S02]  /*12370*/  IADD3 R129, P5, R8.reuse, R28, RZ ;  /* 0x0000001c08817210 */ /* 0x040fe40007fbe0ff */
[----:B------:R-:W-:-:S04]  /*12380*/  IADD3 R61, P3, R8, R131, RZ ;  /* 0x00000083083d7210 */ /* 0x000fc80007f7e0ff */
[-C--:B------:R-:W-:Y:S02]  /*12390*/  LEA.HI.X.SX32 R60, R131, R26.reuse, 0x1, P3 ;  /* 0x0000001a833c7211 */ /* 0x080fe400018f0eff */
[C---:B------:R-:W-:Y:S02]  /*123a0*/  IADD3 R63, P1, R8.reuse, R133, RZ ;  /* 0x00000085083f7210 */ /* 0x040fe40007f3e0ff */
[----:B------:R-:W-:Y:S02]  /*123b0*/  IADD3 R131, P3, R8, R27, RZ ;  /* 0x0000001b08837210 */ /* 0x000fe40007f7e0ff */
[-C--:B------:R-:W-:Y:S02]  /*123c0*/  LEA.HI.X.SX32 R56, R135, R26.reuse, 0x1, P6 ;  /* 0x0000001a87387211 */ /* 0x080fe400030f0eff */
[-C--:B------:R-:W-:Y:S02]  /*123d0*/  LEA.HI.X.SX32 R62, R133, R26.reuse, 0x1, P1 ;  /* 0x0000001a853e7211 */ /* 0x080fe400008f0eff */
[----:B------:R-:W-:-:S02]  /*123e0*/  LEA.HI.X.SX32 R141, R28, R26, 0x1, P5 ;  /* 0x0000001a1c8d7211 */ /* 0x000fc400028f0eff */
[----:B------:R-:W-:Y:S02]  /*123f0*/  LEA.HI.X.SX32 R3, R27, R26, 0x1, P3 ;  /* 0x0000001a1b037211 */ /* 0x000fe400018f0eff */
[C---:B------:R-:W-:Y:S02]  /*12400*/  IADD3 R65, P4, R8.reuse, R64, RZ ;  /* 0x0000004008417210 */ /* 0x040fe40007f9e0ff */
[C---:B------:R-:W-:Y:S02]  /*12410*/  IADD3 R133, P1, R8.reuse, R24, RZ ;  /* 0x0000001808857210 */ /* 0x040fe40007f3e0ff */
[C---:B------:R-:W-:Y:S02]  /*12420*/  IADD3 R137, P3, R8.reuse, R25, RZ ;  /* 0x0000001908897210 */ /* 0x040fe40007f7e0ff */
[----:B------:R-:W-:Y:S02]  /*12430*/  IADD3 R135, P5, R8, R9, RZ ;  /* 0x0000000908877210 */ /* 0x000fe40007fbe0ff */
[----:B------:R-:W2:Y:S01]  /*12440*/  LDL.LU R8, [R1+0x14c] ;  /* 0x00014c0001087983 */ /* 0x000ea20000300800 */
[----:B------:R-:W-:-:S04]  /*12450*/  SHF.R.S32.HI R116, RZ, 0x1f, R6 ;  /* 0x0000001fff747819 */ /* 0x000fc80000011406 */
[----:B--2---:R-:W-:Y:S02]  /*12460*/  LEA.HI.X R8, R6, R8, R116, 0x4, P2 ;  /* 0x0000000806087211 */ /* 0x004fe400010f2474 */
[----:B------:R-:W2:Y:S01]  /*12470*/  LDL.LU R116, [R1+0x5bc] ;  /* 0x0005bc0001747983 */ /* 0x000ea20000300800 */
[-C--:B-1----:R-:W-:Y:S02]  /*12480*/  LEA.HI.X.SX32 R2, R24, R26.reuse, 0x1, P1 ;  /* 0x0000001a18027211 */ /* 0x082fe400008f0eff */
[----:B------:R-:W-:Y:S02]  /*12490*/  LEA.HI.X.SX32 R0, R9, R26, 0x1, P5 ;  /* 0x0000001a09007211 */ /* 0x000fe400028f0eff */
[----:B--2---:R-:W-:-:S05]  /*124a0*/  SHF.L.U64.HI R118, R116, 0x2, R118 ;  /* 0x0000000274767819 */ /* 0x004fca0000010276 */
[----:B------:R1:W-:Y:S02]  /*124b0*/  STL [R1+0xc8], R118 ;  /* 0x0000c87601007387 */ /* 0x0003e40000100800 */
[----:B-1----:R-:W-:Y:S01]  /*124c0*/  IMAD.SHL.U32 R118, R116, 0x4, RZ ;  /* 0x0000000474767824 */ /* 0x002fe200078e00ff */
[C---:B------:R-:W-:Y:S01]  /*124d0*/  SHF.L.U64.HI R116, R112.reuse, 0x2, R114 ;  /* 0x0000000270747819 */ /* 0x040fe20000010272 */
[----:B------:R-:W-:Y:S01]  /*124e0*/  IMAD.SHL.U32 R114, R112, 0x4, RZ ;  /* 0x0000000470727824 */ /* 0x000fe200078e00ff */
[C---:B------:R-:W-:Y:S01]  /*124f0*/  SHF.L.U64.HI R112, R108.reuse, 0x2, R110 ;  /* 0x000000026c707819 */ /* 0x040fe2000001026e */
[----:B------:R-:W-:Y:S01]  /*12500*/  IMAD.SHL.U32 R110, R108, 0x4, RZ ;  /* 0x000000046c6e7824 */ /* 0x000fe200078e00ff */
[----:B------:R-:W-:Y:S01]  /*12510*/  STL [R1+0xc4], R118 ;  /* 0x0000c47601007387 */ /* 0x000fe20000100800 */
[C---:B------:R-:W-:Y:S01]  /*12520*/  SHF.L.U64.HI R108, R104.reuse, 0x2, R106 ;  /* 0x00000002686c7819 */ /* 0x040fe2000001026a */
[----:B------:R-:W-:Y:S01]  /*12530*/  IMAD.SHL.U32 R106, R104, 0x4, RZ ;  /* 0x00000004686a7824 */ /* 0x000fe200078e00ff */
[C---:B------:R-:W-:Y:S01]  /*12540*/  SHF.L.U64.HI R104, R100.reuse, 0x2, R102 ;  /* 0x0000000264687819 */ /* 0x040fe20000010266 */
[----:B------:R-:W-:Y:S01]  /*12550*/  STL [R1+0xc0], R116 ;  /* 0x0000c07401007387 */ /* 0x000fe20000100800 */
[----:B------:R-:W-:Y:S01]  /*12560*/  IMAD.SHL.U32 R102, R100, 0x4, RZ ;  /* 0x0000000464667824 */ /* 0x000fe200078e00ff */
[----:B------:R-:W-:-:S02]  /*12570*/  SHF.L.U64.HI R100, R96, 0x2, R98 ;  /* 0x0000000260647819 */ /* 0x000fc40000010262 */
[----:B------:R-:W-:Y:S01]  /*12580*/  STL [R1+0xbc], R114 ;  /* 0x0000bc7201007387 */ /* 0x000fe20000100800 */
[----:B------:R-:W-:-:S03]  /*12590*/  IMAD.SHL.U32 R98, R96, 0x4, RZ ;  /* 0x0000000460627824 */ /* 0x000fc600078e00ff */
[----:B------:R-:W-:Y:S01]  /*125a0*/  STL [R1+0xb8], R112 ;  /* 0x0000b87001007387 */ /* 0x000fe20000100800 */
[----:B------:R-:W-:-:S03]  /*125b0*/  SHF.L.U64.HI R96, R92, 0x2, R94 ;  /* 0x000000025c607819 */ /* 0x000fc6000001025e */
        /* <DEDUP_REMOVED lines=28> */
[----:B------:R-:W-:Y:S04]  /*12780*/  STL [R1+0x7c], R82 ;  /* 0x00007c5201007387 */ /* 0x000fe80000100800 */
[----:B------:R-:W-:Y:S04]  /*12790*/  STL [R1+0x78], R80 ;  /* 0x0000785001007387 */ /* 0x000fe80000100800 */
[----:B------:R-:W-:Y:S04]  /*127a0*/  STL [R1+0x74], R78 ;  /* 0x0000744e01007387 */ /* 0x000fe80000100800 */
[----:B------:R-:W-:Y:S04]  /*127b0*/  STL [R1+0x70], R76 ;  /* 0x0000704c01007387 */ /* 0x000fe80000100800 */
[----:B------:R-:W-:Y:S04]  /*127c0*/  STL [R1+0x6c], R74 ;  /* 0x00006c4a01007387 */ /* 0x000fe80000100800 */
[----:B------:R1:W-:Y:S04]  /*127d0*/  STL [R1+0x68], R72 ;  /* 0x0000684801007387 */ /* 0x0003e80000100800 */
[----:B------:R2:W-:Y:S04]  /*127e0*/  STL [R1+0x64], R70 ;  /* 0x0000644601007387 */ /* 0x0005e80000100800 */
[----:B------:R3:W-:Y:S01]  /*127f0*/  STL [R1+0x60], R68 ;  /* 0x0000604401007387 */ /* 0x0007e20000100800 */
[----:B-1----:R-:W-:Y:S01]  /*12800*/  IMAD.SHL.U32 R72, R54, 0x4, RZ ;  /* 0x0000000436487824 */ /* 0x002fe200078e00ff */
[----:B--2---:R-:W-:-:S04]  /*12810*/  SHF.L.U64.HI R70, R52, 0x2, R53 ;  /* 0x0000000234467819 */ /* 0x004fc80000010235 */
[----:B------:R1:W-:Y:S01]  /*12820*/  STL [R1+0x5c], R72 ;  /* 0x00005c4801007387 */ /* 0x0003e20000100800 */
[----:B---3--:R-:W-:-:S03]  /*12830*/  IMAD.SHL.U32 R68, R52, 0x4, RZ ;  /* 0x0000000434447824 */ /* 0x008fc600078e00ff */
[----:B------:R2:W-:Y:S04]  /*12840*/  STL [R1+0x58], R70 ;  /* 0x0000584601007387 */ /* 0x0005e80000100800 */
[----:B------:R3:W-:Y:S01]  /*12850*/  STL [R1+0x54], R68 ;  /* 0x0000544401007387 */ /* 0x0007e20000100800 */
[C---:B-1----:R-:W-:Y:S01]  /*12860*/  SHF.L.U64.HI R72, R50.reuse, 0x2, R51 ;  /* 0x0000000232487819 */ /* 0x042fe20000010233 */
[----:B--2---:R-:W-:-:S04]  /*12870*/  IMAD.SHL.U32 R70, R50, 0x4, RZ ;  /* 0x0000000432467824 */ /* 0x004fc800078e00ff */
[----:B------:R1:W-:Y:S01]  /*12880*/  STL [R1+0x50], R72 ;  /* 0x0000504801007387 */ /* 0x0003e20000100800 */
[----:B---3--:R-:W-:-:S03]  /*12890*/  SHF.L.U64.HI R68, R48, 0x2, R49 ;  /* 0x0000000230447819 */ /* 0x008fc60000010231 */
        /* <DEDUP_REMOVED lines=34> */
[----:B------:R-:W-:Y:S01]  /*12ac0*/  STL [R1+0x8], R72 ;  /* 0x0000084801007387 */ /* 0x000fe20000100800 */
[----:B---3--:R-:W-:-:S03]  /*12ad0*/  SHF.L.U64.HI R68, R252, 0x2, R31 ;  /* 0x00000002fc447819 */ /* 0x008fc6000001021f */
[----:B------:R1:W-:Y:S04]  /*12ae0*/  STL [R1+0x4], R70 ;  /* 0x0000044601007387 */ /* 0x0003e80000100800 */
[----:B------:R2:W-:Y:S04]  /*12af0*/  STL [R1], R68 ;  /* 0x0000004401007387 */ /* 0x0005e80000100800 */
[----:B------:R-:W3:Y:S04]  /*12b00*/  LDL R92, [R1+0xd4] ;  /* 0x0000d400015c7983 */ /* 0x000ee80000100800 */
[----:B------:R-:W4:Y:S04]  /*12b10*/  LDL.LU R94, [R1+0xd8] ;  /* 0x0000d800015e7983 */ /* 0x000f280000300800 */
[----:B------:R-:W4:Y:S01]  /*12b20*/  LDL.LU R96, [R1+0xdc] ;  /* 0x0000dc0001607983 */ /* 0x000f220000300800 */
[----:B------:R-:W-:-:S03]  /*12b30*/  SHF.R.S32.HI R116, RZ, 0x1f, R6 ;  /* 0x0000001fff747819 */ /* 0x000fc60000011406 */
[----:B------:R-:W4:Y:S01]  /*12b40*/  LDL.LU R98, [R1+0xe0] ;  /* 0x0000e00001627983 */ /* 0x000f220000300800 */
[----:B------:R-:W-:-:S03]  /*12b50*/  SHF.R.S32.HI R118, RZ, 0x1f, R5 ;  /* 0x0000001fff767819 */ /* 0x000fc60000011405 */
[----:B------:R-:W4:Y:S04]  /*12b60*/  LDL.LU R100, [R1+0xe4] ;  /* 0x0000e40001647983 */ /* 0x000f280000300800 */
[----:B------:R-:W4:Y:S04]  /*12b70*/  LDL.LU R102, [R1+0xe8] ;  /* 0x0000e80001667983 */ /* 0x000f280000300800 */
[----:B------:R-:W4:Y:S04]  /*12b80*/  LDL.LU R104, [R1+0xec] ;  /* 0x0000ec0001687983 */ /* 0x000f280000300800 */
[----:B------:R-:W4:Y:S01]  /*12b90*/  LDL.LU R106, [R1+0xf0] ;  /* 0x0000f000016a7983 */ /* 0x000f220000300800 */
[----:B-1----:R-:W-:-:S03]  /*12ba0*/  SHF.L.U64.HI R70, R6, 0x2, R116 ;  /* 0x0000000206467819 */ /* 0x002fc60000010274 */
[----:B------:R-:W4:Y:S01]  /*12bb0*/  LDL.LU R108, [R1+0xf4] ;  /* 0x0000f400016c7983 */ /* 0x000f220000300800 */
[----:B--2---:R-:W-:-:S03]  /*12bc0*/  SHF.L.U64.HI R68, R5, 0x2, R118 ;  /* 0x0000000205447819 */ /* 0x004fc60000010276 */
[----:B------:R-:W2:Y:S01]  /*12bd0*/  LDL.LU R110, [R1+0xf8] ;  /* 0x0000f800016e7983 */ /* 0x000ea20000300800 */
[----:B------:R-:W-:-:S03]  /*12be0*/  SHF.L.U64.HI R68, R69, 0x2, R120 ;  /* 0x0000000245447819 */ /* 0x000fc60000010278 */
        /* <DEDUP_REMOVED lines=10> */
[----:B------:R-:W2:Y:S04]  /*12c90*/  LDL.LU R122, [R1+0x120] ;  /* 0x00012000017a7983 */ /* 0x000ea80000300800 */
[----:B------:R1:W5:Y:S04]  /*12ca0*/  LDL.LU R139, [R1+0x5b8] ;  /* 0x0005b800018b7983 */ /* 0x0003680000300800 */
[----:B------:R-:W2:Y:S01]  /*12cb0*/  LDL.LU R142, [R1+0x5b4] ;  /* 0x0005b400018e7983 */ /* 0x000ea20000300800 */
[----:B------:R-:W-:Y:S02]  /*12cc0*/  SHF.L.U64.HI R76, R77, 0x2, R128 ;  /* 0x000000024d4c7819 */ /* 0x000fe40000010280 */
[----:B------:R-:W-:-:S02]  /*12cd0*/  SHF.L.U64.HI R78, R79, 0x2, R130 ;  /* 0x000000024f4e7819 */ /* 0x000fc40000010282 */
[----:B------:R-:W-:Y:S02]  /*12ce0*/  SHF.L.U64.HI R128, R129, 0x2, R141 ;  /* 0x0000000281807819 */ /* 0x000fe4000001028d */
[----:B------:R-:W-:Y:S01]  /*12cf0*/  SHF.L.U64.HI R80, R81, 0x2, R132 ;  /* 0x0000000251507819 */ /* 0x000fe20000010284 */
[----:B------:R1:W5:Y:S01]  /*12d00*/  LDL.LU R141, [R1+0x5b0] ;  /* 0x0005b000018d7983 */ /* 0x0003620000300800 */
[----:B------:R-:W-:Y:S02]  /*12d10*/  SHF.L.U64.HI R130, R131, 0x2, R3 ;  /* 0x0000000283827819 */ /* 0x000fe40000010203 */
[----:B------:R-:W-:Y:S01]  /*12d20*/  SHF.L.U64.HI R82, R83, 0x2, R134 ;  /* 0x0000000253527819 */ /* 0x000fe20000010286 */
[----:B------:R1:W5:Y:S01]  /*12d30*/  LDL.LU R3, [R1+0x5ac] ;  /* 0x0005ac0001037983 */ /* 0x0003620000300800 */
[----:B------:R-:W-:Y:S02]  /*12d40*/  SHF.L.U64.HI R132, R133, 0x2, R2 ;  /* 0x0000000285847819 */ /* 0x000fe40000010202 */
[----:B------:R-:W-:Y:S01]  /*12d50*/  SHF.L.U64.HI R134, R135, 0x2, R0 ;  /* 0x0000000287867819 */ /* 0x000fe20000010200 */
[----:B------:R1:W5:Y:S04]  /*12d60*/  LDL.LU R2, [R1+0x5a8] ;  /* 0x0005a80001027983 */ /* 0x0003680000300800 */
[----:B------:R1:W5:Y:S01]  /*12d70*/  LDL.LU R0, [R1+0x5a4] ;  /* 0x0005a40001007983 */ /* 0x0003620000300800 */
[----:B------:R-:W-:-:S02]  /*12d80*/  LEA.HI.X.SX32 R4, R25, R26, 0x1, P3 ;  /* 0x0000001a19047211 */ /* 0x000fc400018f0eff */
[----:B------:R-:W-:Y:S02]  /*12d90*/  SHF.L.U64.HI R84, R85, 0x2, R136 ;  /* 0x0000000255547819 */ /* 0x000fe40000010288 */
[----:B------:R-:W-:Y:S02]  /*12da0*/  SHF.L.U64.HI R136, R137, 0x2, R4 ;  /* 0x0000000289887819 */ /* 0x000fe40000010204 */
[----:B------:R-:W1:Y:S01]  /*12db0*/  S2R R4, SR_TID.X ;  /* 0x0000000000047919 */ /* 0x000e620000002100 */
[----:B------:R-:W-:Y:S02]  /*12dc0*/  SHF.L.U64.HI R86, R87, 0x2, R138 ;  /* 0x0000000257567819 */ /* 0x000fe4000001028a */
[----:B------:R-:W-:Y:S02]  /*12dd0*/  LEA.HI.X.SX32 R64, R64, R26, 0x1, P4 ;  /* 0x0000001a40407211 */ /* 0x000fe400020f0eff */
[----:B------:R-:W-:Y:S02]  /*12de0*/  LEA R7, P6, R5, UR8, 0x4 ;  /* 0x0000000805077c11 */ /* 0x000fe4000f8c20ff */
[----:B------:R-:W-:-:S02]  /*12df0*/  SHF.R.S32.HI R9, RZ, 0x1f, R5 ;  /* 0x0000001fff097819 */ /* 0x000fc40000011405 */
[----:B------:R-:W-:Y:S02]  /*12e00*/  CS2R R24, SRZ ;  /* 0x0000000000187805 */ /* 0x000fe4000001ff00 */
[----:B------:R-:W-:Y:S02]  /*12e10*/  SHF.L.U64.HI R251, R250, 0x2, R251 ;  /* 0x00000002fafb7819 */ /* 0x000fe400000102fb */
[----:B------:R-:W-:Y:S02]  /*12e20*/  CS2R R26, SRZ ;  /* 0x00000000001a7805 */ /* 0x000fe4000001ff00 */
[----:B------:R-:W-:Y:S02]  /*12e30*/  SHF.L.U64.HI R249, R248, 0x2, R249 ;  /* 0x00000002f8f97819 */ /* 0x000fe400000102f9 */
[----:B------:R-:W-:Y:S02]  /*12e40*/  CS2R R28, SRZ ;  /* 0x00000000001c7805 */ /* 0x000fe4000001ff00 */
[----:B------:R-:W-:Y:S01]  /*12e50*/  SHF.L.U64.HI R247, R246, 0x2, R247 ;  /* 0x00000002f6f77819 */ /* 0x000fe200000102f7 */
[----:B------:R-:W-:Y:S01]  /*12e60*/  IMAD.SHL.U32 R252, R252, 0x4, RZ ;  /* 0x00000004fcfc7824 */ /* 0x000fe200078e00ff */
        /* <DEDUP_REMOVED lines=14> */
[----:B------:R-:W-:-:S02]  /*12f50*/  SHF.L.U64.HI R230, R229, 0x2, R230 ;  /* 0x00000002e5e67819 */ /* 0x000fc400000102e6 */
[----:B-1----:R-:W-:Y:S01]  /*12f60*/  SHF.R.U32.HI R4, RZ, 0x6, R4 ;  /* 0x00000006ff047819 */ /* 0x002fe20000011604 */
        /* <DEDUP_REMOVED lines=109> */
[C---:B------:R-:W-:Y:S01]  /*13640*/  SHF.L.U64.HI R144, R140.reuse, 0x2, R144 ;  /* 0x000000028c907819 */ /* 0x040fe20000010290 */
[----:B------:R-:W-:Y:S01]  /*13650*/  IMAD.SHL.U32 R149, R149, 0x4, RZ ;  /* 0x0000000495957824 */ /* 0x000fe200078e00ff */
[----:B------:R-:W-:Y:S01]  /*13660*/  SHF.L.U64.HI R66, R67, 0x2, R66 ;  /* 0x0000000243427819 */ /* 0x000fe20000010242 */
[----:B------:R-:W-:Y:S01]  /*13670*/  IMAD.SHL.U32 R147, R147, 0x4, RZ ;  /* 0x0000000493937824 */ /* 0x000fe200078e00ff */
[----:B------:R-:W-:Y:S01]  /*13680*/  SHF.L.U64.HI R88, R89, 0x2, R143 ;  /* 0x0000000259587819 */ /* 0x000fe2000001028f */
[----:B------:R-:W-:Y:S01]  /*13690*/  IMAD.SHL.U32 R145, R145, 0x4, RZ ;  /* 0x0000000491917824 */ /* 0x000fe200078e00ff */
[----:B------:R-:W-:Y:S01]  /*136a0*/  SHF.L.U64.HI R90, R91, 0x2, R238 ;  /* 0x000000025b5a7819 */ /* 0x000fe200000102ee */
[----:B------:R-:W-:Y:S01]  /*136b0*/  IMAD.SHL.U32 R140, R140, 0x4, RZ ;  /* 0x000000048c8c7824 */ /* 0x000fe200078e00ff */
[----:B------:R-:W-:Y:S01]  /*136c0*/  LEA.HI.X R9, R5, UR9, R9, 0x4, P6 ;  /* 0x0000000905097c11 */ /* 0x000fe2000b0f2409 */
[----:B------:R-:W-:Y:S01]  /*136d0*/  IMAD.SHL.U32 R67, R67, 0x4, RZ ;  /* 0x0000000443437824 */ /* 0x000fe200078e00ff */
[----:B------:R-:W-:Y:S01]  /*136e0*/  SGXT.U32 R4, R4, 0x1 ;  /* 0x000000010404781a */ /* 0x000fe20000000000 */
[----:B------:R-:W-:Y:S01]  /*136f0*/  IMAD.SHL.U32 R69, R69, 0x4, RZ ;  /* 0x0000000445457824 */ /* 0x000fe200078e00ff */
[----:B------:R-:W-:Y:S01]  /*13700*/  CS2R R30, SRZ ;  /* 0x00000000001e7805 */ /* 0x000fe2000001ff00 */
        /* <DEDUP_REMOVED lines=24> */
[----:B------:R-:W-:-:S02]  /*13890*/  IMAD.SHL.U32 R127, R127, 0x4, RZ ;  /* 0x000000047f7f7824 */ /* 0x000fc400078e00ff */
[----:B------:R-:W-:Y:S02]  /*138a0*/  IMAD.SHL.U32 R129, R129, 0x4, RZ ;  /* 0x0000000481817824 */ /* 0x000fe400078e00ff */
[----:B------:R-:W-:Y:S02]  /*138b0*/  IMAD.SHL.U32 R131, R131, 0x4, RZ ;  /* 0x0000000483837824 */ /* 0x000fe400078e00ff */
[----:B------:R-:W-:Y:S02]  /*138c0*/  IMAD.SHL.U32 R133, R133, 0x4, RZ ;  /* 0x0000000485857824 */ /* 0x000fe400078e00ff */
[----:B------:R-:W-:Y:S02]  /*138d0*/  IMAD.SHL.U32 R135, R135, 0x4, RZ ;  /* 0x0000000487877824 */ /* 0x000fe400078e00ff */
[----:B------:R-:W-:Y:S01]  /*138e0*/  IMAD.SHL.U32 R137, R137, 0x4, RZ ;  /* 0x0000000489897824 */ /* 0x000fe200078e00ff */
[----:B------:R-:W-:Y:S01]  /*138f0*/  UIADD3 UR12, UR12, -0x200, URZ ;  /* 0xfffffe000c0c7890 */ /* 0x000fe2000fffe03f */
[----:B------:R-:W-:Y:S01]  /*13900*/  UMOV UR14, 0x3 ;  /* 0x00000003000e7882 */ /* 0x000fe20000000000 */
[----:B------:R-:W-:Y:S01]  /*13910*/  UMOV UR13, 0xffffffff ;  /* 0xffffffff000d7882 */ /* 0x000fe20000000000 */
[----:B------:R-:W-:Y:S01]  /*13920*/  UMOV UR4, URZ ;  /* 0x0000003f00047c82 */ /* 0x000fe20008000000 */
[C---:B---3--:R-:W-:Y:S01]  /*13930*/  SHF.L.U64.HI R92, R93.reuse, 0x2, R92 ;  /* 0x000000025d5c7819 */ /* 0x048fe2000001025c */
[----:B------:R-:W-:Y:S01]  /*13940*/  IMAD.SHL.U32 R93, R93, 0x4, RZ ;  /* 0x000000045d5d7824 */ /* 0x000fe200078e00ff */
[C---:B----4-:R-:W-:Y:S01]  /*13950*/  SHF.L.U64.HI R94, R95.reuse, 0x2, R94 ;  /* 0x000000025f5e7819 */ /* 0x050fe2000001025e */
[----:B------:R-:W-:Y:S01]  /*13960*/  IMAD.SHL.U32 R95, R95, 0x4, RZ ;  /* 0x000000045f5f7824 */ /* 0x000fe200078e00ff */
[C---:B------:R-:W-:Y:S01]  /*13970*/  SHF.L.U64.HI R96, R97.reuse, 0x2, R96 ;  /* 0x0000000261607819 */ /* 0x040fe20000010260 */
        /* <DEDUP_REMOVED lines=13> */
[C---:B--2---:R-:W-:Y:S01]  /*13a50*/  SHF.L.U64.HI R110, R111.reuse, 0x2, R110 ;  /* 0x000000026f6e7819 */ /* 0x044fe2000001026e */
        /* <DEDUP_REMOVED lines=13> */
[----:B------:R-:W-:-:S05]  /*13b30*/  SHF.R.S32.HI R138, RZ, 0x7, R142 ;  /* 0x00000007ff8a7819 */ /* 0x000fca000001148e */
[----:B------:R-:W-:-:S07]  /*13b40*/  VIADD R142, R138, 0xfffffffc ;  /* 0xfffffffc8a8e7836 */ /* 0x000fce0000000000 */
.L_x_1:
[----:B------:R-:W-:Y:S01]  /*13b50*/  UIADD3 UR13, UR13, 0x1, URZ ;  /* 0x000000010d0d7890 */ /* 0x000fe2000fffe03f */
[----:B------:R-:W-:-:S04]  /*13b60*/  DEPBAR.LE SB0, 0x6 ;  /* 0x000081800000791a */ /* 0x000fc80000000000 */
[----:B------:R-:W-:Y:S01]  /*13b70*/  BAR.SYNC.DEFER_BLOCKING 0x0 ;  /* 0x0000000000007b1d */ /* 0x000fe20000010000 */
[----:B------:R-:W-:Y:S01]  /*13b80*/  UISETP.GT.AND UP0, UPT, UR13, 0x4, UPT ;  /* 0x000000040d00788c */ /* 0x000fe2000bf04270 */
[----:B------:R-:W-:Y:S01]  /*13b90*/  VIADD R142, R138, 0xfffffffc ;  /* 0xfffffffc8a8e7836 */ /* 0x000fe20000000000 */
[----:B------:R-:W-:Y:S01]  /*13ba0*/  ISETP.GE.AND P2, PT, R4, UR12, PT ;  /* 0x0000000c04007c0c */ /* 0x000fe2000bf46270 */
[----:B------:R-:W-:Y:S02]  /*13bb0*/  UIADD3 UR14, UR14, 0x1, URZ ;  /* 0x000000010e0e7890 */ /* 0x000fe4000fffe03f */
[----:B------:R-:W-:Y:S01]  /*13bc0*/  USEL UR13, UR13, URZ, !UP0 ;  /* 0x0000003f0d0d7287 */ /* 0x000fe2000c000000 */
[----:B------:R-:W-:Y:S01]  /*13bd0*/  ISETP.LE.AND P1, PT, R142, UR4, PT ;  /* 0x000000048e007c0c */ /* 0x000fe2000bf23270 */
[----:B------:R-:W-:Y:S01]  /*13be0*/  UMOV UR9, 0x40000040 ;  /* 0x4000004000097882 */ /* 0x000fe20000000000 */
[----:B------:R-:W-:Y:S01]  /*13bf0*/  UMOV UR11, 0x40000040 ;  /* 0x40000040000b7882 */ /* 0x000fe20000000000 */
[----:B------:R-:W-:Y:S01]  /*13c00*/  ULEA UR5, UR13, UR7, 0xf ;  /* 0x000000070d057291 */ /* 0x000fe2000f8e783f */
[----:B------:R-:W-:-:S03]  /*13c10*/  SEL R142, RZ, 0x4, P2 ;  /* 0x00000004ff8e7807 */ /* 0x000fc60001000000 */
[----:B------:R-:W-:Y:S01]  /*13c20*/  UIADD3 UR6, UR5, 0x28000, URZ ;  /* 0x0002800005067890 */ /* 0x000fe2000fffe03f */
[----:B------:R-:W-:Y:S01]  /*13c30*/  SEL R142, R142, RZ, !P1 ;  /* 0x000000ff8e8e7207 */ /* 0x000fe20004800000 */
[----:B------:R-:W-:Y:S02]  /*13c40*/  USHF.R.U32.HI UR8, URZ, 0x4, UR5 ;  /* 0x000000043f087899 */ /* 0x000fe40008011605 */
[----:B------:R-:W-:Y:S01]  /*13c50*/  USHF.R.U32.HI UR6, URZ, 0x4, UR6 ;  /* 0x000000043f067899 */ /* 0x000fe20008011606 */
[----:B------:R-:W-:Y:S01]  /*13c60*/  ISETP.NE.U32.AND P2, PT, R142, RZ, PT ;  /* 0x000000ff8e00720c */ /* 0x000fe20003f45070 */
[----:B------:R-:W-:Y:S01]  /*13c70*/  USGXT.U32 UR8, UR8, 0xe ;  /* 0x0000000e0808789a */ /* 0x000fe20008000000 */
[----:B------:R-:W-:Y:S01]  /*13c80*/  IADD3 R142, P3, R7, R65, RZ ;  /* 0x00000041078e7210 */ /* 0x000fe20007f7e0ff */
[----:B------:R-:W-:Y:S01]  /*13c90*/  USGXT.U32 UR10, UR6, 0xe ;  /* 0x0000000e060a789a */ /* 0x000fe20008000000 */
[----:B------:R-:W-:Y:S01]  /*13ca0*/  WARPGROUP.ARRIVE ;  /* 0x00000000000079c5 */ /* 0x000fe20000000000 */
[----:B------:R-:W-:Y:S01]  /*13cb0*/  UMOV UR5, URZ ;  /* 0x0000003f00057c82 */ /* 0x000fe20008000000 */
[----:B------:R-:W-:Y:S01]  /*13cc0*/  UMOV UR6, URZ ;  /* 0x0000003f00067c82 */ /* 0x000fe20008000000 */
[----:B------:R-:W-:-:S05]  /*13cd0*/  IMAD.X R143, R9, 0x1, R64, P3 ;  /* 0x00000001098f7824 */ /* 0x000fca00018e0640 */
[----:B------:R-:W-:Y:S01]  /*13ce0*/  HGMMA.64x64x8.F32.TF32 R24, gdesc[UR8], R24 ;  /* 0x04e00000081879f0 */ /* 0x000fe20008702818 */
[----:B------:R-:W-:Y:S02]  /*13cf0*/  UIADD3 UR8, UP0, UR8, 0x2, URZ ;  /* 0x0000000208087890 */ /* 0x000fe4000ff1e03f */
[----:B------:R-:W-:Y:S02]  /*13d00*/  UIADD3 UR10, UP1, UR10, 0x2, URZ ;  /* 0x000000020a0a7890 */ /* 0x000fe4000ff3e03f */
[----:B------:R-:W-:Y:S02]  /*13d10*/  UIADD3.X UR9, UR5, 0x40000040, URZ, UP0, !UPT ;  /* 0x4000004005097890 */ /* 0x000fe400087fe43f */
[----:B------:R-:W-:Y:S02]  /*13d20*/  UIADD3.X UR11, UR6, 0x40000040, URZ, UP1, !UPT ;  /* 0x40000040060b7890 */ /* 0x000fe40008ffe43f */
[----:B------:R-:W-:Y:S02]  /*13d30*/  UIADD3.64 UR20, UR8, 0x2, URZ ;  /* 0x0000000208147897 */ /* 0x000fe4000fffe03f */
[----:B------:R-:W-:-:S02]  /*13d40*/  UIADD3.64 UR22, UR10, 0x2, URZ ;  /* 0x000000020a167897 */ /* 0x000fc4000fffe03f */
[----:B------:R-:W-:-:S04]  /*13d50*/  UISETP.GT.AND UP0, UPT, UR14, 0x4, UPT ;  /* 0x000000040e00788c */ /* 0x000fc8000bf04270 */
[----:B------:R-:W-:-:S04]  /*13d60*/  USEL UR14, UR14, URZ, !UP0 ;  /* 0x0000003f0e0e7287 */ /* 0x000fc8000c000000 */
[----:B------:R-:W-:-:S06]  /*13d70*/  ULEA UR5, UR14, UR7, 0xf ;  /* 0x000000070e057291 */ /* 0x000fcc000f8e783f */
[----:B-----5:R-:W-:Y:S01]  /*13d80*/  VIADD R238, R3, UR5 ;  /* 0x0000000503ee7c36 */ /* 0x020fe20008000000 */
[----:B------:R-:W-:Y:S04]  /*13d90*/  HGMMA.64x64x8.F32.TF32 R24, gdesc[UR8], R24 ;  /* 0x04e00000081879f0 */ /* 0x000fe80008702818 */
[----:B------:R-:W-:Y:S01]  /*13da0*/  HGMMA.64x64x8.F32.TF32 R24, gdesc[UR20], R24 ;  /* 0x04e00000141879f0 */ /* 0x000fe20008702818 */
[----:B------:R-:W-:Y:S02]  /*13db0*/  UIADD3.64 UR20, UR8, 0x4, URZ ;  /* 0x0000000408147897 */ /* 0x000fe4000fffe03f */
[----:B------:R-:W-:-:S09]  /*13dc0*/  UIADD3.64 UR22, UR10, 0x4, URZ ;  /* 0x000000040a167897 */ /* 0x000fd2000fffe03f */
        /* <DEDUP_REMOVED lines=32> */
[----:B------:R-:W-:Y:S02]  /*13fd0*/  UIADD3.64 UR22, UR10, 0x602, URZ ;  /* 0x000006020a167897 */ /* 0x000fe4000fffe03f */
[----:B------:R-:W-:Y:S02]  /*13fe0*/  UIADD3.64 UR8, UR8, 0x604, URZ ;  /* 0x0000060408087897 */ /* 0x000fe4000fffe03f */
[----:B------:R-:W-:-:S05]  /*13ff0*/  UIADD3.64 UR10, UR10, 0x604, URZ ;  /* 0x000006040a0a7897 */ /* 0x000fca000fffe03f */
[----:B------:R-:W-:Y:S04]  /*14000*/  HGMMA.64x64x8.F32.TF32 R24, gdesc[UR20], R24 ;  /* 0x04e00000141879f0 */ /* 0x000fe80008702818 */
[----:B------:R-:W-:Y:S03]  /*14010*/  HGMMA.64x64x8.F32.TF32 R24, gdesc[UR8], R24, gsb0 ;  /* 0x04e00000081879f0 */ /* 0x000fe60008002818 */
[----:B------:R-:W-:Y:S02]  /*14020*/  WARPGROUP.DEPBAR.LE gsb0, 0x1 ;  /* 0x00008000000079c5 */ /* 0x000fe40000010100 */
[----:B------:R-:W-:Y:S06]  /*14030*/  BAR.SYNC.DEFER_BLOCKING 0x0 ;  /* 0x0000000000007b1d */ /* 0x000fec0000010000 */
[----:B------:R-:W-:Y:S01]  /*14040*/  @!PT LDS RZ, [RZ] ;  /* 0x00000000fffff984 */ /* 0x000fe20000000800 */
[----:B------:R-:W-:Y:S01]  /*14050*/  @!PT LDS RZ, [RZ] ;  /* 0x00000000fffff984 */ /* 0x000fe20000000800 */
[----:B------:R-:W-:Y:S01]  /*14060*/  @!PT LDS RZ, [RZ] ;  /* 0x00000000fffff984 */ /* 0x000fe20000000800 */
[----:B------:R1:W-:Y:S02]  /*14070*/  LDGSTS.E [R238], desc[UR16][R142.64], P2 ;  /* 0x000000008eee7fae */ /* 0x0003e40009121850 */
[----:B-1----:R-:W-:-:S04]  /*14080*/  LOP3.LUT R143, R4, 0x2, RZ, 0xfc, !PT ;  /* 0x00000002048f7812 */ /* 0x002fc800078efcff */
[----:B------:R-:W-:-:S04]  /*14090*/  ISETP.GE.AND P2, PT, R143, UR12, PT ;  /* 0x0000000c8f007c0c */ /* 0x000fc8000bf46270 */
[----:B------:R-:W-:-:S04]  /*140a0*/  SEL R142, RZ, 0x4, P2 ;  /* 0x00000004ff8e7807 */ /* 0x000fc80001000000 */
[----:B------:R-:W-:-:S04]  /*140b0*/  SEL R142, R142, RZ, !P1 ;  /* 0x000000ff8e8e7207 */ /* 0x000fc80004800000 */
[----:B------:R-:W-:Y:S02]  /*140c0*/  ISETP.NE.U32.AND P2, PT, R142, RZ, PT ;  /* 0x000000ff8e00720c */ /* 0x000fe40003f45070 */
[----:B------:R-:W-:-:S05]  /*140d0*/  IADD3 R142, P3, R7, R63, RZ ;  /* 0x0000003f078e7210 */ /* 0x000fca0007f7e0ff */
[----:B------:R-:W-:-:S06]  /*140e0*/  IMAD.X R143, R9, 0x1, R62, P3 ;  /* 0x00000001098f7824 */ /* 0x000fcc00018e063e */
[----:B------:R1:W-:Y:S02]  /*140f0*/  LDGSTS.E [R238+0x8], desc[UR16][R142.64], P2 ;  /* 0x000080008eee7fae */ /* 0x0003e40009121850 */
        /* <DEDUP_REMOVED lines=48> */
[----:B-1----:R-:W-:Y:S02]  /*14400*/  LOP3.LUT R143, R4, 0x4, RZ, 0xfc, !PT ;  /* 0x00000004048f7812 */ /* 0x002fe400078efcff */
[----:B------:R-:W-:Y:S02]  /*14410*/  LOP3.LUT R238, R3, 0x10, RZ, 0x3c, !PT ;  /* 0x0000001003ee7812 */ /* 0x000fe400078e3cff */
[----:B------:R-:W-:-:S03]  /*14420*/  ISETP.GE.AND P2, PT, R143, UR12, PT ;  /* 0x0000000c8f007c0c */ /* 0x000fc6000bf46270 */
[----:B------:R-:W-:Y:S01]  /*14430*/  VIADD R238, R238, UR5 ;  /* 0x00000005eeee7c36 */ /* 0x000fe20008000000 */
[----:B------:R-:W-:-:S04]  /*14440*/  SEL R142, RZ, 0x4, P2 ;  /* 0x00000004ff8e7807 */ /* 0x000fc80001000000 */
[----:B------:R-:W-:-:S04]  /*14450*/  SEL R142, R142, RZ, !P1 ;  /* 0x000000ff8e8e7207 */ /* 0x000fc80004800000 */
[----:B------:R-:W-:Y:S02]  /*14460*/  ISETP.NE.U32.AND P2, PT, R142, RZ, PT ;  /* 0x000000ff8e00720c */ /* 0x000fe40003f45070 */
[----:B------:R-:W-:-:S05]  /*14470*/  IADD3 R142, P3, R7, R61, RZ ;  /* 0x0000003d078e7210 */ /* 0x000fca0007f7e0ff */
[----:B------:R-:W-:-:S06]  /*14480*/  IMAD.X R143, R9, 0x1, R60, P3 ;  /* 0x00000001098f7824 */ /* 0x000fcc00018e063c */
        /* <DEDUP_REMOVED lines=452> */
[----:B------:R1:W-:Y:S04]  /*160d0*/  LDGSTS.E [R238+0x6008], desc[UR16][R142.64], P2 ;  /* 0x060080008eee7fae */ /* 0x0003e80009121850 */
[----:B------:R-:W0:Y:S01]  /*160e0*/  LDGDEPBAR ;  /* 0x00000000000079af */ /* 0x000e220000000000 */
[----:B-1----:R-:W1:Y:S01]  /*160f0*/  S2R R143, SR_TID.X ;  /* 0x00000000008f7919 */ /* 0x002e620000002100 */
[----:B------:R-:W-:Y:S01]  /*16100*/  VIADD R238, R2, UR5 ;  /* 0x0000000502ee7c36 */ /* 0x000fe20008000000 */
        /* <DEDUP_REMOVED lines=8> */
[----:B-1----:R-:W-:-:S05]  /*16190*/  IADD3 R142, P2, R139, R191, RZ ;  /* 0x000000bf8b8e7210 */ /* 0x002fca0007f5e0ff */
[----:B------:R-:W-:-:S05]  /*161a0*/  IMAD.X R143, R8, 0x1, R192, P2 ;  /* 0x00000001088f7824 */ /* 0x000fca00010e06c0 */
        /* <DEDUP_REMOVED lines=9> */
[----:B------:R1:W-:Y:S04]  /*16240*/  LDGSTS.E [R238+0x29000], desc[UR16][R142.64], P1 ;  /* 0x290000008eee7fae */ /* 0x0003e80008921850 */
[----:B------:R-:W1:Y:S02]  /*16250*/  LDL R143, [R1+0xc] ;  /* 0x00000c00018f7983 */ /* 0x000e640000100800 */
[----:B-1----:R-:W-:Y:S02]  /*16260*/  IADD3 R142, P2, R139, R143, RZ ;  /* 0x0000008f8b8e7210 */ /* 0x002fe40007f5e0ff */
[----:B------:R-:W2:Y:S03]  /*16270*/  LDL R143, [R1+0x10] ;  /* 0x00001000018f7983 */ /* 0x000ea60000100800 */
[----:B--2---:R-:W-:-:S05]  /*16280*/  IMAD.X R143, R8, 0x1, R143, P2 ;  /* 0x00000001088f7824 */ /* 0x004fca00010e068f */
        /* <DEDUP_REMOVED lines=10> */
[----:B------:R1:W-:Y:S02]  /*16330*/  LDGSTS.E [R238+0x29c00], desc[UR16][R142.64], P1 ;  /* 0x29c000008eee7fae */ /* 0x0003e40008921850 */
[----:B-1----:R-:W-:Y:S02]  /*16340*/  LOP3.LUT R238, R2, 0x10, RZ, 0x3c, !PT ;  /* 0x0000001002ee7812 */ /* 0x002fe400078e3cff */
[----:B------:R-:W-:-:S03]  /*16350*/  IADD3 R142, P2, R139, R177, RZ ;  /* 0x000000b18b8e7210 */ /* 0x000fc60007f5e0ff */
[----:B------:R-:W-:Y:S02]  /*16360*/  VIADD R238, R238, UR5 ;  /* 0x00000005eeee7c36 */ /* 0x000fe40008000000 */
        /* <DEDUP_REMOVED lines=171> */
[----:B------:R-:W2:Y:S01]  /*16e20*/  LDL R143, [R1] ;  /* 0x00000000018f7983 */ /* 0x000ea20000100800 */
[----:B-1----:R-:W-:-:S05]  /*16e30*/  IADD3 R142, P2, R139, R252, RZ ;  /* 0x000000fc8b8e7210 */ /* 0x002fca0007f5e0ff */
        /* <DEDUP_REMOVED lines=48> */
[----:B------:R-:W2:Y:S01]  /*17140*/  LDL R143, [R1+0xc8] ;  /* 0x0000c800018f7983 */ /* 0x000ea20000100800 */
[----:B------:R-:W-:Y:S01]  /*17150*/  UIADD3 UR4, UR4, 0x1, URZ ;  /* 0x0000000104047890 */ /* 0x000fe2000fffe03f */
[----:B------:R-:W-:Y:S01]  /*17160*/  LEA R7, P3, R5, R7, 0x2 ;  /* 0x0000000705077211 */ /* 0x000fe200078610ff */
[----:B------:R-:W-:Y:S01]  /*17170*/  UIADD3 UR12, UR12, -0x80, URZ ;  /* 0xffffff800c0c7890 */ /* 0x000fe2000fffe03f */
[----:B--2---:R-:W-:-:S05]  /*17180*/  IMAD.X R143, R8, 0x1, R143, P2 ;  /* 0x00000001088f7824 */ /* 0x004fca00010e068f */
[----:B------:R1:W-:Y:S01]  /*17190*/  LDGSTS.E [R238+0x29f80], desc[UR16][R142.64], P1 ;  /* 0x29f800008eee7fae */ /* 0x0003e20008921850 */
[----:B------:R-:W-:Y:S02]  /*171a0*/  ISETP.NE.U32.AND P1, PT, R138, UR4, PT ;  /* 0x000000048a007c0c */ /* 0x000fe4000bf25070 */
[C---:B------:R-:W-:Y:S01]  /*171b0*/  LEA R139, P2, R6.reuse, R139, 0x2 ;  /* 0x0000008b068b7211 */ /* 0x040fe200078410ff */
[----:B------:R-:W0:Y:S01]  /*171c0*/  LDGDEPBAR ;  /* 0x00000000000079af */ /* 0x000e220000000000 */
[----:B-1----:R-:W-:Y:S02]  /*171d0*/  SHF.R.S32.HI R143, RZ, 0x1f, R5 ;  /* 0x0000001fff8f7819 */ /* 0x002fe40000011405 */
[----:B------:R-:W-:Y:S02]  /*171e0*/  SHF.R.S32.HI R142, RZ, 0x1f, R6 ;  /* 0x0000001fff8e7819 */ /* 0x000fe40000011406 */
[----:B------:R-:W-:Y:S02]  /*171f0*/  SHF.L.U64.HI R143, R5, 0x2, R143 ;  /* 0x00000002058f7819 */ /* 0x000fe4000001028f */
[----:B------:R-:W-:-:S03]  /*17200*/  SHF.L.U64.HI R142, R6, 0x2, R142 ;  /* 0x00000002068e7819 */ /* 0x000fc6000001028e */
[----:B------:R-:W-:Y:S02]  /*17210*/  IMAD.X R9, R9, 0x1, R143, P3 ;  /* 0x0000000109097824 */ /* 0x000fe400018e068f */
[----:B------:R-:W-:Y:S01]  /*17220*/  IMAD.X R8, R8, 0x1, R142, P2 ;  /* 0x0000000108087824 */ /* 0x000fe200010e068e */
[----:B------:R-:W-:Y:S06]  /*17230*/  @P1 BRA `(.L_x_1) ;  /* 0xffffffc800441947 */ /* 0x000fec000383ffff */
.L_x_0:
[----:B------:R-:W1:Y:S01]  /*17240*/  S2R R138, SR_TID.X ;  /* 0x00000000008a7919 */ /* 0x000e620000002100 */
[----:B------:R-:W2:Y:S01]  /*17250*/  S2R R137, SR_TID.X ;  /* 0x0000000000897919 */ /* 0x000ea20000002100 */
[----:B------:R-:W3:Y:S01]  /*17260*/  S2R R238, SR_TID.X ;  /* 0x0000000000ee7919 */ /* 0x000ee20000002100 */
[----:B------:R-:W-:Y:S02]  /*17270*/  WARPGROUP.DEPBAR.LE gsb0, 0x0 ;  /* 0x00008000000079c5 */ /* 0x000fe40000010000 */
[----:B------:R-:W-:-:S04]  /*17280*/  DEPBAR.LE SB0, 0x0 ;  /* 0x000080000000791a */ /* 0x000fc80000000000 */
[----:B------:R-:W4:Y:S01]  /*17290*/  S2R R143, SR_TID.X ;  /* 0x00000000008f7919 */ /* 0x000f220000002100 */
[----:B------:R-:W-:Y:S01]  /*172a0*/  ULDC UR4, c[0x0][0x244] ;  /* 0x0000910000047ab9 */ /* 0x000fe20000000800 */
[----:B------:R-:W4:Y:S01]  /*172b0*/  LDL.LU R142, [R1+0x310] ;  /* 0x00031000018e7983 */ /* 0x000f220000300800 */
[C---:B-----5:R-:W-:Y:S01]  /*172c0*/  LOP3.LUT R2, R0.reuse, R4, RZ, 0xfc, !PT ;  /* 0x0000000400027212 */ /* 0x060fe200078efcff */
[----:B------:R-:W-:Y:S01]  /*172d0*/  ULDC UR6, c[0x0][0x248] ;  /* 0x0000920000067ab9 */ /* 0x000fe20000000800 */
[----:B------:R-:W-:Y:S01]  /*172e0*/  LOP3.LUT R6, R0, 0x4, R4, 0xfe, !PT ;  /* 0x0000000400067812 */ /* 0x000fe200078efe04 */
[----:B------:R-:W-:Y:S01]  /*172f0*/  BAR.SYNC.DEFER_BLOCKING 0x0 ;  /* 0x0000000000007b1d */ /* 0x000fe20000010000 */
[CC--:B------:R-:W-:Y:S01]  /*17300*/  ISETP.LT.AND P1, PT, R2.reuse, R141.reuse, !P0 ;  /* 0x0000008d0200720c */ /* 0x0c0fe20004721270 */
[----:B------:R-:W-:Y:S01]  /*17310*/  IMAD R5, R2, UR6, RZ ;  /* 0x0000000602057c24 */ /* 0x000fe2000f8e02ff */
[----:B------:R-:W-:Y:S01]  /*17320*/  ISETP.LT.AND P3, PT, R6, R141, !P0 ;  /* 0x0000008d0600720c */ /* 0x000fe20004761270 */
[----:B-1----:R-:W-:-:S02]  /*17330*/  IMAD.SHL.U32 R138, R138, 0x8, RZ ;  /* 0x000000088a8a7824 */ /* 0x002fc400078e00ff */
[----:B--2---:R-:W-:-:S03]  /*17340*/  IMAD.SHL.U32 R137, R137, 0x80, RZ ;  /* 0x0000008089897824 */ /* 0x004fc600078e00ff */
[----:B------:R-:W-:Y:S01]  /*17350*/  LOP3.LUT R138, R138, 0x380, RZ, 0xc0, !PT ;  /* 0x000003808a8a7812 */ /* 0x000fe200078ec0ff */
[----:B---3--:R-:W-:Y:S01]  /*17360*/  IMAD.SHL.U32 R238, R238, 0x10, RZ ;  /* 0x00000010eeee7824 */ /* 0x008fe200078e00ff */
[----:B------:R-:W-:-:S04]  /*17370*/  LOP3.LUT R137, R137, 0x400, RZ, 0xc0, !PT ;  /* 0x0000040089897812 */ /* 0x000fc800078ec0ff */
[----:B------:R-:W-:Y:S02]  /*17380*/  IADD3 R3, R138, UR7, R137 ;  /* 0x000000078a037c10 */ /* 0x000fe4000fffe089 */
[----:B------:R-:W-:Y:S02]  /*17390*/  LOP3.LUT R56, R238, 0x70, RZ, 0xc0, !PT ;  /* 0x00000070ee387812 */ /* 0x000fe400078ec0ff */
[----:B----4-:R-:W-:-:S03]  /*173a0*/  LOP3.LUT R143, R143, 0x7f, RZ, 0xc0, !PT ;  /* 0x0000007f8f8f7812 */ /* 0x010fc600078ec0ff */
[----:B------:R-:W-:Y:S01]  /*173b0*/  IMAD.IADD R56, R56, 0x1, R3 ;  /* 0x0000000138387824 */ /* 0x000fe200078e0203 */
[----:B------:R-:W-:-:S04]  /*173c0*/  LEA R57, R143, UR7, 0x4 ;  /* 0x000000078f397c11 */ /* 0x000fc8000f8e20ff */
[----:B------:R1:W-:Y:S01]  /*173d0*/  STSM.16.M88.4 [R56], R24 ;  /* 0x0000001838007844 */ /* 0x0003e20000000200 */
[----:B------:R-:W-:Y:S01]  /*173e0*/  BAR.SYNC.DEFER_BLOCKING 0x0 ;  /* 0x0000000000007b1d */ /* 0x000fe20000010000 */
[--C-:B-1----:R-:W-:Y:S01]  /*173f0*/  LOP3.LUT R24, R0, 0x2, R4.reuse, 0xfe, !PT ;  /* 0x0000000200187812 */ /* 0x102fe200078efe04 */
[----:B------:R-:W-:Y:S01]  /*17400*/  IMAD R25, R6, UR6, RZ ;  /* 0x0000000606197c24 */ /* 0x000fe2000f8e02ff */
[----:B------:R-:W-:-:S03]  /*17410*/  LOP3.LUT R26, R0, 0x8, R4, 0xfe, !PT ;  /* 0x00000008001a7812 */ /* 0x000fc600078efe04 */
[----:B------:R-:W1:Y:S02]  /*17420*/  LDS.128 R60, [R57] ;  /* 0x00000000393c7984 */ /* 0x000e640000000c00 */
[----:B------:R-:W-:Y:S06]  /*17430*/  BAR.SYNC.DEFER_BLOCKING 0x0 ;  /* 0x0000000000007b1d */ /* 0x000fec0000010000 */
[----:B------:R2:W-:Y:S02]  /*17440*/  STSM.16.M88.4 [R56], R28 ;  /* 0x0000001c38007844 */ /* 0x0005e40000000200 */
[----:B------:R-:W-:Y:S01]  /*17450*/  BAR.SYNC.DEFER_BLOCKING 0x0 ;  /* 0x0000000000007b1d */ /* 0x000fe20000010000 */
[----:B--2---:R-:W-:-:S02]  /*17460*/  LOP3.LUT R28, R0, 0xa, R4, 0xfe, !PT ;  /* 0x0000000a001c7812 */ /* 0x004fc400078efe04 */
[----:B------:R-:W-:-:S03]  /*17470*/  LOP3.LUT R30, R0, 0xc, R4, 0xfe, !PT ;  /* 0x0000000c001e7812 */ /* 0x000fc600078efe04 */
[----:B------:R-:W2:Y:S02]  /*17480*/  LDS.128 R64, [R57] ;  /* 0x0000000039407984 */ /* 0x000ea40000000c00 */
[----:B------:R-:W-:Y:S06]  /*17490*/  BAR.SYNC.DEFER_BLOCKING 0x0 ;  /* 0x0000000000007b1d */ /* 0x000fec0000010000 */
[----:B------:R3:W-:Y:S02]  /*174a0*/  STSM.16.M88.4 [R56], R32 ;  /* 0x0000002038007844 */ /* 0x0007e40000000200 */
[----:B------:R-:W-:Y:S01]  /*174b0*/  BAR.SYNC.DEFER_BLOCKING 0x0 ;  /* 0x0000000000007b1d */ /* 0x000fe20000010000 */
[----:B---3--:R-:W-:-:S02]  /*174c0*/  LOP3.LUT R32, R0, 0x24, R4, 0xfe, !PT ;  /* 0x0000002400207812 */ /* 0x008fc400078efe04 */
[----:B------:R-:W-:-:S03]  /*174d0*/  LOP3.LUT R34, R0, 0x2e, R4, 0xfe, !PT ;  /* 0x0000002e00227812 */ /* 0x000fc600078efe04 */
[----:B------:R-:W3:Y:S02]  /*174e0*/  LDS.128 R68, [R57] ;  /* 0x0000000039447984 */ /* 0x000ee40000000c00 */
[----:B------:R-:W-:Y:S06]  /*174f0*/  BAR.SYNC.DEFER_BLOCKING 0x0 ;  /* 0x0000000000007b1d */ /* 0x000fec0000010000 */
[----:B------:R4:W-:Y:S02]  /*17500*/  STSM.16.M88.4 [R56], R36 ;  /* 0x0000002438007844 */ /* 0x0009e40000000200 */
[----:B------:R-:W-:Y:S01]  /*17510*/  BAR.SYNC.DEFER_BLOCKING 0x0 ;  /* 0x0000000000007b1d */ /* 0x000fe20000010000 */
[----:B----4-:R-:W-:-:S05]  /*17520*/  LOP3.LUT R36, R0, 0x2c, R4, 0xfe, !PT ;  /* 0x0000002c00247812 */ /* 0x010fca00078efe04 */
[----:B------:R-:W4:Y:S02]  /*17530*/  LDS.128 R20, [R57] ;  /* 0x0000000039147984 */ /* 0x000f240000000c00 */
[----:B------:R-:W-:Y:S06]  /*17540*/  BAR.SYNC.DEFER_BLOCKING 0x0 ;  /* 0x0000000000007b1d */ /* 0x000fec0000010000 */
[----:B------:R-:W-:Y:S02]  /*17550*/  STSM.16.M88.4 [R56], R40 ;  /* 0x0000002838007844 */ /* 0x000fe40000000200 */
[----:B------:R-:W-:Y:S06]  /*17560*/  BAR.SYNC.DEFER_BLOCKING 0x0 ;  /* 0x0000000000007b1d */ /* 0x000fec0000010000 */
[----:B------:R-:W4:Y:S02]  /*17570*/  LDS.128 R16, [R57] ;  /* 0x0000000039107984 */ /* 0x000f240000000c00 */
[----:B------:R-:W-:Y:S01]  /*17580*/  BAR.SYNC.DEFER_BLOCKING 0x0 ;  /* 0x0000000000007b1d */ /* 0x000fe20000010000 */
[----:B------:R-:W-:-:S05]  /*17590*/  IMAD R3, R142, UR4, RZ ;  /* 0x000000048e037c24 */ /* 0x000fca000f8e02ff */
[----:B------:R-:W-:Y:S02]  /*175a0*/  ULDC.64 UR4, c[0x0][0x220] ;  /* 0x0000880000047ab9 */ /* 0x000fe40000000a00 */
[----:B------:R-:W-:-:S04]  /*175b0*/  LEA R31, P2, R3, UR4, 0x2 ;  /* 0x00000004031f7c11 */ /* 0x000fc8000f8410ff */
[----:B------:R-:W-:Y:S02]  /*175c0*/  LEA.HI.X.SX32 R33, R3, UR5, 0x2, P2 ;  /* 0x0000000503217c11 */ /* 0x000fe400090f16ff */
[----:B------:R-:W-:-:S04]  /*175d0*/  LEA R2, P2, R5, R31, 0x2 ;  /* 0x0000001f05027211 */ /* 0x000fc800078410ff */
[----:B------:R-:W-:Y:S01]  /*175e0*/  LEA.HI.X.SX32 R3, R5, R33, 0x2, P2 ;  /* 0x0000002105037211 */ /* 0x000fe200010f16ff */
[C---:B------:R-:W-:Y:S01]  /*175f0*/  IMAD R5, R24.reuse, UR6, RZ ;  /* 0x0000000618057c24 */ /* 0x040fe2000f8e02ff */
[-C--:B------:R-:W-:Y:S01]  /*17600*/  ISETP.LT.AND P2, PT, R24, R141.reuse, !P0 ;  /* 0x0000008d1800720c */ /* 0x080fe20004741270 */
[----:B------:R-:W-:Y:S01]  /*17610*/  STSM.16.M88.4 [R56], R44 ;  /* 0x0000002c38007844 */ /* 0x000fe20000000200 */
[----:B------:R-:W-:Y:S01]  /*17620*/  LOP3.LUT R24, R0, 0x6, R4, 0xfe, !PT ;  /* 0x0000000600187812 */ /* 0x000fe200078efe04 */
[----:B------:R-:W-:Y:S03]  /*17630*/  BAR.SYNC.DEFER_BLOCKING 0x0 ;  /* 0x0000000000007b1d */ /* 0x000fe60000010000 */
[C---:B------:R-:W-:Y:S01]  /*17640*/  ISETP.LT.AND P4, PT, R24.reuse, R141, !P0 ;  /* 0x0000008d1800720c */ /* 0x040fe20004781270 */
[----:B------:R-:W-:Y:S01]  /*17650*/  IMAD R27, R24, UR6, RZ ;  /* 0x00000006181b7c24 */ /* 0x000fe2000f8e02ff */
[----:B------:R-:W-:-:S04]  /*17660*/  LEA R24, P5, R25, R31, 0x2 ;  /* 0x0000001f19187211 */ /* 0x000fc800078a10ff */
[----:B------:R-:W-:Y:S01]  /*17670*/  LEA.HI.X.SX32 R25, R25, R33, 0x2, P5 ;  /* 0x0000002119197211 */ /* 0x000fe200028f16ff */
[----:B------:R-:W4:Y:S01]  /*17680*/  LDS.128 R12, [R57] ;  /* 0x00000000390c7984 */ /* 0x000f220000000c00 */
[----:B------:R-:W-:Y:S06]  /*17690*/  BAR.SYNC.DEFER_BLOCKING 0x0 ;  /* 0x0000000000007b1d */ /* 0x000fec0000010000 */
[----:B------:R-:W-:Y:S02]  /*176a0*/  STSM.16.M88.4 [R56], R48 ;  /* 0x0000003038007844 */ /* 0x000fe40000000200 */
[----:B------:R-:W-:Y:S06]  /*176b0*/  BAR.SYNC.DEFER_BLOCKING 0x0 ;  /* 0x0000000000007b1d */ /* 0x000fec0000010000 */
[----:B------:R-:W4:Y:S02]  /*176c0*/  LDS.128 R8, [R57] ;  /* 0x0000000039087984 */ /* 0x000f240000000c00 */
[----:B------:R-:W-:Y:S06]  /*176d0*/  BAR.SYNC.DEFER_BLOCKING 0x0 ;  /* 0x0000000000007b1d */ /* 0x000fec0000010000 */
[----:B------:R-:W-:Y:S02]  /*176e0*/  STSM.16.M88.4 [R56], R52 ;  /* 0x0000003438007844 */ /* 0x000fe40000000200 */
[----:B------:R-:W-:Y:S06]  /*176f0*/  BAR.SYNC.DEFER_BLOCKING 0x0 ;  /* 0x0000000000007b1d */ /* 0x000fec0000010000 */
[----:B-1----:R1:W-:Y:S01]  /*17700*/  @P1 STG.E desc[UR16][R2.64], R60 ;  /* 0x0000003c02001986 */ /* 0x0023e2000c101910 */
[----:B------:R-:W-:-:S03]  /*17710*/  LEA R6, P1, R5, R31, 0x2 ;  /* 0x0000001f05067211 */ /* 0x000fc600078210ff */
[----:B------:R-:W4:Y:S01]  /*17720*/  LDS.128 R56, [R57] ;  /* 0x0000000039387984 */ /* 0x000f220000000c00 */
[----:B------:R-:W-:Y:S01]  /*17730*/  LEA.HI.X.SX32 R7, R5, R33, 0x2, P1 ;  /* 0x0000002105077211 */ /* 0x000fe200008f16ff */
[C---:B------:R-:W-:Y:S01]  /*17740*/  IMAD R5, R26.reuse, UR6, RZ ;  /* 0x000000061a057c24 */ /* 0x040fe2000f8e02ff */
[----:B------:R-:W-:-:S03]  /*17750*/  ISETP.LT.AND P1, PT, R26, R141, !P0 ;  /* 0x0000008d1a00720c */ /* 0x000fc60004721270 */
[----:B------:R-:W-:Y:S01]  /*17760*/  @P2 STG.E desc[UR16][R6.64], R61 ;  /* 0x0000003d06002986 */ /* 0x000fe2000c101910 */
[-C--:B------:R-:W-:Y:S02]  /*17770*/  LEA R26, P2, R5, R31.reuse, 0x2 ;  /* 0x0000001f051a7211 */ /* 0x080fe400078410ff */
[C---:B-1----:R-:W-:Y:S01]  /*17780*/  LEA R2, P6, R27.reuse, R31, 0x2 ;  /* 0x0000001f1b027211 */ /* 0x042fe200078c10ff */
[----:B------:R1:W-:Y:S01]  /*17790*/  @P3 STG.E desc[UR16][R24.64], R62 ;  /* 0x0000003e18003986 */ /* 0x0003e2000c101910 */
[C---:B------:R-:W-:Y:S01]  /*177a0*/  ISETP.LT.AND P3, PT, R30.reuse, R141, !P0 ;  /* 0x0000008d1e00720c */ /* 0x040fe20004761270 */
[----:B------:R-:W-:Y:S01]  /*177b0*/  IMAD R30, R30, UR6, RZ ;  /* 0x000000061e1e7c24 */ /* 0x000fe2000f8e02ff */
[-C--:B------:R-:W-:Y:S02]  /*177c0*/  LEA.HI.X.SX32 R3, R27, R33.reuse, 0x2, P6 ;  /* 0x000000211b037211 */ /* 0x080fe400030f16ff */
[----:B------:R-:W-:Y:S01]  /*177d0*/  LEA.HI.X.SX32 R27, R5, R33, 0x2, P2 ;  /* 0x00000021051b7211 */ /* 0x000fe200010f16ff */
[C---:B------:R-:W-:Y:S01]  /*177e0*/  IMAD R5, R28.reuse, UR6, RZ ;  /* 0x000000061c057c24 */ /* 0x040fe2000f8e02ff */
[----:B------:R-:W-:Y:S01]  /*177f0*/  ISETP.LT.AND P2, PT, R28, R141, !P0 ;  /* 0x0000008d1c00720c */ /* 0x000fe20004741270 */
[----:B------:R3:W-:Y:S01]  /*17800*/  @P4 STG.E desc[UR16][R2.64], R63 ;  /* 0x0000003f02004986 */ /* 0x0007e2000c101910 */
[----:B------:R-:W-:-:S03]  /*17810*/  LOP3.LUT R28, R0, 0xe, R4, 0xfe, !PT ;  /* 0x0000000e001c7812 */ /* 0x000fc600078efe04 */
[----:B--2---:R2:W-:Y:S01]  /*17820*/  @P1 STG.E desc[UR16][R26.64], R64 ;  /* 0x000000401a001986 */ /* 0x0045e2000c101910 */
[----:B-1----:R-:W-:Y:S02]  /*17830*/  LOP3.LUT R24, R0, 0x10, R4, 0xfe, !PT ;  /* 0x0000001000187812 */ /* 0x002fe400078efe04 */
[C---:B------:R-:W-:Y:S02]  /*17840*/  LEA R6, P1, R5.reuse, R31, 0x2 ;  /* 0x0000001f05067211 */ /* 0x040fe400078210ff */
[C---:B------:R-:W-:Y:S01]  /*17850*/  ISETP.LT.AND P4, PT, R28.reuse, R141, !P0 ;  /* 0x0000008d1c00720c */ /* 0x040fe20004781270 */
[----:B------:R-:W-:Y:S01]  /*17860*/  IMAD R28, R28, UR6, RZ ;  /* 0x000000061c1c7c24 */ /* 0x000fe2000f8e02ff */
[----:B------:R-:W-:Y:S01]  /*17870*/  LEA.HI.X.SX32 R7, R5, R33, 0x2, P1 ;  /* 0x0000002105077211 */ /* 0x000fe200008f16ff */
[----:B------:R-:W-:Y:S01]  /*17880*/  IMAD R5, R24, UR6, RZ ;  /* 0x0000000618057c24 */ /* 0x000fe2000f8e02ff */
[----:B---3--:R-:W-:Y:S02]  /*17890*/  LEA R2, P5, R30, R31, 0x2 ;  /* 0x0000001f1e027211 */ /* 0x008fe400078a10ff */
[----:B------:R-:W-:Y:S01]  /*178a0*/  ISETP.LT.AND P1, PT, R24, R141, !P0 ;  /* 0x0000008d1800720c */ /* 0x000fe20004721270 */
[----:B------:R1:W-:Y:S01]  /*178b0*/  @P2 STG.E desc[UR16][R6.64], R65 ;  /* 0x0000004106002986 */ /* 0x0003e2000c101910 */
[----:B------:R-:W-:-:S02]  /*178c0*/  LEA R24, P6, R28, R31, 0x2 ;  /* 0x0000001f1c187211 */ /* 0x000fc400078c10ff */
[----:B------:R-:W-:Y:S02]  /*178d0*/  LEA.HI.X.SX32 R3, R30, R33, 0x2, P5 ;  /* 0x000000211e037211 */ /* 0x000fe400028f16ff */
[C---:B--2---:R-:W-:Y:S02]  /*178e0*/  LEA R26, P2, R5.reuse, R31, 0x2 ;  /* 0x0000001f051a7211 */ /* 0x044fe400078410ff */
[--C-:B------:R-:W-:Y:S01]  /*178f0*/  LOP3.LUT R30, R0, 0x12, R4.reuse, 0xfe, !PT ;  /* 0x00000012001e7812 */ /* 0x100fe200078efe04 */
[----:B------:R2:W-:Y:S01]  /*17900*/  @P3 STG.E desc[UR16][R2.64], R66 ;  /* 0x0000004202003986 */ /* 0x0005e2000c101910 */
[-C--:B------:R-:W-:Y:S02]  /*17910*/  LEA.HI.X.SX32 R25, R28, R33.reuse, 0x2, P6 ;  /* 0x000000211c197211 */ /* 0x080fe400030f16ff */
[----:B------:R-:W-:Y:S02]  /*17920*/  LEA.HI.X.SX32 R27, R5, R33, 0x2, P2 ;  /* 0x00000021051b7211 */ /* 0x000fe400010f16ff */
[C---:B------:R-:W-:Y:S01]  /*17930*/  ISETP.LT.AND P2, PT, R30.reuse, R141, !P0 ;  /* 0x0000008d1e00720c */ /* 0x040fe20004741270 */
[----:B------:R-:W-:Y:S01]  /*17940*/  IMAD R30, R30, UR6, RZ ;  /* 0x000000061e1e7c24 */ /* 0x000fe2000f8e02ff */
[C-C-:B------:R-:W-:Y:S01]  /*17950*/  LOP3.LUT R28, R0.reuse, 0x14, R4.reuse, 0xfe, !PT ;  /* 0x00000014001c7812 */ /* 0x140fe200078efe04 */
[----:B------:R3:W-:Y:S01]  /*17960*/  @P4 STG.E desc[UR16][R24.64], R67 ;  /* 0x0000004318004986 */ /* 0x0007e2000c101910 */
[----:B-1----:R-:W-:-:S02]  /*17970*/  LOP3.LUT R6, R0, 0x16, R4, 0xfe, !PT ;  /* 0x0000001600067812 */ /* 0x002fc400078efe04 */
[C---:B------:R-:W-:Y:S01]  /*17980*/  ISETP.LT.AND P3, PT, R28.reuse, R141, !P0 ;  /* 0x0000008d1c00720c */ /* 0x040fe20004761270 */
[----:B------:R1:W-:Y:S01]  /*17990*/  @P1 STG.E desc[UR16][R26.64], R68 ;  /* 0x000000441a001986 */ /* 0x0003e2000c101910 */
[----:B------:R-:W-:Y:S01]  /*179a0*/  IMAD R5, R28, UR6, RZ ;  /* 0x000000061c057c24 */ /* 0x000fe2000f8e02ff */
[----:B--2---:R-:W-:Y:S02]  /*179b0*/  LEA R2, P1, R30, R31, 0x2 ;  /* 0x0000001f1e027211 */ /* 0x004fe400078210ff */
[----:B------:R-:W-:Y:S02]  /*179c0*/  LOP3.LUT R28, R0, 0x18, R4, 0xfe, !PT ;  /* 0x00000018001c7812 */ /* 0x000fe400078efe04 */
[----:B------:R-:W-:Y:S02]  /*179d0*/  LEA.HI.X.SX32 R3, R30, R33, 0x2, P1 ;  /* 0x000000211e037211 */ /* 0x000fe400008f16ff */
[-C--:B------:R-:W-:Y:S01]  /*179e0*/  ISETP.LT.AND P1, PT, R28, R141.reuse, !P0 ;  /* 0x0000008d1c00720c */ /* 0x080fe20004721270 */
[C---:B---3--:R-:W-:Y:S01]  /*179f0*/  IMAD R25, R6.reuse, UR6, RZ ;  /* 0x0000000606197c24 */ /* 0x048fe2000f8e02ff */
[----:B------:R-:W-:Y:S01]  /*17a00*/  ISETP.LT.AND P4, PT, R6, R141, !P0 ;  /* 0x0000008d0600720c */ /* 0x000fe20004781270 */
[----:B------:R-:W-:Y:S01]  /*17a10*/  IMAD R28, R28, UR6, RZ ;  /* 0x000000061c1c7c24 */ /* 0x000fe2000f8e02ff */
[-C--:B------:R-:W-:Y:S01]  /*17a20*/  LEA R6, P5, R5, R31.reuse, 0x2 ;  /* 0x0000001f05067211 */ /* 0x080fe200078a10ff */
[----:B------:R2:W-:Y:S01]  /*17a30*/  @P2 STG.E desc[UR16][R2.64], R69 ;  /* 0x0000004502002986 */ /* 0x0005e2000c101910 */
[----:B------:R-:W-:-:S02]  /*17a40*/  LEA R24, P6, R25, R31, 0x2 ;  /* 0x0000001f19187211 */ /* 0x000fc400078c10ff */
[----:B-1----:R-:W-:Y:S02]  /*17a50*/  LEA R26, P2, R28, R31, 0x2 ;  /* 0x0000001f1c1a7211 */ /* 0x002fe400078410ff */
[--C-:B------:R-:W-:Y:S02]  /*17a60*/  LOP3.LUT R30, R0, 0x1a, R4.reuse, 0xfe, !PT ;  /* 0x0000001a001e7812 */ /* 0x100fe400078efe04 */
[-C--:B------:R-:W-:Y:S02]  /*17a70*/  LEA.HI.X.SX32 R7, R5, R33.reuse, 0x2, P5 ;  /* 0x0000002105077211 */ /* 0x080fe400028f16ff */
[-C--:B------:R-:W-:Y:S01]  /*17a80*/  LEA.HI.X.SX32 R25, R25, R33.reuse, 0x2, P6 ;  /* 0x0000002119197211 */ /* 0x080fe200030f16ff */
[----:B------:R-:W-:Y:S01]  /*17a90*/  IMAD R5, R30, UR6, RZ ;  /* 0x000000061e057c24 */ /* 0x000fe2000f8e02ff */
[----:B------:R-:W-:Y:S01]  /*17aa0*/  LEA.HI.X.SX32 R27, R28, R33, 0x2, P2 ;  /* 0x000000211c1b7211 */ /* 0x000fe200010f16ff */
[----:B------:R1:W-:Y:S01]  /*17ab0*/  @P3 STG.E desc[UR16][R6.64], R70 ;  /* 0x0000004606003986 */ /* 0x0003e2000c101910 */
[----:B------:R-:W-:-:S02]  /*17ac0*/  LOP3.LUT R28, R0, 0x1c, R4, 0xfe, !PT ;  /* 0x0000001c001c7812 */ /* 0x000fc400078efe04 */
[----:B------:R-:W-:Y:S01]  /*17ad0*/  ISETP.LT.AND P2, PT, R30, R141, !P0 ;  /* 0x0000008d1e00720c */ /* 0x000fe20004741270 */
[----:B------:R3:W-:Y:S01]  /*17ae0*/  @P4 STG.E desc[UR16][R24.64], R71 ;  /* 0x0000004718004986 */ /* 0x0007e2000c101910 */
[--C-:B------:R-:W-:Y:S01]  /*17af0*/  LOP3.LUT R30, R0, 0x1e, R4.reuse, 0xfe, !PT ;  /* 0x0000001e001e7812 */ /* 0x100fe200078efe04 */
[----:B------:R-:W-:Y:S01]  /*17b00*/  IMAD R29, R28, UR6, RZ ;  /* 0x000000061c1d7c24 */ /* 0x000fe2000f8e02ff */
[----:B--2---:R-:W-:Y:S01]  /*17b10*/  LEA R2, P5, R5, R31, 0x2 ;  /* 0x0000001f05027211 */ /* 0x004fe200078a10ff */
[----:B----4-:R2:W-:Y:S01]  /*17b20*/  @P1 STG.E desc[UR16][R26.64], R20 ;  /* 0x000000141a001986 */ /* 0x0105e2000c101910 */
[CC--:B------:R-:W-:Y:S01]  /*17b30*/  ISETP.LT.AND P3, PT, R30.reuse, R141.reuse, !P0 ;  /* 0x0000008d1e00720c */ /* 0x0c0fe20004761270 */
[----:B------:R-:W-:Y:S01]  /*17b40*/  IMAD R30, R30, UR6, RZ ;  /* 0x000000061e1e7c24 */ /* 0x000fe2000f8e02ff */
[----:B------:R-:W-:Y:S02]  /*17b50*/  ISETP.LT.AND P1, PT, R28, R141, !P0 ;  /* 0x0000008d1c00720c */ /* 0x000fe40004721270 */
[----:B------:R-:W-:-:S02]  /*17b60*/  LOP3.LUT R28, R0, 0x20, R4, 0xfe, !PT ;  /* 0x00000020001c7812 */ /* 0x000fc400078efe04 */
[-C--:B-1----:R-:W-:Y:S02]  /*17b70*/  LEA R6, P4, R29, R31.reuse, 0x2 ;  /* 0x0000001f1d067211 */ /* 0x082fe400078810ff */
[----:B---3--:R-:W-:Y:S02]  /*17b80*/  LEA R24, P6, R30, R31, 0x2 ;  /* 0x0000001f1e187211 */ /* 0x008fe400078c10ff */
[----:B------:R-:W-:Y:S02]  /*17b90*/  LEA.HI.X.SX32 R3, R5, R33, 0x2, P5 ;  /* 0x0000002105037211 */ /* 0x000fe400028f16ff */
[----:B--2---:R-:W-:Y:S02]  /*17ba0*/  LOP3.LUT R20, R0, 0x22, R4, 0xfe, !PT ;  /* 0x0000002200147812 */ /* 0x004fe400078efe04 */
[C---:B------:R-:W-:Y:S01]  /*17bb0*/  ISETP.LT.AND P5, PT, R28.reuse, R141, !P0 ;  /* 0x0000008d1c00720c */ /* 0x040fe200047a1270 */
[----:B------:R-:W-:Y:S01]  /*17bc0*/  IMAD R28, R28, UR6, RZ ;  /* 0x000000061c1c7c24 */ /* 0x000fe2000f8e02ff */
[-C--:B------:R-:W-:Y:S01]  /*17bd0*/  LEA.HI.X.SX32 R7, R29, R33.reuse, 0x2, P4 ;  /* 0x000000211d077211 */ /* 0x080fe200020f16ff */
[----:B------:R-:W-:Y:S01]  /*17be0*/  IMAD R5, R20, UR6, RZ ;  /* 0x0000000614057c24 */ /* 0x000fe2000f8e02ff */
[----:B------:R-:W-:Y:S01]  /*17bf0*/  LEA.HI.X.SX32 R25, R30, R33, 0x2, P6 ;  /* 0x000000211e197211 */ /* 0x000fe200030f16ff */
[----:B------:R1:W-:Y:S01]  /*17c00*/  @P2 STG.E desc[UR16][R2.64], R21 ;  /* 0x0000001502002986 */ /* 0x0003e2000c101910 */
[----:B------:R-:W-:-:S02]  /*17c10*/  ISETP.LT.AND P4, PT, R20, R141, !P0 ;  /* 0x0000008d1400720c */ /* 0x000fc40004781270 */
[----:B------:R-:W-:Y:S01]  /*17c20*/  LEA R26, P2, R28, R31, 0x2 ;  /* 0x0000001f1c1a7211 */ /* 0x000fe200078410ff */
[----:B------:R2:W-:Y:S01]  /*17c30*/  @P1 STG.E desc[UR16][R6.64], R22 ;  /* 0x0000001606001986 */ /* 0x0005e2000c101910 */
[C-C-:B------:R-:W-:Y:S02]  /*17c40*/  LOP3.LUT R30, R0.reuse, 0x26, R4.reuse, 0xfe, !PT ;  /* 0x00000026001e7812 */ /* 0x140fe400078efe04 */
[----:B------:R-:W-:Y:S01]  /*17c50*/  LOP3.LUT R20, R0, 0x28, R4, 0xfe, !PT ;  /* 0x0000002800147812 */ /* 0x000fe200078efe04 */
[----:B------:R-:W-:Y:S01]  /*17c60*/  @P3 STG.E desc[UR16][R24.64], R23 ;  /* 0x0000001718003986 */ /* 0x000fe2000c101910 */
[C---:B------:R-:W-:Y:S01]  /*17c70*/  ISETP.LT.AND P1, PT, R32.reuse, R141, !P0 ;  /* 0x0000008d2000720c */ /* 0x040fe20004721270 */
[----:B------:R-:W-:Y:S01]  /*17c80*/  IMAD R32, R32, UR6, RZ ;  /* 0x0000000620207c24 */ /* 0x000fe2000f8e02ff */
[----:B------:R-:W-:Y:S02]  /*17c90*/  LEA.HI.X.SX32 R27, R28, R33, 0x2, P2 ;  /* 0x000000211c1b7211 */ /* 0x000fe400010f16ff */
[----:B-1----:R-:W-:-:S02]  /*17ca0*/  LEA R2, P3, R5, R31, 0x2 ;  /* 0x0000001f05027211 */ /* 0x002fc400078610ff */
[C---:B------:R-:W-:Y:S01]  /*17cb0*/  ISETP.LT.AND P2, PT, R30.reuse, R141, !P0 ;  /* 0x0000008d1e00720c */ /* 0x040fe20004741270 */
[----:B------:R-:W-:Y:S01]  /*17cc0*/  IMAD R30, R30, UR6, RZ ;  /* 0x000000061e1e7c24 */ /* 0x000fe2000f8e02ff */
[----:B------:R-:W-:Y:S01]  /*17cd0*/  LEA.HI.X.SX32 R3, R5, R33, 0x2, P3 ;  /* 0x0000002105037211 */ /* 0x000fe200018f16ff */
[----:B------:R-:W-:Y:S01]  /*17ce0*/  IMAD R5, R20, UR6, RZ ;  /* 0x0000000614057c24 */ /* 0x000fe2000f8e02ff */
[----:B------:R-:W-:Y:S01]  /*17cf0*/  LOP3.LUT R28, R0, 0x2a, R4, 0xfe, !PT ;  /* 0x0000002a001c7812 */ /* 0x000fe200078efe04 */
[----:B------:R1:W-:Y:S01]  /*17d00*/  @P5 STG.E desc[UR16][R26.64], R16 ;  /* 0x000000101a005986 */ /* 0x0003e2000c101910 */
[----:B------:R-:W-:Y:S02]  /*17d10*/  ISETP.LT.AND P3, PT, R20, R141, !P0 ;  /* 0x0000008d1400720c */ /* 0x000fe40004761270 */
[-C--:B--2---:R-:W-:Y:S01]  /*17d20*/  LEA R6, P6, R32, R31.reuse, 0x2 ;  /* 0x0000001f20067211 */ /* 0x084fe200078c10ff */
[----:B------:R2:W-:Y:S01]  /*17d30*/  @P4 STG.E desc[UR16][R2.64], R17 ;  /* 0x0000001102004986 */ /* 0x0005e2000c101910 */
[----:B------:R-:W-:-:S02]  /*17d40*/  LEA R20, P4, R30, R31, 0x2 ;  /* 0x0000001f1e147211 */ /* 0x000fc400078810ff */
[C---:B------:R-:W-:Y:S02]  /*17d50*/  LEA R22, P5, R5.reuse, R31, 0x2 ;  /* 0x0000001f05167211 */ /* 0x040fe400078a10ff */
[----:B------:R-:W-:Y:S02]  /*17d60*/  LEA.HI.X.SX32 R7, R32, R33, 0x2, P6 ;  /* 0x0000002120077211 */ /* 0x000fe400030f16ff */
[C---:B------:R-:W-:Y:S01]  /*17d70*/  ISETP.LT.AND P6, PT, R28.reuse, R141, !P0 ;  /* 0x0000008d1c00720c */ /* 0x040fe200047c1270 */
[----:B-1----:R-:W-:Y:S01]  /*17d80*/  IMAD R16, R28, UR6, RZ ;  /* 0x000000061c107c24 */ /* 0x002fe2000f8e02ff */
[-C--:B------:R-:W-:Y:S01]  /*17d90*/  LEA.HI.X.SX32 R21, R30, R33.reuse, 0x2, P4 ;  /* 0x000000211e157211 */ /* 0x080fe200020f16ff */
[----:B------:R1:W-:Y:S01]  /*17da0*/  @P1 STG.E desc[UR16][R6.64], R18 ;  /* 0x0000001206001986 */ /* 0x0003e2000c101910 */
[----:B------:R-:W-:Y:S02]  /*17db0*/  LEA.HI.X.SX32 R23, R5, R33, 0x2, P5 ;  /* 0x0000002105177211 */ /* 0x000fe400028f16ff */
[----:B------:R-:W-:Y:S01]  /*17dc0*/  LEA R24, P4, R16, R31, 0x2 ;  /* 0x0000001f10187211 */ /* 0x000fe200078810ff */
[----:B------:R-:W-:Y:S01]  /*17dd0*/  @P2 STG.E desc[UR16][R20.64], R19 ;  /* 0x0000001314002986 */ /* 0x000fe2000c101910 */
[----:B--2---:R-:W-:-:S02]  /*17de0*/  LOP3.LUT R2, R0, 0x30, R4, 0xfe, !PT ;  /* 0x0000003000027812 */ /* 0x004fc400078efe04 */
[----:B------:R-:W-:Y:S01]  /*17df0*/  LEA.HI.X.SX32 R25, R16, R33, 0x2, P4 ;  /* 0x0000002110197211 */ /* 0x000fe200020f16ff */
[----:B------:R2:W-:Y:S01]  /*17e00*/  @P3 STG.E desc[UR16][R22.64], R12 ;  /* 0x0000000c16003986 */ /* 0x0005e2000c101910 */
[CC--:B------:R-:W-:Y:S01]  /*17e10*/  ISETP.LT.AND P1, PT, R36.reuse, R141.reuse, !P0 ;  /* 0x0000008d2400720c */ /* 0x0c0fe20004721270 */
[----:B------:R-:W-:Y:S01]  /*17e20*/  IMAD R36, R36, UR6, RZ ;  /* 0x0000000624247c24 */ /* 0x000fe2000f8e02ff */
[CC--:B------:R-:W-:Y:S01]  /*17e30*/  ISETP.LT.AND P3, PT, R34.reuse, R141.reuse, !P0 ;  /* 0x0000008d2200720c */ /* 0x0c0fe20004761270 */
[----:B------:R-:W-:Y:S01]  /*17e40*/  IMAD R34, R34, UR6, RZ ;  /* 0x0000000622227c24 */ /* 0x000fe2000f8e02ff */
[----:B------:R-:W-:Y:S01]  /*17e50*/  LOP3.LUT R32, R0, 0x32, R4, 0xfe, !PT ;  /* 0x0000003200207812 */ /* 0x000fe200078efe04 */
[----:B------:R3:W-:Y:S01]  /*17e60*/  @P6 STG.E desc[UR16][R24.64], R13 ;  /* 0x0000000d18006986 */ /* 0x0007e2000c101910 */
[C---:B------:R-:W-:Y:S01]  /*17e70*/  ISETP.LT.AND P2, PT, R2.reuse, R141, !P0 ;  /* 0x0000008d0200720c */ /* 0x040fe20004741270 */
[----:B------:R-:W-:Y:S01]  /*17e80*/  IMAD R5, R2, UR6, RZ ;  /* 0x0000000602057c24 */ /* 0x000fe2000f8e02ff */
[----:B------:R-:W-:-:S02]  /*17e90*/  LEA R2, P6, R36, R31, 0x2 ;  /* 0x0000001f24027211 */ /* 0x000fc400078c10ff */
[C---:B------:R-:W-:Y:S01]  /*17ea0*/  ISETP.LT.AND P4, PT, R32.reuse, R141, !P0 ;  /* 0x0000008d2000720c */ /* 0x040fe20004781270 */
[----:B------:R-:W-:Y:S01]  /*17eb0*/  IMAD R32, R32, UR6, RZ ;  /* 0x0000000620207c24 */ /* 0x000fe2000f8e02ff */
[----:B-1----:R-:W-:Y:S02]  /*17ec0*/  LEA R6, P5, R34, R31, 0x2 ;  /* 0x0000001f22067211 */ /* 0x002fe400078a10ff */
[C-C-:B------:R-:W-:Y:S02]  /*17ed0*/  LOP3.LUT R30, R0.reuse, 0x34, R4.reuse, 0xfe, !PT ;  /* 0x00000034001e7812 */ /* 0x140fe400078efe04 */
[C-C-:B------:R-:W-:Y:S02]  /*17ee0*/  LOP3.LUT R28, R0.reuse, 0x36, R4.reuse, 0xfe, !PT ;  /* 0x00000036001c7812 */ /* 0x140fe400078efe04 */
[C-C-:B------:R-:W-:Y:S02]  /*17ef0*/  LOP3.LUT R26, R0.reuse, 0x38, R4.reuse, 0xfe, !PT ;  /* 0x00000038001a7812 */ /* 0x140fe400078efe04 */
[----:B------:R-:W-:-:S02]  /*17f00*/  LOP3.LUT R18, R0, 0x3a, R4, 0xfe, !PT ;  /* 0x0000003a00127812 */ /* 0x000fc400078efe04 */
[--C-:B------:R-:W-:Y:S02]  /*17f10*/  LOP3.LUT R16, R0, 0x3c, R4.reuse, 0xfe, !PT ;  /* 0x0000003c00107812 */ /* 0x100fe400078efe04 */
[----:B------:R-:W-:Y:S02]  /*17f20*/  LEA.HI.X.SX32 R3, R36, R33, 0x2, P6 ;  /* 0x0000002124037211 */ /* 0x000fe400030f16ff */
[----:B--2---:R-:W-:Y:S01]  /*17f30*/  LEA R12, P6, R5, R31, 0x2 ;  /* 0x0000001f050c7211 */ /* 0x004fe200078c10ff */
[----:B------:R-:W-:Y:S01]  /*17f40*/  IMAD R17, R16, UR6, RZ ;  /* 0x0000000610117c24 */ /* 0x000fe2000f8e02ff */
[----:B------:R-:W-:Y:S01]  /*17f50*/  LOP3.LUT R0, R0, 0x3e, R4, 0xfe, !PT ;  /* 0x0000003e00007812 */ /* 0x000fe200078efe04 */
[----:B------:R1:W-:Y:S01]  /*17f60*/  @P1 STG.E desc[UR16][R2.64], R14 ;  /* 0x0000000e02001986 */ /* 0x0003e2000c101910 */
[----:B------:R-:W-:Y:S02]  /*17f70*/  LEA.HI.X.SX32 R7, R34, R33, 0x2, P5 ;  /* 0x0000002122077211 */ /* 0x000fe400028f16ff */
[----:B------:R-:W-:-:S02]  /*17f80*/  LEA R4, P5, R32, R31, 0x2 ;  /* 0x0000001f20047211 */ /* 0x000fc400078a10ff */
[-C--:B---3--:R-:W-:Y:S01]  /*17f90*/  LEA.HI.X.SX32 R13, R5, R33.reuse, 0x2, P6 ;  /* 0x00000021050d7211 */ /* 0x088fe200030f16ff */
[----:B------:R2:W-:Y:S01]  /*17fa0*/  @P3 STG.E desc[UR16][R6.64], R15 ;  /* 0x0000000f06003986 */ /* 0x0005e2000c101910 */
[----:B------:R-:W-:Y:S02]  /*17fb0*/  LEA.HI.X.SX32 R5, R32, R33, 0x2, P5 ;  /* 0x0000002120057211 */ /* 0x000fe400028f16ff */
[CC--:B------:R-:W-:Y:S01]  /*17fc0*/  ISETP.LT.AND P5, PT, R30.reuse, R141.reuse, !P0 ;  /* 0x0000008d1e00720c */ /* 0x0c0fe200047a1270 */
[----:B------:R-:W-:Y:S01]  /*17fd0*/  IMAD R30, R30, UR6, RZ ;  /* 0x000000061e1e7c24 */ /* 0x000fe2000f8e02ff */
[C---:B------:R-:W-:Y:S01]  /*17fe0*/  ISETP.LT.AND P3, PT, R26.reuse, R141, !P0 ;  /* 0x0000008d1a00720c */ /* 0x040fe20004761270 */
[----:B------:R-:W-:Y:S01]  /*17ff0*/  IMAD R26, R26, UR6, RZ ;  /* 0x000000061a1a7c24 */ /* 0x000fe2000f8e02ff */
[----:B------:R3:W-:Y:S01]  /*18000*/  @P2 STG.E desc[UR16][R12.64], R8 ;  /* 0x000000080c002986 */ /* 0x0007e2000c101910 */
[----:B-1----:R-:W-:Y:S01]  /*18010*/  IMAD R14, R18, UR6, RZ ;  /* 0x00000006120e7c24 */ /* 0x002fe2000f8e02ff */
[----:B------:R-:W-:-:S02]  /*18020*/  LEA R2, P1, R30, R31, 0x2 ;  /* 0x0000001f1e027211 */ /* 0x000fc400078210ff */
[----:B------:R1:W-:Y:S01]  /*18030*/  @P4 STG.E desc[UR16][R4.64], R9 ;  /* 0x0000000904004986 */ /* 0x0003e2000c101910 */
[C---:B------:R-:W-:Y:S01]  /*18040*/  ISETP.LT.AND P4, PT, R28.reuse, R141, !P0 ;  /* 0x0000008d1c00720c */ /* 0x040fe20004781270 */
[----:B------:R-:W-:Y:S01]  /*18050*/  IMAD R28, R28, UR6, RZ ;  /* 0x000000061c1c7c24 */ /* 0x000fe2000f8e02ff */
[----:B--2---:R-:W-:Y:S01]  /*18060*/  LEA R6, P2, R26, R31, 0x2 ;  /* 0x0000001f1a067211 */ /* 0x004fe200078410ff */
[----:B------:R-:W-:Y:S01]  /*18070*/  IMAD R15, R0, UR6, RZ ;  /* 0x00000006000f7c24 */ /* 0x000fe2000f8e02ff */
[-C--:B------:R-:W-:Y:S02]  /*18080*/  LEA.HI.X.SX32 R3, R30, R33.reuse, 0x2, P1 ;  /* 0x000000211e037211 */ /* 0x080fe400008f16ff */
[----:B------:R-:W-:Y:S02]  /*18090*/  LEA.HI.X.SX32 R7, R26, R33, 0x2, P2 ;  /* 0x000000211a077211 */ /* 0x000fe400010f16ff */
[----:B---3--:R-:W-:Y:S01]  /*180a0*/  LEA R8, P1, R14, R31, 0x2 ;  /* 0x0000001f0e087211 */ /* 0x008fe200078210ff */
[----:B------:R2:W-:Y:S01]  /*180b0*/  @P5 STG.E desc[UR16][R2.64], R10 ;  /* 0x0000000a02005986 */ /* 0x0005e2000c101910 */
[----:B------:R-:W-:-:S02]  /*180c0*/  ISETP.LT.AND P2, PT, R18, R141, !P0 ;  /* 0x0000008d1200720c */ /* 0x000fc40004741270 */
[----:B-1----:R-:W-:Y:S02]  /*180d0*/  LEA R4, P6, R28, R31, 0x2 ;  /* 0x0000001f1c047211 */ /* 0x002fe400078c10ff */
[----:B------:R-:W-:Y:S02]  /*180e0*/  LEA.HI.X.SX32 R9, R14, R33, 0x2, P1 ;  /* 0x000000210e097211 */ /* 0x000fe400008f16ff */
[-C--:B------:R-:W-:Y:S02]  /*180f0*/  ISETP.LT.AND P1, PT, R16, R141.reuse, !P0 ;  /* 0x0000008d1000720c */ /* 0x080fe40004721270 */
[----:B------:R-:W-:Y:S02]  /*18100*/  ISETP.LT.AND P0, PT, R0, R141, !P0 ;  /* 0x0000008d0000720c */ /* 0x000fe40004701270 */
[----:B------:R-:W-:Y:S02]  /*18110*/  LEA.HI.X.SX32 R5, R28, R33, 0x2, P6 ;  /* 0x000000211c057211 */ /* 0x000fe400030f16ff */
[----:B------:R-:W-:-:S03]  /*18120*/  LEA R12, P6, R17, R31, 0x2 ;  /* 0x0000001f110c7211 */ /* 0x000fc600078c10ff */
[----:B------:R2:W-:Y:S01]  /*18130*/  @P4 STG.E desc[UR16][R4.64], R11 ;  /* 0x0000000b04004986 */ /* 0x0005e2000c101910 */
[----:B------:R-:W-:Y:S02]  /*18140*/  LEA.HI.X.SX32 R13, R17, R33, 0x2, P6 ;  /* 0x00000021110d7211 */ /* 0x000fe400030f16ff */
[C---:B------:R-:W-:Y:S01]  /*18150*/  LEA R14, P6, R15.reuse, R31, 0x2 ;  /* 0x0000001f0f0e7211 */ /* 0x040fe200078c10ff */
[----:B------:R2:W-:Y:S03]  /*18160*/  @P3 STG.E desc[UR16][R6.64], R56 ;  /* 0x0000003806003986 */ /* 0x0005e6000c101910 */
[----:B------:R-:W-:Y:S01]  /*18170*/  LEA.HI.X.SX32 R15, R15, R33, 0x2, P6 ;  /* 0x000000210f0f7211 */ /* 0x000fe200030f16ff */
[----:B------:R2:W-:Y:S04]  /*18180*/  @P2 STG.E desc[UR16][R8.64], R57 ;  /* 0x0000003908002986 */ /* 0x0005e8000c101910 */
[----:B------:R2:W-:Y:S01]  /*18190*/  @P1 STG.E desc[UR16][R12.64], R58 ;  /* 0x0000003a0c001986 */ /* 0x0005e2000c101910 */
[----:B------:R-:W-:Y:S05]  /*181a0*/  @!P0 EXIT ;  /* 0x000000000000894d */ /* 0x000fea0003800000 */
[----:B------:R-:W-:Y:S01]  /*181b0*/  STG.E desc[UR16][R14.64], R59 ;  /* 0x0000003b0e007986 */ /* 0x000fe2000c101910 */
[----:B------:R-:W-:Y:S05]  /*181c0*/  EXIT ;  /* 0x000000000000794d */ /* 0x000fea0003800000 */
.L_x_2:
[----:B------:R-:W-:-:S00]  /*181d0*/  BRA `(.L_x_2) ;  /* 0xfffffffc00fc7947 */ /* 0x000fc0000383ffff */
[----:B------:R-:W-:-:S00]  /*181e0*/  NOP ;  /* 0x0000000000007918 */ /* 0x000fc00000000000 */
        /* <DEDUP_REMOVED lines=9> */
.L_x_3:


//--------------------- .nv.shared.matmul_kernel  --------------------------
	.section	.nv.shared.matmul_kernel,"aw",@nobits
	.sectionflags	@""
	.align	16
	.zero		1024


//--------------------- .nv.shared.reserved.0     --------------------------
	.section	.nv.shared.reserved.0,"aw",@nobits
	.weak		__nv_reservedSMEM_offset_0_alias
	.size		__nv_reservedSMEM_offset_0_alias, 0, 0
	.other		__nv_reservedSMEM_offset_0_alias,@"STO_CUDA_RESERVED_SHARED STV_DEFAULT"
__nv_reservedSMEM_offset_0_alias:
	.zero		0


//--------------------- .nv.constant0.matmul_kernel --------------------------
	.section	.nv.constant0.matmul_kernel,"a",@progbits
	.sectionflags	@""
	.align	4
.nv.constant0.matmul_kernel:
	.zero		608


//--------------------- SYMBOLS --------------------------

	.type		.nv.reservedSmem.offset0,@object
	.size		.nv.reservedSmem.offset0,0x4
